// auto-generated by cutlass_sweep.gemm — config: {"arch": "sm_100", "cluster_m": 2, "cluster_n": 2, "dtype": "mxfp8_e5m2", "dtype_b": "mxfp8_e5m2", "layout": "nt", "stages": 0, "tile_k": 128, "tile_m": 128, "tile_n": 64}
#include "cutlass/cutlass.h"
#include "cutlass/gemm/collective/collective_builder.hpp"
#include "cutlass/gemm/device/gemm_universal_adapter.h"
#include "cutlass/gemm/kernel/gemm_universal.hpp"
#include "cutlass/epilogue/collective/collective_builder.hpp"

using ElemA = cutlass::mx_float8_t<cutlass::float_e5m2_t>;
using ElemB = cutlass::mx_float8_t<cutlass::float_e5m2_t>;
using ElemCD = cutlass::bfloat16_t;
using Acc  = float;
using TileShape    = cute::Shape<cute::_128, cute::_64, cute::_128>;
using ClusterShape = cute::Shape<cute::_2, cute::_2, cute::_1>;

using CollectiveEpilogue = typename cutlass::epilogue::collective::CollectiveBuilder<
    cutlass::arch::Sm100, cutlass::arch::OpClassTensorOp,
    TileShape, ClusterShape,
    cutlass::epilogue::collective::EpilogueTileAuto,
    Acc, Acc,
    ElemCD, cutlass::layout::RowMajor, 128 / cutlass::sizeof_bits<ElemCD>::value,
    ElemCD, cutlass::layout::RowMajor, 128 / cutlass::sizeof_bits<ElemCD>::value,
    cutlass::epilogue::collective::EpilogueScheduleAuto
  >::CollectiveOp;

using CollectiveMainloop = typename cutlass::gemm::collective::CollectiveBuilder<
    cutlass::arch::Sm100, cutlass::arch::OpClassBlockScaledTensorOp,
    ElemA, cutlass::layout::RowMajor, 32,
    ElemB, cutlass::layout::ColumnMajor, 32,
    Acc,
    TileShape, ClusterShape,
    cutlass::gemm::collective::StageCountAutoCarveout<static_cast<int>(sizeof(typename CollectiveEpilogue::SharedStorage))>,
    cutlass::gemm::collective::KernelScheduleAuto
  >::CollectiveOp;

using GemmKernel = cutlass::gemm::kernel::GemmUniversal<
    cute::Shape<int,int,int,int>,
    CollectiveMainloop,
    CollectiveEpilogue
>;
using Gemm = cutlass::gemm::device::GemmUniversalAdapter<GemmKernel>;

// Force the device kernel symbol into the cubin without needing a host main.
auto* _anchor = &cutlass::device_kernel<GemmKernel>;


// ===== COMPILED SASS (sm_100a) =====

	.target	sm_100a

	.elftype	@"ET_EXEC"


//--------------------- .note.nv.tkinfo           --------------------------
	.section	.note.nv.tkinfo,"",@"SHT_NOTE"
	.sectionflags	@"SHF_NOTE_NV_TKINFO"
	.tkinfo
        /*0018*/ 	.word	0x00000002
        /*0030*/ 	.string	""
        /*0030*/ 	.string	"ptxas"
        /*0030*/ 	.string	"Cuda compilation tools, release 13.0, V13.0.88"
        /*0030*/ 	.string	"Build cuda_13.0.r13.0/compiler.36424714_0"
        /*0030*/ 	.string	"-arch sm_100a -m 64 "



//--------------------- .note.nv.cuinfo           --------------------------
	.section	.note.nv.cuinfo,"",@"SHT_NOTE"
	.sectionflags	@"SHF_NOTE_NV_CUINFO"
        /*0018*/ 	.short	0x0002
        /*001a*/ 	.short	0x0064
        /*001c*/ 	.short	0x0082
	.zero		2


//--------------------- .nv.info                  --------------------------
	.section	.nv.info,"",@"SHT_CUDA_INFO"
	.align	4


	//----- nvinfo : EIATTR_REGCOUNT
	.align		4
        /*0000*/ 	.byte	0x04, 0x2f
        /*0002*/ 	.short	(.L_19 - .L_18)
	.align		4
.L_18:
        /*0004*/ 	.word	index@(_ZN7cutlass13device_kernelINS_4gemm6kernel13GemmUniversalIN4cute5tupleIJiiiiEEENS1_10collective13CollectiveMmaINS1_46MainloopSm100TmaUmmaWarpSpecializedBlockScaledILi8ELi2ELi2ENS5_IJNS4_1CILi2EEESB_NSA_ILi1EEEEEEEENS5_IJNSA_ILi128EEENSA_ILi64EEESF_EEENS5_IJNS_12float_e5m2_tENS_13float_ue8m0_tEEEENS5_IJNS5_IJlSC_lEEENS4_6LayoutINS5_IJNS5_IJNS5_IJNSA_ILi32EEENSA_ILi4EEEEEEiEEESQ_NS5_IJSC_iEEEEEENS5_IJNS5_IJNS5_IJNSA_ILi16EEESO_EEEiEEENS5_IJNS5_IJNSA_ILi0EEESC_EEENSA_ILi512EEEEEENS5_IJSW_iEEEEEEEEEEESK_S13_NS4_8TiledMMAINS4_8MMA_AtomIJNS4_21SM100_MMA_MXF8F6F4_SSISI_SI_fSJ_Li128ELi64ELNS4_4UMMA5MajorE0ELS18_0ELNS17_7ScaleInE0ELS19_0EEEEEENSM_INS5_IJSC_SC_SC_EEENS5_IJSW_SW_SW_EEEEENS5_IJNS4_10UnderscoreES1F_S1F_EEEEENS5_IJNS4_23SM90_TMA_LOAD_MULTICASTES1I_EEENS5_IJNS4_14ComposedLayoutINS4_7SwizzleILi3ELi4ELi3EEENS4_18smem_ptr_flag_bitsILi8EEENSM_INS5_IJNSA_ILi8EEESF_EEENS5_IJSF_SC_EEEEEEENSM_INS5_IJNS5_IJNS5_IJSP_SC_EEENS5_IJSN_SC_EEEEEESC_NS5_IJSO_SC_EEEEEENS5_IJNS5_IJNS5_IJSU_SY_EEESX_EEESW_NS5_IJSC_SY_EEEEEEEEEEEvNS4_8identityES1J_S24_vS25_EENS_8epilogue10collective18CollectiveEpilogueINS27_23Sm100TmaWarpSpecializedILi3ELi2ELi16ELb1ELb0EEEJNS5_IJSG_SG_SF_EEENS5_IJNSM_ISG_SC_EENSM_INS5_IJST_SB_EEENS5_IJSC_SN_EEEEEEEENS_10bfloat16_tESL_S2I_SL_NS27_6fusion15FusionCallbacksIS2B_NS2J_17LinearCombinationIS2I_fS2I_fLNS_15FloatRoundStyleE2EEES2C_S2H_JEEENS4_5SM1004TMEM4LOAD26SM100_TMEM_LOAD_32dp32b16xENS4_13SM90_TMA_LOADENS1K_INS1L_ILi1ELi4ELi3EEENS1N_ILi16EEENSM_INS5_IJS1P_ST_EEENS5_IJST_SC_EEEEEEENS4_39AutoVectorizingCopyWithAssumedAlignmentILi128EEENS4_14SM90_TMA_STOREES2Z_S31_S31_EEEvvEEEEvNT_6ParamsE)
        /*0008*/ 	.word	0x00000074


	//----- nvinfo : EIATTR_FRAME_SIZE
	.align		4
.L_19:
        /*000c*/ 	.byte	0x04, 0x11
        /*000e*/ 	.short	(.L_21 - .L_20)
	.align		4
.L_20:
        /*0010*/ 	.word	index@($__internal_2_$__cuda_sm10x_tcgen05_guardrail_trap_unallocated_columns_being_dealloced)
        /*0014*/ 	.word	0x00000000


	//----- nvinfo : EIATTR_FRAME_SIZE
	.align		4
.L_21:
        /*0018*/ 	.byte	0x04, 0x11
        /*001a*/ 	.short	(.L_23 - .L_22)
	.align		4
.L_22:
        /*001c*/ 	.word	index@($__internal_1_$__cuda_sm10x_tcgen05_guardrail_trap_phase_invalid_during_alloc)
        /*0020*/ 	.word	0x00000000


	//----- nvinfo : EIATTR_FRAME_SIZE
	.align		4
.L_23:
        /*0024*/ 	.byte	0x04, 0x11
        /*0026*/ 	.short	(.L_25 - .L_24)
	.align		4
.L_24:
        /*0028*/ 	.word	index@($__internal_0_$__cuda_sm10x_tcgen05_guardrail_trap_col_being_dealloced_not_returned_by_alloc)
        /*002c*/ 	.word	0x00000000


	//----- nvinfo : EIATTR_FRAME_SIZE
	.align		4
.L_25:
        /*0030*/ 	.byte	0x04, 0x11
        /*0032*/ 	.short	(.L_27 - .L_26)
	.align		4
.L_26:
        /*0034*/ 	.word	index@(_ZN7cutlass13device_kernelINS_4gemm6kernel13GemmUniversalIN4cute5tupleIJiiiiEEENS1_10collective13CollectiveMmaINS1_46MainloopSm100TmaUmmaWarpSpecializedBlockScaledILi8ELi2ELi2ENS5_IJNS4_1CILi2EEESB_NSA_ILi1EEEEEEEENS5_IJNSA_ILi128EEENSA_ILi64EEESF_EEENS5_IJNS_12float_e5m2_tENS_13float_ue8m0_tEEEENS5_IJNS5_IJlSC_lEEENS4_6LayoutINS5_IJNS5_IJNS5_IJNSA_ILi32EEENSA_ILi4EEEEEEiEEESQ_NS5_IJSC_iEEEEEENS5_IJNS5_IJNS5_IJNSA_ILi16EEESO_EEEiEEENS5_IJNS5_IJNSA_ILi0EEESC_EEENSA_ILi512EEEEEENS5_IJSW_iEEEEEEEEEEESK_S13_NS4_8TiledMMAINS4_8MMA_AtomIJNS4_21SM100_MMA_MXF8F6F4_SSISI_SI_fSJ_Li128ELi64ELNS4_4UMMA5MajorE0ELS18_0ELNS17_7ScaleInE0ELS19_0EEEEEENSM_INS5_IJSC_SC_SC_EEENS5_IJSW_SW_SW_EEEEENS5_IJNS4_10UnderscoreES1F_S1F_EEEEENS5_IJNS4_23SM90_TMA_LOAD_MULTICASTES1I_EEENS5_IJNS4_14ComposedLayoutINS4_7SwizzleILi3ELi4ELi3EEENS4_18smem_ptr_flag_bitsILi8EEENSM_INS5_IJNSA_ILi8EEESF_EEENS5_IJSF_SC_EEEEEEENSM_INS5_IJNS5_IJNS5_IJSP_SC_EEENS5_IJSN_SC_EEEEEESC_NS5_IJSO_SC_EEEEEENS5_IJNS5_IJNS5_IJSU_SY_EEESX_EEESW_NS5_IJSC_SY_EEEEEEEEEEEvNS4_8identityES1J_S24_vS25_EENS_8epilogue10collective18CollectiveEpilogueINS27_23Sm100TmaWarpSpecializedILi3ELi2ELi16ELb1ELb0EEEJNS5_IJSG_SG_SF_EEENS5_IJNSM_ISG_SC_EENSM_INS5_IJST_SB_EEENS5_IJSC_SN_EEEEEEEENS_10bfloat16_tESL_S2I_SL_NS27_6fusion15FusionCallbacksIS2B_NS2J_17LinearCombinationIS2I_fS2I_fLNS_15FloatRoundStyleE2EEES2C_S2H_JEEENS4_5SM1004TMEM4LOAD26SM100_TMEM_LOAD_32dp32b16xENS4_13SM90_TMA_LOADENS1K_INS1L_ILi1ELi4ELi3EEENS1N_ILi16EEENSM_INS5_IJS1P_ST_EEENS5_IJST_SC_EEEEEEENS4_39AutoVectorizingCopyWithAssumedAlignmentILi128EEENS4_14SM90_TMA_STOREES2Z_S31_S31_EEEvvEEEEvNT_6ParamsE)
        /*0038*/ 	.word	0x00000000


	//----- nvinfo : EIATTR_MIN_STACK_SIZE
	.align		4
.L_27:
        /*003c*/ 	.byte	0x04, 0x12
        /*003e*/ 	.short	(.L_29 - .L_28)
	.align		4
.L_28:
        /*0040*/ 	.word	index@(_ZN7cutlass13device_kernelINS_4gemm6kernel13GemmUniversalIN4cute5tupleIJiiiiEEENS1_10collective13CollectiveMmaINS1_46MainloopSm100TmaUmmaWarpSpecializedBlockScaledILi8ELi2ELi2ENS5_IJNS4_1CILi2EEESB_NSA_ILi1EEEEEEEENS5_IJNSA_ILi128EEENSA_ILi64EEESF_EEENS5_IJNS_12float_e5m2_tENS_13float_ue8m0_tEEEENS5_IJNS5_IJlSC_lEEENS4_6LayoutINS5_IJNS5_IJNS5_IJNSA_ILi32EEENSA_ILi4EEEEEEiEEESQ_NS5_IJSC_iEEEEEENS5_IJNS5_IJNS5_IJNSA_ILi16EEESO_EEEiEEENS5_IJNS5_IJNSA_ILi0EEESC_EEENSA_ILi512EEEEEENS5_IJSW_iEEEEEEEEEEESK_S13_NS4_8TiledMMAINS4_8MMA_AtomIJNS4_21SM100_MMA_MXF8F6F4_SSISI_SI_fSJ_Li128ELi64ELNS4_4UMMA5MajorE0ELS18_0ELNS17_7ScaleInE0ELS19_0EEEEEENSM_INS5_IJSC_SC_SC_EEENS5_IJSW_SW_SW_EEEEENS5_IJNS4_10UnderscoreES1F_S1F_EEEEENS5_IJNS4_23SM90_TMA_LOAD_MULTICASTES1I_EEENS5_IJNS4_14ComposedLayoutINS4_7SwizzleILi3ELi4ELi3EEENS4_18smem_ptr_flag_bitsILi8EEENSM_INS5_IJNSA_ILi8EEESF_EEENS5_IJSF_SC_EEEEEEENSM_INS5_IJNS5_IJNS5_IJSP_SC_EEENS5_IJSN_SC_EEEEEESC_NS5_IJSO_SC_EEEEEENS5_IJNS5_IJNS5_IJSU_SY_EEESX_EEESW_NS5_IJSC_SY_EEEEEEEEEEEvNS4_8identityES1J_S24_vS25_EENS_8epilogue10collective18CollectiveEpilogueINS27_23Sm100TmaWarpSpecializedILi3ELi2ELi16ELb1ELb0EEEJNS5_IJSG_SG_SF_EEENS5_IJNSM_ISG_SC_EENSM_INS5_IJST_SB_EEENS5_IJSC_SN_EEEEEEEENS_10bfloat16_tESL_S2I_SL_NS27_6fusion15FusionCallbacksIS2B_NS2J_17LinearCombinationIS2I_fS2I_fLNS_15FloatRoundStyleE2EEES2C_S2H_JEEENS4_5SM1004TMEM4LOAD26SM100_TMEM_LOAD_32dp32b16xENS4_13SM90_TMA_LOADENS1K_INS1L_ILi1ELi4ELi3EEENS1N_ILi16EEENSM_INS5_IJS1P_ST_EEENS5_IJST_SC_EEEEEEENS4_39AutoVectorizingCopyWithAssumedAlignmentILi128EEENS4_14SM90_TMA_STOREES2Z_S31_S31_EEEvvEEEEvNT_6ParamsE)
        /*0044*/ 	.word	0x00000000
.L_29:


//--------------------- .nv.compat                --------------------------
	.section	.nv.compat,"",@"SHT_CUDA_COMPAT_INFO"
	.align	4
        /*0000*/ 	.byte	0x02, 0x09, 0x01, 0x00, 0x02, 0x02, 0x02, 0x00, 0x02, 0x05, 0x05, 0x00, 0x03, 0x07, 0x01, 0x01
        /*0010*/ 	.byte	0x02, 0x03, 0x01, 0x00, 0x02, 0x06, 0x01, 0x00, 0x04, 0x0b, 0x08, 0x00, 0x09, 0x00, 0x00, 0x00
        /*0020*/ 	.byte	0x00, 0x00, 0x00, 0x00


//--------------------- .nv.info._ZN7cutlass13device_kernelINS_4gemm6kernel13GemmUniversalIN4cute5tupleIJiiiiEEENS1_10collective13CollectiveMmaINS1_46MainloopSm100TmaUmmaWarpSpecializedBlockScaledILi8ELi2ELi2ENS5_IJNS4_1CILi2EEESB_NSA_ILi1EEEEEEEENS5_IJNSA_ILi128EEENSA_ILi64EEESF_EEENS5_IJNS_12float_e5m2_tENS_13float_ue8m0_tEEEENS5_IJNS5_IJlSC_lEEENS4_6LayoutINS5_IJNS5_IJNS5_IJNSA_ILi32EEENSA_ILi4EEEEEEiEEESQ_NS5_IJSC_iEEEEEENS5_IJNS5_IJNS5_IJNSA_ILi16EEESO_EEEiEEENS5_IJNS5_IJNSA_ILi0EEESC_EEENSA_ILi512EEEEEENS5_IJSW_iEEEEEEEEEEESK_S13_NS4_8TiledMMAINS4_8MMA_AtomIJNS4_21SM100_MMA_MXF8F6F4_SSISI_SI_fSJ_Li128ELi64ELNS4_4UMMA5MajorE0ELS18_0ELNS17_7ScaleInE0ELS19_0EEEEEENSM_INS5_IJSC_SC_SC_EEENS5_IJSW_SW_SW_EEEEENS5_IJNS4_10UnderscoreES1F_S1F_EEEEENS5_IJNS4_23SM90_TMA_LOAD_MULTICASTES1I_EEENS5_IJNS4_14ComposedLayoutINS4_7SwizzleILi3ELi4ELi3EEENS4_18smem_ptr_flag_bitsILi8EEENSM_INS5_IJNSA_ILi8EEESF_EEENS5_IJSF_SC_EEEEEEENSM_INS5_IJNS5_IJNS5_IJSP_SC_EEENS5_IJSN_SC_EEEEEESC_NS5_IJSO_SC_EEEEEENS5_IJNS5_IJNS5_IJSU_SY_EEESX_EEESW_NS5_IJSC_SY_EEEEEEEEEEEvNS4_8identityES1J_S24_vS25_EENS_8epilogue10collective18CollectiveEpilogueINS27_23Sm100TmaWarpSpecializedILi3ELi2ELi16ELb1ELb0EEEJNS5_IJSG_SG_SF_EEENS5_IJNSM_ISG_SC_EENSM_INS5_IJST_SB_EEENS5_IJSC_SN_EEEEEEEENS_10bfloat16_tESL_S2I_SL_NS27_6fusion15FusionCallbacksIS2B_NS2J_17LinearCombinationIS2I_fS2I_fLNS_15FloatRoundStyleE2EEES2C_S2H_JEEENS4_5SM1004TMEM4LOAD26SM100_TMEM_LOAD_32dp32b16xENS4_13SM90_TMA_LOADENS1K_INS1L_ILi1ELi4ELi3EEENS1N_ILi16EEENSM_INS5_IJS1P_ST_EEENS5_IJST_SC_EEEEEEENS4_39AutoVectorizingCopyWithAssumedAlignmentILi128EEENS4_14SM90_TMA_STOREES2Z_S31_S31_EEEvvEEEEvNT_6ParamsE --------------------------
	.section	.nv.info._ZN7cutlass13device_kernelINS_4gemm6kernel13GemmUniversalIN4cute5tupleIJiiiiEEENS1_10collective13CollectiveMmaINS1_46MainloopSm100TmaUmmaWarpSpecializedBlockScaledILi8ELi2ELi2ENS5_IJNS4_1CILi2EEESB_NSA_ILi1EEEEEEEENS5_IJNSA_ILi128EEENSA_ILi64EEESF_EEENS5_IJNS_12float_e5m2_tENS_13float_ue8m0_tEEEENS5_IJNS5_IJlSC_lEEENS4_6LayoutINS5_IJNS5_IJNS5_IJNSA_ILi32EEENSA_ILi4EEEEEEiEEESQ_NS5_IJSC_iEEEEEENS5_IJNS5_IJNS5_IJNSA_ILi16EEESO_EEEiEEENS5_IJNS5_IJNSA_ILi0EEESC_EEENSA_ILi512EEEEEENS5_IJSW_iEEEEEEEEEEESK_S13_NS4_8TiledMMAINS4_8MMA_AtomIJNS4_21SM100_MMA_MXF8F6F4_SSISI_SI_fSJ_Li128ELi64ELNS4_4UMMA5MajorE0ELS18_0ELNS17_7ScaleInE0ELS19_0EEEEEENSM_INS5_IJSC_SC_SC_EEENS5_IJSW_SW_SW_EEEEENS5_IJNS4_10UnderscoreES1F_S1F_EEEEENS5_IJNS4_23SM90_TMA_LOAD_MULTICASTES1I_EEENS5_IJNS4_14ComposedLayoutINS4_7SwizzleILi3ELi4ELi3EEENS4_18smem_ptr_flag_bitsILi8EEENSM_INS5_IJNSA_ILi8EEESF_EEENS5_IJSF_SC_EEEEEEENSM_INS5_IJNS5_IJNS5_IJSP_SC_EEENS5_IJSN_SC_EEEEEESC_NS5_IJSO_SC_EEEEEENS5_IJNS5_IJNS5_IJSU_SY_EEESX_EEESW_NS5_IJSC_SY_EEEEEEEEEEEvNS4_8identityES1J_S24_vS25_EENS_8epilogue10collective18CollectiveEpilogueINS27_23Sm100TmaWarpSpecializedILi3ELi2ELi16ELb1ELb0EEEJNS5_IJSG_SG_SF_EEENS5_IJNSM_ISG_SC_EENSM_INS5_IJST_SB_EEENS5_IJSC_SN_EEEEEEEENS_10bfloat16_tESL_S2I_SL_NS27_6fusion15FusionCallbacksIS2B_NS2J_17LinearCombinationIS2I_fS2I_fLNS_15FloatRoundStyleE2EEES2C_S2H_JEEENS4_5SM1004TMEM4LOAD26SM100_TMEM_LOAD_32dp32b16xENS4_13SM90_TMA_LOADENS1K_INS1L_ILi1ELi4ELi3EEENS1N_ILi16EEENSM_INS5_IJS1P_ST_EEENS5_IJST_SC_EEEEEEENS4_39AutoVectorizingCopyWithAssumedAlignmentILi128EEENS4_14SM90_TMA_STOREES2Z_S31_S31_EEEvvEEEEvNT_6ParamsE,"",@"SHT_CUDA_INFO"
	.sectionflags	@""
	.align	4


	//----- nvinfo : EIATTR_CUDA_API_VERSION
	.align		4
        /*0000*/ 	.byte	0x04, 0x37
        /*0002*/ 	.short	(.L_31 - .L_30)
.L_30:
        /*0004*/ 	.word	0x00000082


	//----- nvinfo : EIATTR_KPARAM_INFO
	.align		4
.L_31:
        /*0008*/ 	.byte	0x04, 0x17
        /*000a*/ 	.short	(.L_33 - .L_32)
.L_32:
        /*000c*/ 	.word	0x00000000
        /*0010*/ 	.short	0x0000
        /*0012*/ 	.short	0x0000
        /*0014*/ 	.byte	0x00, 0xf0, 0x01, 0x30


	//----- nvinfo : EIATTR_AT_ENTRY_FRAGMENTS
	.align		4
.L_33:
        /*0018*/ 	.byte	0x04, 0x4f
        /*001a*/ 	.short	(.L_35 - .L_34)


	//   ....[0]....
.L_34:
        /*001c*/ 	.word	0x00000006


	//----- nvinfo : EIATTR_RESERVED_SMEM_USED
	.align		4
.L_35:
        /*0020*/ 	.byte	0x01, 0x41
	.zero		2


	//----- nvinfo : EIATTR_SPARSE_MMA_MASK
	.align		4
        /*0024*/ 	.byte	0x03, 0x50
        /*0026*/ 	.short	0x0000


	//----- nvinfo : EIATTR_TCGEN05_1CTA_USED
	.align		4
        /*0028*/ 	.byte	0x01, 0x51
	.zero		2


	//----- nvinfo : EIATTR_MAXREG_COUNT
	.align		4
        /*002c*/ 	.byte	0x03, 0x1b
        /*002e*/ 	.short	0x00ff


	//----- nvinfo : EIATTR_NUM_BARRIERS
	.align		4
        /*0030*/ 	.byte	0x02, 0x4c
        /*0032*/ 	.byte	0x07
	.zero		1


	//----- nvinfo : EIATTR_EXTERNS
	.align		4
        /*0034*/ 	.byte	0x04, 0x0f
        /*0036*/ 	.short	(.L_37 - .L_36)


	//   ....[0]....
	.align		4
.L_36:
        /*0038*/ 	.word	index@(__assertfail)


	//----- nvinfo : EIATTR_MERCURY_ISA_VERSION
	.align		4
.L_37:
        /*003c*/ 	.byte	0x03, 0x5f
        /*003e*/ 	.short	0x0101


	//----- nvinfo : EIATTR_INT_WARP_WIDE_INSTR_OFFSETS
	.align		4
        /*0040*/ 	.byte	0x04, 0x31
        /*0042*/ 	.short	(.L_39 - .L_38)


	//   ....[0]....
.L_38:
        /*0044*/ 	.word	0x00004b40


	//   ....[1]....
        /*0048*/ 	.word	0x00004b70


	//   ....[2]....
        /*004c*/ 	.word	0x00004b90


	//   ....[3]....
        /*0050*/ 	.word	0x00005730


	//   ....[4]....
        /*0054*/ 	.word	0x00005800


	//   ....[5]....
        /*0058*/ 	.word	0x00005870


	//   ....[6]....
        /*005c*/ 	.word	0x000059c0


	//   ....[7]....
        /*0060*/ 	.word	0x00005a90


	//   ....[8]....
        /*0064*/ 	.word	0x00005ae0


	//   ....[9]....
        /*0068*/ 	.word	0x00005c20


	//   ....[10]....
        /*006c*/ 	.word	0x00005cd0


	//   ....[11]....
        /*0070*/ 	.word	0x00005d30


	//   ....[12]....
        /*0074*/ 	.word	0x00005e60


	//   ....[13]....
        /*0078*/ 	.word	0x00005f70


	//   ....[14]....
        /*007c*/ 	.word	0x00005fb0


	//----- nvinfo : EIATTR_COOP_GROUP_MASK_REGIDS
	.align		4
.L_39:
        /*0080*/ 	.byte	0x04, 0x29
        /*0082*/ 	.short	(.L_41 - .L_40)


	//   ....[0]....
.L_40:
        /*0084*/ 	.word	0xffffffff


	//   ....[1]....
        /*0088*/ 	.word	0xffffffff


	//   ....[2]....
        /*008c*/ 	.word	0xffffffff


	//   ....[3]....
        /*0090*/ 	.word	0xffffffff


	//   ....[4]....
        /*0094*/ 	.word	0xffffffff


	//   ....[5]....
        /*0098*/ 	.word	0xffffffff


	//   ....[6]....
        /*009c*/ 	.word	0xffffffff


	//   ....[7]....
        /*00a0*/ 	.word	0xffffffff


	//   ....[8]....
        /*00a4*/ 	.word	0xffffffff


	//   ....[9]....
        /*00a8*/ 	.word	0xffffffff


	//   ....[10]....
        /*00ac*/ 	.word	0xffffffff


	//   ....[11]....
        /*00b0*/ 	.word	0xffffffff


	//   ....[12]....
        /*00b4*/ 	.word	0xffffffff


	//   ....[13]....
        /*00b8*/ 	.word	0xffffffff


	//----- nvinfo : EIATTR_COOP_GROUP_INSTR_OFFSETS
	.align		4
.L_41:
        /*00bc*/ 	.byte	0x04, 0x28
        /*00be*/ 	.short	(.L_43 - .L_42)


	//   ....[0]....
.L_42:
        /*00c0*/ 	.word	0x00000080


	//   ....[1]....
        /*00c4*/ 	.word	0x00000550


	//   ....[2]....
        /*00c8*/ 	.word	0x000007b0


	//   ....[3]....
        /*00cc*/ 	.word	0x00000930


	//   ....[4]....
        /*00d0*/ 	.word	0x00000a30


	//   ....[5]....
        /*00d4*/ 	.word	0x00000ba0


	//   ....[6]....
        /*00d8*/ 	.word	0x00000d00


	//   ....[7]....
        /*00dc*/ 	.word	0x00000eb0


	//   ....[8]....
        /*00e0*/ 	.word	0x00002530


	//   ....[9]....
        /*00e4*/ 	.word	0x00003630


	//   ....[10]....
        /*00e8*/ 	.word	0x00003840


	//   ....[11]....
        /*00ec*/ 	.word	0x00003870


	//   ....[12]....
        /*00f0*/ 	.word	0x00004a20


	//   ....[13]....
        /*00f4*/ 	.word	0x00004c50


	//----- nvinfo : EIATTR_VRC_CTA_INIT_COUNT
	.align		4
.L_43:
        /*00f8*/ 	.byte	0x02, 0x4a
        /*00fa*/ 	.byte	0x80
	.zero		1


	//----- nvinfo : EIATTR_SYSCALL_OFFSETS
	.align		4
        /*00fc*/ 	.byte	0x04, 0x46
        /*00fe*/ 	.short	(.L_45 - .L_44)


	//   ....[0]....
.L_44:
        /*0100*/ 	.word	0x00006ce0


	//   ....[1]....
        /*0104*/ 	.word	0x00006dd0


	//   ....[2]....
        /*0108*/ 	.word	0x000077b0


	//   ....[3]....
        /*010c*/ 	.word	0x00007920


	//   ....[4]....
        /*0110*/ 	.word	0x00008700


	//   ....[5]....
        /*0114*/ 	.word	0x00008870


	//   ....[6]....
        /*0118*/ 	.word	0x000096e0


	//   ....[7]....
        /*011c*/ 	.word	0x00009850


	//   ....[8]....
        /*0120*/ 	.word	0x0000a660


	//   ....[9]....
        /*0124*/ 	.word	0x0000a7d0


	//----- nvinfo : EIATTR_MBARRIER_INSTR_OFFSETS
	.align		4
.L_45:
        /*0128*/ 	.byte	0x04, 0x39
        /*012a*/ 	.short	(.L_47 - .L_46)


	//   ....[0]....
.L_46:
        /*012c*/ 	.word	0x00000690
        /*0130*/ 	.word	0x000000ff
        /*0134*/ 	.word	0x00000000
        /*0138*/ 	.short	0x0100
        /*013a*/ 	.byte	0x04
	.zero		1


	//   ....[1]....
        /*013c*/ 	.word	0x000006a0
        /*0140*/ 	.word	0x000000ff
        /*0144*/ 	.word	0x00000040
        /*0148*/ 	.short	0x0100
        /*014a*/ 	.byte	0x04
	.zero		1


	//   ....[2]....
        /*014c*/ 	.word	0x000006b0
        /*0150*/ 	.word	0x000000ff
        /*0154*/ 	.word	0x00000008
        /*0158*/ 	.short	0x0100
        /*015a*/ 	.byte	0x04
	.zero		1


	//   ....[3]....
        /*015c*/ 	.word	0x000006c0
        /*0160*/ 	.word	0x000000ff
        /*0164*/ 	.word	0x00000048
        /*0168*/ 	.short	0x0100
        /*016a*/ 	.byte	0x04
	.zero		1


	//   ....[4]....
        /*016c*/ 	.word	0x000006d0
        /*0170*/ 	.word	0x000000ff
        /*0174*/ 	.word	0x00000010
        /*0178*/ 	.short	0x0100
        /*017a*/ 	.byte	0x04
	.zero		1


	//   ....[5]....
        /*017c*/ 	.word	0x000006e0
        /*0180*/ 	.word	0x000000ff
        /*0184*/ 	.word	0x00000050
        /*0188*/ 	.short	0x0100
        /*018a*/ 	.byte	0x04
	.zero		1


	//   ....[6]....
        /*018c*/ 	.word	0x000006f0
        /*0190*/ 	.word	0x000000ff
        /*0194*/ 	.word	0x00000018
        /*0198*/ 	.short	0x0100
        /*019a*/ 	.byte	0x04
	.zero		1


	//   ....[7]....
        /*019c*/ 	.word	0x00000700
        /*01a0*/ 	.word	0x000000ff
        /*01a4*/ 	.word	0x00000058
        /*01a8*/ 	.short	0x0100
        /*01aa*/ 	.byte	0x04
	.zero		1


	//   ....[8]....
        /*01ac*/ 	.word	0x00000710
        /*01b0*/ 	.word	0x000000ff
        /*01b4*/ 	.word	0x00000020
        /*01b8*/ 	.short	0x0100
        /*01ba*/ 	.byte	0x04
	.zero		1


	//   ....[9]....
        /*01bc*/ 	.word	0x00000720
        /*01c0*/ 	.word	0x000000ff
        /*01c4*/ 	.word	0x00000060
        /*01c8*/ 	.short	0x0100
        /*01ca*/ 	.byte	0x04
	.zero		1


	//   ....[10]....
        /*01cc*/ 	.word	0x00000730
        /*01d0*/ 	.word	0x000000ff
        /*01d4*/ 	.word	0x00000028
        /*01d8*/ 	.short	0x0100
        /*01da*/ 	.byte	0x04
	.zero		1


	//   ....[11]....
        /*01dc*/ 	.word	0x00000740
        /*01e0*/ 	.word	0x000000ff
        /*01e4*/ 	.word	0x00000068
        /*01e8*/ 	.short	0x0100
        /*01ea*/ 	.byte	0x04
	.zero		1


	//   ....[12]....
        /*01ec*/ 	.word	0x00000750
        /*01f0*/ 	.word	0x000000ff
        /*01f4*/ 	.word	0x00000030
        /*01f8*/ 	.short	0x0100
        /*01fa*/ 	.byte	0x04
	.zero		1


	//   ....[13]....
        /*01fc*/ 	.word	0x00000760
        /*0200*/ 	.word	0x000000ff
        /*0204*/ 	.word	0x00000070
        /*0208*/ 	.short	0x0100
        /*020a*/ 	.byte	0x04
	.zero		1


	//   ....[14]....
        /*020c*/ 	.word	0x00000770
        /*0210*/ 	.word	0x000000ff
        /*0214*/ 	.word	0x00000038
        /*0218*/ 	.short	0x0100
        /*021a*/ 	.byte	0x04
	.zero		1


	//   ....[15]....
        /*021c*/ 	.word	0x00000780
        /*0220*/ 	.word	0x000000ff
        /*0224*/ 	.word	0x00000078
        /*0228*/ 	.short	0x0100
        /*022a*/ 	.byte	0x04
	.zero		1


	//   ....[16]....
        /*022c*/ 	.word	0x000008c0
        /*0230*/ 	.word	0x000000ff
        /*0234*/ 	.word	0x00000080
        /*0238*/ 	.short	0x0100
        /*023a*/ 	.byte	0x04
	.zero		1


	//   ....[17]....
        /*023c*/ 	.word	0x000008d0
        /*0240*/ 	.word	0x000000ff
        /*0244*/ 	.word	0x00000098
        /*0248*/ 	.short	0x0100
        /*024a*/ 	.byte	0x04
	.zero		1


	//   ....[18]....
        /*024c*/ 	.word	0x000008e0
        /*0250*/ 	.word	0x000000ff
        /*0254*/ 	.word	0x00000088
        /*0258*/ 	.short	0x0100
        /*025a*/ 	.byte	0x04
	.zero		1


	//   ....[19]....
        /*025c*/ 	.word	0x000008f0
        /*0260*/ 	.word	0x000000ff
        /*0264*/ 	.word	0x000000a0
        /*0268*/ 	.short	0x0100
        /*026a*/ 	.byte	0x04
	.zero		1


	//   ....[20]....
        /*026c*/ 	.word	0x00000900
        /*0270*/ 	.word	0x000000ff
        /*0274*/ 	.word	0x00000090
        /*0278*/ 	.short	0x0100
        /*027a*/ 	.byte	0x04
	.zero		1


	//   ....[21]....
        /*027c*/ 	.word	0x00000910
        /*0280*/ 	.word	0x000000ff
        /*0284*/ 	.word	0x000000a8
        /*0288*/ 	.short	0x0100
        /*028a*/ 	.byte	0x04
	.zero		1


	//   ....[22]....
        /*028c*/ 	.word	0x00000a00
        /*0290*/ 	.word	0x000000ff
        /*0294*/ 	.word	0x000000b0
        /*0298*/ 	.short	0x0100
        /*029a*/ 	.byte	0x06
	.zero		1


	//   ....[23]....
        /*029c*/ 	.word	0x00000a10
        /*02a0*/ 	.word	0x000000ff
        /*02a4*/ 	.word	0x000000b8
        /*02a8*/ 	.short	0x0100
        /*02aa*/ 	.byte	0x06
	.zero		1


	//   ....[24]....
        /*02ac*/ 	.word	0x00000b50
        /*02b0*/ 	.word	0x000000ff
        /*02b4*/ 	.word	0x000000c0
        /*02b8*/ 	.short	0x0100
        /*02ba*/ 	.byte	0x06
	.zero		1


	//   ....[25]....
        /*02bc*/ 	.word	0x00000b60
        /*02c0*/ 	.word	0x000000ff
        /*02c4*/ 	.word	0x000000d0
        /*02c8*/ 	.short	0x0100
        /*02ca*/ 	.byte	0x06
	.zero		1


	//   ....[26]....
        /*02cc*/ 	.word	0x00000b70
        /*02d0*/ 	.word	0x000000ff
        /*02d4*/ 	.word	0x000000c8
        /*02d8*/ 	.short	0x0100
        /*02da*/ 	.byte	0x06
	.zero		1


	//   ....[27]....
        /*02dc*/ 	.word	0x00000b80
        /*02e0*/ 	.word	0x000000ff
        /*02e4*/ 	.word	0x000000d8
        /*02e8*/ 	.short	0x0100
        /*02ea*/ 	.byte	0x06
	.zero		1


	//   ....[28]....
        /*02ec*/ 	.word	0x00000cb0
        /*02f0*/ 	.word	0x000000ff
        /*02f4*/ 	.word	0x000000e0
        /*02f8*/ 	.short	0x0100
        /*02fa*/ 	.byte	0x04
	.zero		1


	//   ....[29]....
        /*02fc*/ 	.word	0x00000cc0
        /*0300*/ 	.word	0x000000ff
        /*0304*/ 	.word	0x000000f0
        /*0308*/ 	.short	0x0100
        /*030a*/ 	.byte	0x04
	.zero		1


	//   ....[30]....
        /*030c*/ 	.word	0x00000cd0
        /*0310*/ 	.word	0x000000ff
        /*0314*/ 	.word	0x000000e8
        /*0318*/ 	.short	0x0100
        /*031a*/ 	.byte	0x04
	.zero		1


	//   ....[31]....
        /*031c*/ 	.word	0x00000ce0
        /*0320*/ 	.word	0x000000ff
        /*0324*/ 	.word	0x000000f8
        /*0328*/ 	.short	0x0100
        /*032a*/ 	.byte	0x04
	.zero		1


	//   ....[32]....
        /*032c*/ 	.word	0x00000dd0
        /*0330*/ 	.word	0x000000ff
        /*0334*/ 	.word	0x00000100
        /*0338*/ 	.short	0x0100
        /*033a*/ 	.byte	0x04
	.zero		1


	//   ....[33]....
        /*033c*/ 	.word	0x00000de0
        /*0340*/ 	.word	0x000000ff
        /*0344*/ 	.word	0x00000110
        /*0348*/ 	.short	0x0100
        /*034a*/ 	.byte	0x04
	.zero		1


	//   ....[34]....
        /*034c*/ 	.word	0x00000df0
        /*0350*/ 	.word	0x000000ff
        /*0354*/ 	.word	0x00000108
        /*0358*/ 	.short	0x0100
        /*035a*/ 	.byte	0x04
	.zero		1


	//   ....[35]....
        /*035c*/ 	.word	0x00000e00
        /*0360*/ 	.word	0x000000ff
        /*0364*/ 	.word	0x00000118
        /*0368*/ 	.short	0x0100
        /*036a*/ 	.byte	0x04
	.zero		1


	//   ....[36]....
        /*036c*/ 	.word	0x00001b00
        /*0370*/ 	.word	0x00000000
        /*0374*/ 	.word	0x00000110
        /*0378*/ 	.short	0x010a
        /*037a*/ 	.byte	0xff
	.zero		1


	//   ....[37]....
        /*037c*/ 	.word	0x00001b30
        /*0380*/ 	.word	0x00000000
        /*0384*/ 	.word	0x00000100
        /*0388*/ 	.short	0x0101
        /*038a*/ 	.byte	0xff
	.zero		1


	//   ....[38]....
        /*038c*/ 	.word	0x00001be0
        /*0390*/ 	.word	0x000000ff
        /*0394*/ 	.word	0x00000040
        /*0398*/ 	.short	0x010a
        /*039a*/ 	.byte	0x04
	.zero		1


	//   ....[39]....
        /*039c*/ 	.word	0x00001c90
        /*03a0*/ 	.word	0x000000ff
        /*03a4*/ 	.word	0x00000040
        /*03a8*/ 	.short	0x010a
        /*03aa*/ 	.byte	0x29
	.zero		1


	//   ....[40]....
        /*03ac*/ 	.word	0x00001dd0
        /*03b0*/ 	.word	0x000000ff
        /*03b4*/ 	.word	0x00000040
        /*03b8*/ 	.short	0x010a
        /*03ba*/ 	.byte	0x05
	.zero		1


	//   ....[41]....
        /*03bc*/ 	.word	0x000020a0
        /*03c0*/ 	.word	0x000000ff
        /*03c4*/ 	.word	0x000000b8
        /*03c8*/ 	.short	0x0101
        /*03ca*/ 	.byte	0x06
	.zero		1


	//   ....[42]....
        /*03cc*/ 	.word	0x000020c0
        /*03d0*/ 	.word	0x000000ff
        /*03d4*/ 	.word	0x00000040
        /*03d8*/ 	.short	0x010a
        /*03da*/ 	.byte	0x04
	.zero		1


	//   ....[43]....
        /*03dc*/ 	.word	0x00002140
        /*03e0*/ 	.word	0x000000ff
        /*03e4*/ 	.word	0x00000040
        /*03e8*/ 	.short	0x010a
        /*03ea*/ 	.byte	0x29
	.zero		1


	//   ....[44]....
        /*03ec*/ 	.word	0x00002280
        /*03f0*/ 	.word	0x000000ff
        /*03f4*/ 	.word	0x00000040
        /*03f8*/ 	.short	0x010a
        /*03fa*/ 	.byte	0x05
	.zero		1


	//   ....[45]....
        /*03fc*/ 	.word	0x00002560
        /*0400*/ 	.word	0x00000003
        /*0404*/ 	.word	0x000000c0
        /*0408*/ 	.short	0x010a
        /*040a*/ 	.byte	0xff
	.zero		1


	//   ....[46]....
        /*040c*/ 	.word	0x000026b0
        /*0410*/ 	.word	0x00000000
        /*0414*/ 	.word	0x00000000
        /*0418*/ 	.short	0x0101
        /*041a*/ 	.byte	0xff
	.zero		1


	//   ....[47]....
        /*041c*/ 	.word	0x00002c70
        /*0420*/ 	.word	0x000000ff
        /*0424*/ 	.word	0x00000000
        /*0428*/ 	.short	0x010a
        /*042a*/ 	.byte	0x04
	.zero		1


	//   ....[48]....
        /*042c*/ 	.word	0x00002d00
        /*0430*/ 	.word	0x000000ff
        /*0434*/ 	.word	0x00000000
        /*0438*/ 	.short	0x010a
        /*043a*/ 	.byte	0x05
	.zero		1


	//   ....[49]....
        /*043c*/ 	.word	0x00002d90
        /*0440*/ 	.word	0x000000ff
        /*0444*/ 	.word	0x00000000
        /*0448*/ 	.short	0x010a
        /*044a*/ 	.byte	0x05
	.zero		1


	//   ....[50]....
        /*044c*/ 	.word	0x00002e20
        /*0450*/ 	.word	0x000000ff
        /*0454*/ 	.word	0x00000000
        /*0458*/ 	.short	0x010a
        /*045a*/ 	.byte	0x05
	.zero		1


	//   ....[51]....
        /*045c*/ 	.word	0x00002eb0
        /*0460*/ 	.word	0x000000ff
        /*0464*/ 	.word	0x00000000
        /*0468*/ 	.short	0x010a
        /*046a*/ 	.byte	0x05
	.zero		1


	//   ....[52]....
        /*046c*/ 	.word	0x00002f40
        /*0470*/ 	.word	0x000000ff
        /*0474*/ 	.word	0x00000000
        /*0478*/ 	.short	0x010a
        /*047a*/ 	.byte	0x05
	.zero		1


	//   ....[53]....
        /*047c*/ 	.word	0x00002fd0
        /*0480*/ 	.word	0x000000ff
        /*0484*/ 	.word	0x00000000
        /*0488*/ 	.short	0x010a
        /*048a*/ 	.byte	0x05
	.zero		1


	//   ....[54]....
        /*048c*/ 	.word	0x00003070
        /*0490*/ 	.word	0x00000000
        /*0494*/ 	.word	0x00000000
        /*0498*/ 	.short	0x010a
        /*049a*/ 	.byte	0xff
	.zero		1


	//   ....[55]....
        /*049c*/ 	.word	0x00003190
        /*04a0*/ 	.word	0x00000002
        /*04a4*/ 	.word	0x00000100
        /*04a8*/ 	.short	0x010a
        /*04aa*/ 	.byte	0xff
	.zero		1


	//   ....[56]....
        /*04ac*/ 	.word	0x00003200
        /*04b0*/ 	.word	0x00000002
        /*04b4*/ 	.word	0x00000000
        /*04b8*/ 	.short	0x0101
        /*04ba*/ 	.byte	0xff
	.zero		1


	//   ....[57]....
        /*04bc*/ 	.word	0x00003220
        /*04c0*/ 	.word	0x000000ff
        /*04c4*/ 	.word	0x000000d0
        /*04c8*/ 	.short	0x010a
        /*04ca*/ 	.byte	0x04
	.zero		1


	//   ....[58]....
        /*04cc*/ 	.word	0x00003340
        /*04d0*/ 	.word	0x00000002
        /*04d4*/ 	.word	0x000000c0
        /*04d8*/ 	.short	0x010a
        /*04da*/ 	.byte	0xff
	.zero		1


	//   ....[59]....
        /*04dc*/ 	.word	0x00003440
        /*04e0*/ 	.word	0x00000002
        /*04e4*/ 	.word	0x00000000
        /*04e8*/ 	.short	0x0101
        /*04ea*/ 	.byte	0xff
	.zero		1


	//   ....[60]....
        /*04ec*/ 	.word	0x000034d0
        /*04f0*/ 	.word	0x000000ff
        /*04f4*/ 	.word	0x000000d0
        /*04f8*/ 	.short	0x0106
        /*04fa*/ 	.byte	0x04
	.zero		1


	//   ....[61]....
        /*04fc*/ 	.word	0x000034f0
        /*0500*/ 	.word	0x000000ff
        /*0504*/ 	.word	0x000000d0
        /*0508*/ 	.short	0x010a
        /*050a*/ 	.byte	0x04
	.zero		1


	//   ....[62]....
        /*050c*/ 	.word	0x00003580
        /*0510*/ 	.word	0x000000ff
        /*0514*/ 	.word	0x000000d0
        /*0518*/ 	.short	0x0106
        /*051a*/ 	.byte	0x07
	.zero		1


	//   ....[63]....
        /*051c*/ 	.word	0x000035c0
        /*0520*/ 	.word	0x00000000
        /*0524*/ 	.word	0x000000d0
        /*0528*/ 	.short	0x010a
        /*052a*/ 	.byte	0xff
	.zero		1


	//   ....[64]....
        /*052c*/ 	.word	0x00003c30
        /*0530*/ 	.word	0x00000002
        /*0534*/ 	.word	0x000000c0
        /*0538*/ 	.short	0x010a
        /*053a*/ 	.byte	0xff
	.zero		1


	//   ....[65]....
        /*053c*/ 	.word	0x00003d50
        /*0540*/ 	.word	0x00000000
        /*0544*/ 	.word	0x00000000
        /*0548*/ 	.short	0x0101
        /*054a*/ 	.byte	0xff
	.zero		1


	//   ....[66]....
        /*054c*/ 	.word	0x00004280
        /*0550*/ 	.word	0x000000ff
        /*0554*/ 	.word	0x00000000
        /*0558*/ 	.short	0x010a
        /*055a*/ 	.byte	0x04
	.zero		1


	//   ....[67]....
        /*055c*/ 	.word	0x000042d0
        /*0560*/ 	.word	0x000000ff
        /*0564*/ 	.word	0x000000f0
        /*0568*/ 	.short	0x010a
        /*056a*/ 	.byte	0x38
	.zero		1


	//   ....[68]....
        /*056c*/ 	.word	0x00004510
        /*0570*/ 	.word	0x000000ff
        /*0574*/ 	.word	0x00000000
        /*0578*/ 	.short	0x010a
        /*057a*/ 	.byte	0x07
	.zero		1


	//   ....[69]....
        /*057c*/ 	.word	0x00004640
        /*0580*/ 	.word	0x000000ff
        /*0584*/ 	.word	0x00000000
        /*0588*/ 	.short	0x010a
        /*058a*/ 	.byte	0x04
	.zero		1


	//   ....[70]....
        /*058c*/ 	.word	0x00004970
        /*0590*/ 	.word	0x000000ff
        /*0594*/ 	.word	0x00000000
        /*0598*/ 	.short	0x010a
        /*059a*/ 	.byte	0x04
	.zero		1


	//   ....[71]....
        /*059c*/ 	.word	0x00004a00
        /*05a0*/ 	.word	0x000000ff
        /*05a4*/ 	.word	0x00000000
        /*05a8*/ 	.short	0x010a
        /*05aa*/ 	.byte	0x04
	.zero		1


	//   ....[72]....
        /*05ac*/ 	.word	0x00004e90
        /*05b0*/ 	.word	0x0000000c
        /*05b4*/ 	.word	0x000000c0
        /*05b8*/ 	.short	0x010a
        /*05ba*/ 	.byte	0xff
	.zero		1


	//   ....[73]....
        /*05bc*/ 	.word	0x00005000
        /*05c0*/ 	.word	0x00000000
        /*05c4*/ 	.word	0x00000000
        /*05c8*/ 	.short	0x0101
        /*05ca*/ 	.byte	0xff
	.zero		1


	//   ....[74]....
        /*05cc*/ 	.word	0x00005480
        /*05d0*/ 	.word	0x000000ff
        /*05d4*/ 	.word	0x000000b8
        /*05d8*/ 	.short	0x010a
        /*05da*/ 	.byte	0x1d
	.zero		1


	//   ....[75]....
        /*05dc*/ 	.word	0x00005640
        /*05e0*/ 	.word	0x000000ff
        /*05e4*/ 	.word	0x00000098
        /*05e8*/ 	.short	0x010a
        /*05ea*/ 	.byte	0x04
	.zero		1


	//   ....[76]....
        /*05ec*/ 	.word	0x00005890
        /*05f0*/ 	.word	0x000000ff
        /*05f4*/ 	.word	0x00000080
        /*05f8*/ 	.short	0x010b
        /*05fa*/ 	.byte	0x04
	.zero		1


	//   ....[77]....
        /*05fc*/ 	.word	0x000058a0
        /*0600*/ 	.word	0x000000ff
        /*0604*/ 	.word	0x00000000
        /*0608*/ 	.short	0x0101
        /*060a*/ 	.byte	0x06
	.zero		1


	//   ....[78]....
        /*060c*/ 	.word	0x000058b0
        /*0610*/ 	.word	0x000000ff
        /*0614*/ 	.word	0x00000098
        /*0618*/ 	.short	0x010a
        /*061a*/ 	.byte	0x07
	.zero		1


	//   ....[79]....
        /*061c*/ 	.word	0x00005b00
        /*0620*/ 	.word	0x000000ff
        /*0624*/ 	.word	0x00000080
        /*0628*/ 	.short	0x010b
        /*062a*/ 	.byte	0x07
	.zero		1


	//   ....[80]....
        /*062c*/ 	.word	0x00005b10
        /*0630*/ 	.word	0x000000ff
        /*0634*/ 	.word	0x00000000
        /*0638*/ 	.short	0x0101
        /*063a*/ 	.byte	0x04
	.zero		1


	//   ....[81]....
        /*063c*/ 	.word	0x00005b20
        /*0640*/ 	.word	0x000000ff
        /*0644*/ 	.word	0x00000098
        /*0648*/ 	.short	0x010a
        /*064a*/ 	.byte	0x05
	.zero		1


	//   ....[82]....
        /*064c*/ 	.word	0x00005d60
        /*0650*/ 	.word	0x000000ff
        /*0654*/ 	.word	0x00000080
        /*0658*/ 	.short	0x010b
        /*065a*/ 	.byte	0x05
	.zero		1


	//   ....[83]....
        /*065c*/ 	.word	0x00005d70
        /*0660*/ 	.word	0x000000ff
        /*0664*/ 	.word	0x00000000
        /*0668*/ 	.short	0x0101
        /*066a*/ 	.byte	0x06
	.zero		1


	//   ....[84]....
        /*066c*/ 	.word	0x00005d80
        /*0670*/ 	.word	0x000000ff
        /*0674*/ 	.word	0x00000098
        /*0678*/ 	.short	0x010a
        /*067a*/ 	.byte	0x04
	.zero		1


	//   ....[85]....
        /*067c*/ 	.word	0x00005fd0
        /*0680*/ 	.word	0x000000ff
        /*0684*/ 	.word	0x00000080
        /*0688*/ 	.short	0x010b
        /*068a*/ 	.byte	0x04
	.zero		1


	//   ....[86]....
        /*068c*/ 	.word	0x00006000
        /*0690*/ 	.word	0x000000ff
        /*0694*/ 	.word	0x00000000
        /*0698*/ 	.short	0x0101
        /*069a*/ 	.byte	0x05
	.zero		1


	//   ....[87]....
        /*069c*/ 	.word	0x00006090
        /*06a0*/ 	.word	0x000000ff
        /*06a4*/ 	.word	0x00000000
        /*06a8*/ 	.short	0x010a
        /*06aa*/ 	.byte	0x04
	.zero		1


	//   ....[88]....
        /*06ac*/ 	.word	0x00006120
        /*06b0*/ 	.word	0x000000ff
        /*06b4*/ 	.word	0x00000000
        /*06b8*/ 	.short	0x010a
        /*06ba*/ 	.byte	0x05
	.zero		1


	//   ....[89]....
        /*06bc*/ 	.word	0x000061c0
        /*06c0*/ 	.word	0x00000000
        /*06c4*/ 	.word	0x00000000
        /*06c8*/ 	.short	0x010a
        /*06ca*/ 	.byte	0xff
	.zero		1


	//   ....[90]....
        /*06cc*/ 	.word	0x00006530
        /*06d0*/ 	.word	0x00000000
        /*06d4*/ 	.word	0x000000c0
        /*06d8*/ 	.short	0x010a
        /*06da*/ 	.byte	0xff
	.zero		1


	//   ....[91]....
        /*06dc*/ 	.word	0x00006600
        /*06e0*/ 	.word	0x00000000
        /*06e4*/ 	.word	0x00000000
        /*06e8*/ 	.short	0x0101
        /*06ea*/ 	.byte	0xff
	.zero		1


	//   ....[92]....
        /*06ec*/ 	.word	0x000072c0
        /*06f0*/ 	.word	0x00000000
        /*06f4*/ 	.word	0x00000080
        /*06f8*/ 	.short	0x010a
        /*06fa*/ 	.byte	0xff
	.zero		1


	//   ....[93]....
        /*06fc*/ 	.word	0x00007330
        /*0700*/ 	.word	0x00000068
        /*0704*/ 	.word	0x000000e0
        /*0708*/ 	.short	0x010a
        /*070a*/ 	.byte	0xff
	.zero		1


	//   ....[94]....
        /*070c*/ 	.word	0x00007420
        /*0710*/ 	.word	0x00000000
        /*0714*/ 	.word	0x00000080
        /*0718*/ 	.short	0x010a
        /*071a*/ 	.byte	0xff
	.zero		1


	//   ....[95]....
        /*071c*/ 	.word	0x00007540
        /*0720*/ 	.word	0x00000068
        /*0724*/ 	.word	0x000000e0
        /*0728*/ 	.short	0x010a
        /*072a*/ 	.byte	0xff
	.zero		1


	//   ....[96]....
        /*072c*/ 	.word	0x000083c0
        /*0730*/ 	.word	0x00000000
        /*0734*/ 	.word	0x00000000
        /*0738*/ 	.short	0x0101
        /*073a*/ 	.byte	0xff
	.zero		1


	//   ....[97]....
        /*073c*/ 	.word	0x000083d0
        /*0740*/ 	.word	0x00000014
        /*0744*/ 	.word	0x00000080
        /*0748*/ 	.short	0x010a
        /*074a*/ 	.byte	0xff
	.zero		1


	//   ....[98]....
        /*074c*/ 	.word	0x00008490
        /*0750*/ 	.word	0x00000014
        /*0754*/ 	.word	0x00000080
        /*0758*/ 	.short	0x010a
        /*075a*/ 	.byte	0xff
	.zero		1


	//   ....[99]....
        /*075c*/ 	.word	0x00009370
        /*0760*/ 	.word	0x0000002e
        /*0764*/ 	.word	0x00000000
        /*0768*/ 	.short	0x0101
        /*076a*/ 	.byte	0xff
	.zero		1


	//   ....[100]....
        /*076c*/ 	.word	0x000093b0
        /*0770*/ 	.word	0x00000015
        /*0774*/ 	.word	0x00000080
        /*0778*/ 	.short	0x010a
        /*077a*/ 	.byte	0xff
	.zero		1


	//   ....[101]....
        /*077c*/ 	.word	0x00009480
        /*0780*/ 	.word	0x00000015
        /*0784*/ 	.word	0x00000080
        /*0788*/ 	.short	0x010a
        /*078a*/ 	.byte	0xff
	.zero		1


	//   ....[102]....
        /*078c*/ 	.word	0x0000a370
        /*0790*/ 	.word	0x0000002e
        /*0794*/ 	.word	0x00000000
        /*0798*/ 	.short	0x0101
        /*079a*/ 	.byte	0xff
	.zero		1


	//   ....[103]....
        /*079c*/ 	.word	0x0000a390
        /*07a0*/ 	.word	0x00000002
        /*07a4*/ 	.word	0x00000080
        /*07a8*/ 	.short	0x010a
        /*07aa*/ 	.byte	0xff
	.zero		1


	//   ....[104]....
        /*07ac*/ 	.word	0x0000a440
        /*07b0*/ 	.word	0x00000002
        /*07b4*/ 	.word	0x00000080
        /*07b8*/ 	.short	0x010a
        /*07ba*/ 	.byte	0xff
	.zero		1


	//   ....[105]....
        /*07bc*/ 	.word	0x0000ace0
        /*07c0*/ 	.word	0x000000ff
        /*07c4*/ 	.word	0x00000000
        /*07c8*/ 	.short	0x0101
        /*07ca*/ 	.byte	0x04
	.zero		1


	//   ....[106]....
        /*07cc*/ 	.word	0x0000b340
        /*07d0*/ 	.word	0x00000000
        /*07d4*/ 	.word	0x00000000
        /*07d8*/ 	.short	0x0101
        /*07da*/ 	.byte	0xff
	.zero		1


	//   ....[107]....
        /*07dc*/ 	.word	0x0000b5f0
        /*07e0*/ 	.word	0x000000ff
        /*07e4*/ 	.word	0x00000000
        /*07e8*/ 	.short	0x0101
        /*07ea*/ 	.byte	0x04
	.zero		1


	//   ....[108]....
        /*07ec*/ 	.word	0x0000b610
        /*07f0*/ 	.word	0x00000000
        /*07f4*/ 	.word	0x00000110
        /*07f8*/ 	.short	0x010a
        /*07fa*/ 	.byte	0xff
	.zero		1


	//   ....[109]....
        /*07fc*/ 	.word	0x0000b670
        /*0800*/ 	.word	0x00000000
        /*0804*/ 	.word	0x00000040
        /*0808*/ 	.short	0x010a
        /*080a*/ 	.byte	0xff
	.zero		1


	//   ....[110]....
        /*080c*/ 	.word	0x0000b6d0
        /*0810*/ 	.word	0x00000000
        /*0814*/ 	.word	0x00000040
        /*0818*/ 	.short	0x010a
        /*081a*/ 	.byte	0xff
	.zero		1


	//   ....[111]....
        /*081c*/ 	.word	0x0000b720
        /*0820*/ 	.word	0x00000003
        /*0824*/ 	.word	0x000000c0
        /*0828*/ 	.short	0x010a
        /*082a*/ 	.byte	0xff
	.zero		1


	//   ....[112]....
        /*082c*/ 	.word	0x0000b780
        /*0830*/ 	.word	0x00000000
        /*0834*/ 	.word	0x00000000
        /*0838*/ 	.short	0x010a
        /*083a*/ 	.byte	0xff
	.zero		1


	//   ....[113]....
        /*083c*/ 	.word	0x0000b7e0
        /*0840*/ 	.word	0x00000000
        /*0844*/ 	.word	0x00000000
        /*0848*/ 	.short	0x010a
        /*084a*/ 	.byte	0xff
	.zero		1


	//   ....[114]....
        /*084c*/ 	.word	0x0000b840
        /*0850*/ 	.word	0x00000000
        /*0854*/ 	.word	0x00000000
        /*0858*/ 	.short	0x010a
        /*085a*/ 	.byte	0xff
	.zero		1


	//   ....[115]....
        /*085c*/ 	.word	0x0000b8a0
        /*0860*/ 	.word	0x00000000
        /*0864*/ 	.word	0x00000000
        /*0868*/ 	.short	0x010a
        /*086a*/ 	.byte	0xff
	.zero		1


	//   ....[116]....
        /*086c*/ 	.word	0x0000b900
        /*0870*/ 	.word	0x00000000
        /*0874*/ 	.word	0x00000000
        /*0878*/ 	.short	0x010a
        /*087a*/ 	.byte	0xff
	.zero		1


	//   ....[117]....
        /*087c*/ 	.word	0x0000b960
        /*0880*/ 	.word	0x00000000
        /*0884*/ 	.word	0x00000000
        /*0888*/ 	.short	0x010a
        /*088a*/ 	.byte	0xff
	.zero		1


	//   ....[118]....
        /*088c*/ 	.word	0x0000b9c0
        /*0890*/ 	.word	0x00000000
        /*0894*/ 	.word	0x00000000
        /*0898*/ 	.short	0x010a
        /*089a*/ 	.byte	0xff
	.zero		1


	//   ....[119]....
        /*089c*/ 	.word	0x0000ba10
        /*08a0*/ 	.word	0x00000002
        /*08a4*/ 	.word	0x00000100
        /*08a8*/ 	.short	0x010a
        /*08aa*/ 	.byte	0xff
	.zero		1


	//   ....[120]....
        /*08ac*/ 	.word	0x0000ba70
        /*08b0*/ 	.word	0x00000002
        /*08b4*/ 	.word	0x000000d0
        /*08b8*/ 	.short	0x010a
        /*08ba*/ 	.byte	0xff
	.zero		1


	//   ....[121]....
        /*08bc*/ 	.word	0x0000bac0
        /*08c0*/ 	.word	0x00000002
        /*08c4*/ 	.word	0x000000c0
        /*08c8*/ 	.short	0x010a
        /*08ca*/ 	.byte	0xff
	.zero		1


	//   ....[122]....
        /*08cc*/ 	.word	0x0000bb20
        /*08d0*/ 	.word	0x00000000
        /*08d4*/ 	.word	0x000000d0
        /*08d8*/ 	.short	0x010a
        /*08da*/ 	.byte	0xff
	.zero		1


	//   ....[123]....
        /*08dc*/ 	.word	0x0000bb70
        /*08e0*/ 	.word	0x00000002
        /*08e4*/ 	.word	0x000000c0
        /*08e8*/ 	.short	0x010a
        /*08ea*/ 	.byte	0xff
	.zero		1


	//   ....[124]....
        /*08ec*/ 	.word	0x0000bbd0
        /*08f0*/ 	.word	0x00000000
        /*08f4*/ 	.word	0x000000f0
        /*08f8*/ 	.short	0x010a
        /*08fa*/ 	.byte	0xff
	.zero		1


	//   ....[125]....
        /*08fc*/ 	.word	0x0000bc30
        /*0900*/ 	.word	0x00000000
        /*0904*/ 	.word	0x00000000
        /*0908*/ 	.short	0x010a
        /*090a*/ 	.byte	0xff
	.zero		1


	//   ....[126]....
        /*090c*/ 	.word	0x0000bc90
        /*0910*/ 	.word	0x00000000
        /*0914*/ 	.word	0x00000000
        /*0918*/ 	.short	0x010a
        /*091a*/ 	.byte	0xff
	.zero		1


	//   ....[127]....
        /*091c*/ 	.word	0x0000bcf0
        /*0920*/ 	.word	0x00000000
        /*0924*/ 	.word	0x00000000
        /*0928*/ 	.short	0x010a
        /*092a*/ 	.byte	0xff
	.zero		1


	//   ....[128]....
        /*092c*/ 	.word	0x0000bd40
        /*0930*/ 	.word	0x0000000c
        /*0934*/ 	.word	0x000000c0
        /*0938*/ 	.short	0x010a
        /*093a*/ 	.byte	0xff
	.zero		1


	//   ....[129]....
        /*093c*/ 	.word	0x0000bda0
        /*0940*/ 	.word	0x00000000
        /*0944*/ 	.word	0x000000b8
        /*0948*/ 	.short	0x010a
        /*094a*/ 	.byte	0xff
	.zero		1


	//   ....[130]....
        /*094c*/ 	.word	0x0000be00
        /*0950*/ 	.word	0x00000000
        /*0954*/ 	.word	0x00000098
        /*0958*/ 	.short	0x010a
        /*095a*/ 	.byte	0xff
	.zero		1


	//   ....[131]....
        /*095c*/ 	.word	0x0000be60
        /*0960*/ 	.word	0x00000000
        /*0964*/ 	.word	0x00000098
        /*0968*/ 	.short	0x010a
        /*096a*/ 	.byte	0xff
	.zero		1


	//   ....[132]....
        /*096c*/ 	.word	0x0000bec0
        /*0970*/ 	.word	0x00000000
        /*0974*/ 	.word	0x00000098
        /*0978*/ 	.short	0x010a
        /*097a*/ 	.byte	0xff
	.zero		1


	//   ....[133]....
        /*097c*/ 	.word	0x0000bf20
        /*0980*/ 	.word	0x00000000
        /*0984*/ 	.word	0x00000098
        /*0988*/ 	.short	0x010a
        /*098a*/ 	.byte	0xff
	.zero		1


	//   ....[134]....
        /*098c*/ 	.word	0x0000bf80
        /*0990*/ 	.word	0x00000000
        /*0994*/ 	.word	0x00000000
        /*0998*/ 	.short	0x010a
        /*099a*/ 	.byte	0xff
	.zero		1


	//   ....[135]....
        /*099c*/ 	.word	0x0000bfe0
        /*09a0*/ 	.word	0x00000000
        /*09a4*/ 	.word	0x00000000
        /*09a8*/ 	.short	0x010a
        /*09aa*/ 	.byte	0xff
	.zero		1


	//   ....[136]....
        /*09ac*/ 	.word	0x0000c030
        /*09b0*/ 	.word	0x00000000
        /*09b4*/ 	.word	0x000000c0
        /*09b8*/ 	.short	0x010a
        /*09ba*/ 	.byte	0xff
	.zero		1


	//   ....[137]....
        /*09bc*/ 	.word	0x0000c080
        /*09c0*/ 	.word	0x00000000
        /*09c4*/ 	.word	0x00000080
        /*09c8*/ 	.short	0x010a
        /*09ca*/ 	.byte	0xff
	.zero		1


	//   ....[138]....
        /*09cc*/ 	.word	0x0000c0d0
        /*09d0*/ 	.word	0x00000068
        /*09d4*/ 	.word	0x000000e0
        /*09d8*/ 	.short	0x010a
        /*09da*/ 	.byte	0xff
	.zero		1


	//   ....[139]....
        /*09dc*/ 	.word	0x0000c120
        /*09e0*/ 	.word	0x00000014
        /*09e4*/ 	.word	0x00000080
        /*09e8*/ 	.short	0x010a
        /*09ea*/ 	.byte	0xff
	.zero		1


	//   ....[140]....
        /*09ec*/ 	.word	0x0000c170
        /*09f0*/ 	.word	0x00000015
        /*09f4*/ 	.word	0x00000080
        /*09f8*/ 	.short	0x010a
        /*09fa*/ 	.byte	0xff
	.zero		1


	//   ....[141]....
        /*09fc*/ 	.word	0x0000c1c0
        /*0a00*/ 	.word	0x00000002
        /*0a04*/ 	.word	0x00000080
        /*0a08*/ 	.short	0x010a
        /*0a0a*/ 	.byte	0xff
	.zero		1


	//----- nvinfo : EIATTR_NUM_MBARRIERS
	.align		4
.L_47:
        /*0a0c*/ 	.byte	0x03, 0x38
        /*0a0e*/ 	.short	0x0024


	//----- nvinfo : EIATTR_EXIT_INSTR_OFFSETS
	.align		4
        /*0a10*/ 	.byte	0x04, 0x1c
        /*0a12*/ 	.short	(.L_49 - .L_48)


	//   ....[0]....
.L_48:
        /*0a14*/ 	.word	0x000030a0


	//   ....[1]....
        /*0a18*/ 	.word	0x00003590


	//   ....[2]....
        /*0a1c*/ 	.word	0x000035f0


	//   ....[3]....
        /*0a20*/ 	.word	0x00004c60


	//   ....[4]....
        /*0a24*/ 	.word	0x000061f0


	//   ....[5]....
        /*0a28*/ 	.word	0x00006230


	//   ....[6]....
        /*0a2c*/ 	.word	0x0000b4e0


	//   ....[7]....
        /*0a30*/ 	.word	0x0000b560


	//   ....[8]....
        /*0a34*/ 	.word	0x0000b590


	//   ....[9]....
        /*0a38*/ 	.word	0x0000b600


	//----- nvinfo : EIATTR_MAX_THREADS
	.align		4
.L_49:
        /*0a3c*/ 	.byte	0x04, 0x05
        /*0a3e*/ 	.short	(.L_51 - .L_50)
.L_50:
        /*0a40*/ 	.word	0x00000100
        /*0a44*/ 	.word	0x00000001
        /*0a48*/ 	.word	0x00000001


	//----- nvinfo : EIATTR_CRS_STACK_SIZE
	.align		4
.L_51:
        /*0a4c*/ 	.byte	0x04, 0x1e
        /*0a4e*/ 	.short	(.L_53 - .L_52)
.L_52:
        /*0a50*/ 	.word	0x00000000


	//----- nvinfo : EIATTR_CBANK_PARAM_SIZE
	.align		4
.L_53:
        /*0a54*/ 	.byte	0x03, 0x19
        /*0a56*/ 	.short	0x0c00


	//----- nvinfo : EIATTR_PARAM_CBANK
	.align		4
        /*0a58*/ 	.byte	0x04, 0x0a
        /*0a5a*/ 	.short	(.L_55 - .L_54)
	.align		4
.L_54:
        /*0a5c*/ 	.word	index@(.nv.constant0._ZN7cutlass13device_kernelINS_4gemm6kernel13GemmUniversalIN4cute5tupleIJiiiiEEENS1_10collective13CollectiveMmaINS1_46MainloopSm100TmaUmmaWarpSpecializedBlockScaledILi8ELi2ELi2ENS5_IJNS4_1CILi2EEESB_NSA_ILi1EEEEEEEENS5_IJNSA_ILi128EEENSA_ILi64EEESF_EEENS5_IJNS_12float_e5m2_tENS_13float_ue8m0_tEEEENS5_IJNS5_IJlSC_lEEENS4_6LayoutINS5_IJNS5_IJNS5_IJNSA_ILi32EEENSA_ILi4EEEEEEiEEESQ_NS5_IJSC_iEEEEEENS5_IJNS5_IJNS5_IJNSA_ILi16EEESO_EEEiEEENS5_IJNS5_IJNSA_ILi0EEESC_EEENSA_ILi512EEEEEENS5_IJSW_iEEEEEEEEEEESK_S13_NS4_8TiledMMAINS4_8MMA_AtomIJNS4_21SM100_MMA_MXF8F6F4_SSISI_SI_fSJ_Li128ELi64ELNS4_4UMMA5MajorE0ELS18_0ELNS17_7ScaleInE0ELS19_0EEEEEENSM_INS5_IJSC_SC_SC_EEENS5_IJSW_SW_SW_EEEEENS5_IJNS4_10UnderscoreES1F_S1F_EEEEENS5_IJNS4_23SM90_TMA_LOAD_MULTICASTES1I_EEENS5_IJNS4_14ComposedLayoutINS4_7SwizzleILi3ELi4ELi3EEENS4_18smem_ptr_flag_bitsILi8EEENSM_INS5_IJNSA_ILi8EEESF_EEENS5_IJSF_SC_EEEEEEENSM_INS5_IJNS5_IJNS5_IJSP_SC_EEENS5_IJSN_SC_EEEEEESC_NS5_IJSO_SC_EEEEEENS5_IJNS5_IJNS5_IJSU_SY_EEESX_EEESW_NS5_IJSC_SY_EEEEEEEEEEEvNS4_8identityES1J_S24_vS25_EENS_8epilogue10collective18CollectiveEpilogueINS27_23Sm100TmaWarpSpecializedILi3ELi2ELi16ELb1ELb0EEEJNS5_IJSG_SG_SF_EEENS5_IJNSM_ISG_SC_EENSM_INS5_IJST_SB_EEENS5_IJSC_SN_EEEEEEEENS_10bfloat16_tESL_S2I_SL_NS27_6fusion15FusionCallbacksIS2B_NS2J_17LinearCombinationIS2I_fS2I_fLNS_15FloatRoundStyleE2EEES2C_S2H_JEEENS4_5SM1004TMEM4LOAD26SM100_TMEM_LOAD_32dp32b16xENS4_13SM90_TMA_LOADENS1K_INS1L_ILi1ELi4ELi3EEENS1N_ILi16EEENSM_INS5_IJS1P_ST_EEENS5_IJST_SC_EEEEEEENS4_39AutoVectorizingCopyWithAssumedAlignmentILi128EEENS4_14SM90_TMA_STOREES2Z_S31_S31_EEEvvEEEEvNT_6ParamsE)
        /*0a60*/ 	.short	0x0380
        /*0a62*/ 	.short	0x0c00


	//----- nvinfo : EIATTR_SW_WAR
	.align		4
.L_55:
        /*0a64*/ 	.byte	0x04, 0x36
        /*0a66*/ 	.short	(.L_57 - .L_56)
.L_56:
        /*0a68*/ 	.word	0x00000008
.L_57:


//--------------------- .nv.callgraph             --------------------------
	.section	.nv.callgraph,"",@"SHT_CUDA_CALLGRAPH"
	.align	4
	.sectionentsize	8
	.align		4
        /*0000*/ 	.word	0x00000000
	.align		4
        /*0004*/ 	.word	0xffffffff
	.align		4
        /*0008*/ 	.word	index@(_ZN7cutlass13device_kernelINS_4gemm6kernel13GemmUniversalIN4cute5tupleIJiiiiEEENS1_10collective13CollectiveMmaINS1_46MainloopSm100TmaUmmaWarpSpecializedBlockScaledILi8ELi2ELi2ENS5_IJNS4_1CILi2EEESB_NSA_ILi1EEEEEEEENS5_IJNSA_ILi128EEENSA_ILi64EEESF_EEENS5_IJNS_12float_e5m2_tENS_13float_ue8m0_tEEEENS5_IJNS5_IJlSC_lEEENS4_6LayoutINS5_IJNS5_IJNS5_IJNSA_ILi32EEENSA_ILi4EEEEEEiEEESQ_NS5_IJSC_iEEEEEENS5_IJNS5_IJNS5_IJNSA_ILi16EEESO_EEEiEEENS5_IJNS5_IJNSA_ILi0EEESC_EEENSA_ILi512EEEEEENS5_IJSW_iEEEEEEEEEEESK_S13_NS4_8TiledMMAINS4_8MMA_AtomIJNS4_21SM100_MMA_MXF8F6F4_SSISI_SI_fSJ_Li128ELi64ELNS4_4UMMA5MajorE0ELS18_0ELNS17_7ScaleInE0ELS19_0EEEEEENSM_INS5_IJSC_SC_SC_EEENS5_IJSW_SW_SW_EEEEENS5_IJNS4_10UnderscoreES1F_S1F_EEEEENS5_IJNS4_23SM90_TMA_LOAD_MULTICASTES1I_EEENS5_IJNS4_14ComposedLayoutINS4_7SwizzleILi3ELi4ELi3EEENS4_18smem_ptr_flag_bitsILi8EEENSM_INS5_IJNSA_ILi8EEESF_EEENS5_IJSF_SC_EEEEEEENSM_INS5_IJNS5_IJNS5_IJSP_SC_EEENS5_IJSN_SC_EEEEEESC_NS5_IJSO_SC_EEEEEENS5_IJNS5_IJNS5_IJSU_SY_EEESX_EEESW_NS5_IJSC_SY_EEEEEEEEEEEvNS4_8identityES1J_S24_vS25_EENS_8epilogue10collective18CollectiveEpilogueINS27_23Sm100TmaWarpSpecializedILi3ELi2ELi16ELb1ELb0EEEJNS5_IJSG_SG_SF_EEENS5_IJNSM_ISG_SC_EENSM_INS5_IJST_SB_EEENS5_IJSC_SN_EEEEEEEENS_10bfloat16_tESL_S2I_SL_NS27_6fusion15FusionCallbacksIS2B_NS2J_17LinearCombinationIS2I_fS2I_fLNS_15FloatRoundStyleE2EEES2C_S2H_JEEENS4_5SM1004TMEM4LOAD26SM100_TMEM_LOAD_32dp32b16xENS4_13SM90_TMA_LOADENS1K_INS1L_ILi1ELi4ELi3EEENS1N_ILi16EEENSM_INS5_IJS1P_ST_EEENS5_IJST_SC_EEEEEEENS4_39AutoVectorizingCopyWithAssumedAlignmentILi128EEENS4_14SM90_TMA_STOREES2Z_S31_S31_EEEvvEEEEvNT_6ParamsE)
	.align		4
        /*000c*/ 	.word	index@(__assertfail)
	.align		4
        /*0010*/ 	.word	0x00000000
	.align		4
        /*0014*/ 	.word	0xfffffffe
	.align		4
        /*0018*/ 	.word	0x00000000
	.align		4
        /*001c*/ 	.word	0xfffffffd
	.align		4
        /*0020*/ 	.word	0x00000000
	.align		4
        /*0024*/ 	.word	0xfffffffc


//--------------------- .nv.constant4             --------------------------
	.section	.nv.constant4,"a",@progbits
	.align	8
	.align		8
.nv.constant4:
        /*0000*/ 	.dword	__assertfail
	.align		8
        /*0008*/ 	.dword	__unnamed_1
	.align		8
        /*0010*/ 	.dword	__unnamed_2
	.align		8
        /*0018*/ 	.dword	_ZN40_INTERNAL_82a95fdf_4_k_cu_69453356_172904cuda3std3__45__cpo5beginE
	.align		8
        /*0020*/ 	.dword	_ZN40_INTERNAL_82a95fdf_4_k_cu_69453356_172904cuda3std3__45__cpo3endE
	.align		8
        /*0028*/ 	.dword	_ZN40_INTERNAL_82a95fdf_4_k_cu_69453356_172904cuda3std3__45__cpo6cbeginE
	.align		8
        /*0030*/ 	.dword	_ZN40_INTERNAL_82a95fdf_4_k_cu_69453356_172904cuda3std3__45__cpo4cendE
	.align		8
        /*0038*/ 	.dword	_ZN40_INTERNAL_82a95fdf_4_k_cu_69453356_172904cuda3std3__442_GLOBAL__N__82a95fdf_4_k_cu_69453356_172906ignoreE
	.align		8
        /*0040*/ 	.dword	_ZN40_INTERNAL_82a95fdf_4_k_cu_69453356_172904cuda3std3__419piecewise_constructE
	.align		8
        /*0048*/ 	.dword	_ZN40_INTERNAL_82a95fdf_4_k_cu_69453356_172904cuda3std3__48in_placeE
	.align		8
        /*0050*/ 	.dword	_ZN40_INTERNAL_82a95fdf_4_k_cu_69453356_172904cuda3std6ranges3__45__cpo4swapE
	.align		8
        /*0058*/ 	.dword	_ZN40_INTERNAL_82a95fdf_4_k_cu_69453356_172904cuda3std6ranges3__45__cpo9iter_moveE
	.align		8
        /*0060*/ 	.dword	_ZN40_INTERNAL_82a95fdf_4_k_cu_69453356_172904cute7productE
	.align		8
        /*0068*/ 	.dword	_ZN40_INTERNAL_82a95fdf_4_k_cu_69453356_172904cute1_E
	.align		8
        /*0070*/ 	.dword	$str$25
	.align		8
        /*0078*/ 	.dword	$str$26
	.align		8
        /*0080*/ 	.dword	$str$27
	.align		8
        /*0088*/ 	.dword	$str$28


//--------------------- .text._ZN7cutlass13device_kernelINS_4gemm6kernel13GemmUniversalIN4cute5tupleIJiiiiEEENS1_10collective13CollectiveMmaINS1_46MainloopSm100TmaUmmaWarpSpecializedBlockScaledILi8ELi2ELi2ENS5_IJNS4_1CILi2EEESB_NSA_ILi1EEEEEEEENS5_IJNSA_ILi128EEENSA_ILi64EEESF_EEENS5_IJNS_12float_e5m2_tENS_13float_ue8m0_tEEEENS5_IJNS5_IJlSC_lEEENS4_6LayoutINS5_IJNS5_IJNS5_IJNSA_ILi32EEENSA_ILi4EEEEEEiEEESQ_NS5_IJSC_iEEEEEENS5_IJNS5_IJNS5_IJNSA_ILi16EEESO_EEEiEEENS5_IJNS5_IJNSA_ILi0EEESC_EEENSA_ILi512EEEEEENS5_IJSW_iEEEEEEEEEEESK_S13_NS4_8TiledMMAINS4_8MMA_AtomIJNS4_21SM100_MMA_MXF8F6F4_SSISI_SI_fSJ_Li128ELi64ELNS4_4UMMA5MajorE0ELS18_0ELNS17_7ScaleInE0ELS19_0EEEEEENSM_INS5_IJSC_SC_SC_EEENS5_IJSW_SW_SW_EEEEENS5_IJNS4_10UnderscoreES1F_S1F_EEEEENS5_IJNS4_23SM90_TMA_LOAD_MULTICASTES1I_EEENS5_IJNS4_14ComposedLayoutINS4_7SwizzleILi3ELi4ELi3EEENS4_18smem_ptr_flag_bitsILi8EEENSM_INS5_IJNSA_ILi8EEESF_EEENS5_IJSF_SC_EEEEEEENSM_INS5_IJNS5_IJNS5_IJSP_SC_EEENS5_IJSN_SC_EEEEEESC_NS5_IJSO_SC_EEEEEENS5_IJNS5_IJNS5_IJSU_SY_EEESX_EEESW_NS5_IJSC_SY_EEEEEEEEEEEvNS4_8identityES1J_S24_vS25_EENS_8epilogue10collective18CollectiveEpilogueINS27_23Sm100TmaWarpSpecializedILi3ELi2ELi16ELb1ELb0EEEJNS5_IJSG_SG_SF_EEENS5_IJNSM_ISG_SC_EENSM_INS5_IJST_SB_EEENS5_IJSC_SN_EEEEEEEENS_10bfloat16_tESL_S2I_SL_NS27_6fusion15FusionCallbacksIS2B_NS2J_17LinearCombinationIS2I_fS2I_fLNS_15FloatRoundStyleE2EEES2C_S2H_JEEENS4_5SM1004TMEM4LOAD26SM100_TMEM_LOAD_32dp32b16xENS4_13SM90_TMA_LOADENS1K_INS1L_ILi1ELi4ELi3EEENS1N_ILi16EEENSM_INS5_IJS1P_ST_EEENS5_IJST_SC_EEEEEEENS4_39AutoVectorizingCopyWithAssumedAlignmentILi128EEENS4_14SM90_TMA_STOREES2Z_S31_S31_EEEvvEEEEvNT_6ParamsE --------------------------
	.section	.text._ZN7cutlass13device_kernelINS_4gemm6kernel13GemmUniversalIN4cute5tupleIJiiiiEEENS1_10collective13CollectiveMmaINS1_46MainloopSm100TmaUmmaWarpSpecializedBlockScaledILi8ELi2ELi2ENS5_IJNS4_1CILi2EEESB_NSA_ILi1EEEEEEEENS5_IJNSA_ILi128EEENSA_ILi64EEESF_EEENS5_IJNS_12float_e5m2_tENS_13float_ue8m0_tEEEENS5_IJNS5_IJlSC_lEEENS4_6LayoutINS5_IJNS5_IJNS5_IJNSA_ILi32EEENSA_ILi4EEEEEEiEEESQ_NS5_IJSC_iEEEEEENS5_IJNS5_IJNS5_IJNSA_ILi16EEESO_EEEiEEENS5_IJNS5_IJNSA_ILi0EEESC_EEENSA_ILi512EEEEEENS5_IJSW_iEEEEEEEEEEESK_S13_NS4_8TiledMMAINS4_8MMA_AtomIJNS4_21SM100_MMA_MXF8F6F4_SSISI_SI_fSJ_Li128ELi64ELNS4_4UMMA5MajorE0ELS18_0ELNS17_7ScaleInE0ELS19_0EEEEEENSM_INS5_IJSC_SC_SC_EEENS5_IJSW_SW_SW_EEEEENS5_IJNS4_10UnderscoreES1F_S1F_EEEEENS5_IJNS4_23SM90_TMA_LOAD_MULTICASTES1I_EEENS5_IJNS4_14ComposedLayoutINS4_7SwizzleILi3ELi4ELi3EEENS4_18smem_ptr_flag_bitsILi8EEENSM_INS5_IJNSA_ILi8EEESF_EEENS5_IJSF_SC_EEEEEEENSM_INS5_IJNS5_IJNS5_IJSP_SC_EEENS5_IJSN_SC_EEEEEESC_NS5_IJSO_SC_EEEEEENS5_IJNS5_IJNS5_IJSU_SY_EEESX_EEESW_NS5_IJSC_SY_EEEEEEEEEEEvNS4_8identityES1J_S24_vS25_EENS_8epilogue10collective18CollectiveEpilogueINS27_23Sm100TmaWarpSpecializedILi3ELi2ELi16ELb1ELb0EEEJNS5_IJSG_SG_SF_EEENS5_IJNSM_ISG_SC_EENSM_INS5_IJST_SB_EEENS5_IJSC_SN_EEEEEEEENS_10bfloat16_tESL_S2I_SL_NS27_6fusion15FusionCallbacksIS2B_NS2J_17LinearCombinationIS2I_fS2I_fLNS_15FloatRoundStyleE2EEES2C_S2H_JEEENS4_5SM1004TMEM4LOAD26SM100_TMEM_LOAD_32dp32b16xENS4_13SM90_TMA_LOADENS1K_INS1L_ILi1ELi4ELi3EEENS1N_ILi16EEENSM_INS5_IJS1P_ST_EEENS5_IJST_SC_EEEEEEENS4_39AutoVectorizingCopyWithAssumedAlignmentILi128EEENS4_14SM90_TMA_STOREES2Z_S31_S31_EEEvvEEEEvNT_6ParamsE,"ax",@progbits
	.align	128
.text._ZN7cutlass13device_kernelINS_4gemm6kernel13GemmUniversalIN4cute5tupleIJiiiiEEENS1_10collective13CollectiveMmaINS1_46MainloopSm100TmaUmmaWarpSpecializedBlockScaledILi8ELi2ELi2ENS5_IJNS4_1CILi2EEESB_NSA_ILi1EEEEEEEENS5_IJNSA_ILi128EEENSA_ILi64EEESF_EEENS5_IJNS_12float_e5m2_tENS_13float_ue8m0_tEEEENS5_IJNS5_IJlSC_lEEENS4_6LayoutINS5_IJNS5_IJNS5_IJNSA_ILi32EEENSA_ILi4EEEEEEiEEESQ_NS5_IJSC_iEEEEEENS5_IJNS5_IJNS5_IJNSA_ILi16EEESO_EEEiEEENS5_IJNS5_IJNSA_ILi0EEESC_EEENSA_ILi512EEEEEENS5_IJSW_iEEEEEEEEEEESK_S13_NS4_8TiledMMAINS4_8MMA_AtomIJNS4_21SM100_MMA_MXF8F6F4_SSISI_SI_fSJ_Li128ELi64ELNS4_4UMMA5MajorE0ELS18_0ELNS17_7ScaleInE0ELS19_0EEEEEENSM_INS5_IJSC_SC_SC_EEENS5_IJSW_SW_SW_EEEEENS5_IJNS4_10UnderscoreES1F_S1F_EEEEENS5_IJNS4_23SM90_TMA_LOAD_MULTICASTES1I_EEENS5_IJNS4_14ComposedLayoutINS4_7SwizzleILi3ELi4ELi3EEENS4_18smem_ptr_flag_bitsILi8EEENSM_INS5_IJNSA_ILi8EEESF_EEENS5_IJSF_SC_EEEEEEENSM_INS5_IJNS5_IJNS5_IJSP_SC_EEENS5_IJSN_SC_EEEEEESC_NS5_IJSO_SC_EEEEEENS5_IJNS5_IJNS5_IJSU_SY_EEESX_EEESW_NS5_IJSC_SY_EEEEEEEEEEEvNS4_8identityES1J_S24_vS25_EENS_8epilogue10collective18CollectiveEpilogueINS27_23Sm100TmaWarpSpecializedILi3ELi2ELi16ELb1ELb0EEEJNS5_IJSG_SG_SF_EEENS5_IJNSM_ISG_SC_EENSM_INS5_IJST_SB_EEENS5_IJSC_SN_EEEEEEEENS_10bfloat16_tESL_S2I_SL_NS27_6fusion15FusionCallbacksIS2B_NS2J_17LinearCombinationIS2I_fS2I_fLNS_15FloatRoundStyleE2EEES2C_S2H_JEEENS4_5SM1004TMEM4LOAD26SM100_TMEM_LOAD_32dp32b16xENS4_13SM90_TMA_LOADENS1K_INS1L_ILi1ELi4ELi3EEENS1N_ILi16EEENSM_INS5_IJS1P_ST_EEENS5_IJST_SC_EEEEEEENS4_39AutoVectorizingCopyWithAssumedAlignmentILi128EEENS4_14SM90_TMA_STOREES2Z_S31_S31_EEEvvEEEEvNT_6ParamsE:
        .type           _ZN7cutlass13device_kernelINS_4gemm6kernel13GemmUniversalIN4cute5tupleIJiiiiEEENS1_10collective13CollectiveMmaINS1_46MainloopSm100TmaUmmaWarpSpecializedBlockScaledILi8ELi2ELi2ENS5_IJNS4_1CILi2EEESB_NSA_ILi1EEEEEEEENS5_IJNSA_ILi128EEENSA_ILi64EEESF_EEENS5_IJNS_12float_e5m2_tENS_13float_ue8m0_tEEEENS5_IJNS5_IJlSC_lEEENS4_6LayoutINS5_IJNS5_IJNS5_IJNSA_ILi32EEENSA_ILi4EEEEEEiEEESQ_NS5_IJSC_iEEEEEENS5_IJNS5_IJNS5_IJNSA_ILi16EEESO_EEEiEEENS5_IJNS5_IJNSA_ILi0EEESC_EEENSA_ILi512EEEEEENS5_IJSW_iEEEEEEEEEEESK_S13_NS4_8TiledMMAINS4_8MMA_AtomIJNS4_21SM100_MMA_MXF8F6F4_SSISI_SI_fSJ_Li128ELi64ELNS4_4UMMA5MajorE0ELS18_0ELNS17_7ScaleInE0ELS19_0EEEEEENSM_INS5_IJSC_SC_SC_EEENS5_IJSW_SW_SW_EEEEENS5_IJNS4_10UnderscoreES1F_S1F_EEEEENS5_IJNS4_23SM90_TMA_LOAD_MULTICASTES1I_EEENS5_IJNS4_14ComposedLayoutINS4_7SwizzleILi3ELi4ELi3EEENS4_18smem_ptr_flag_bitsILi8EEENSM_INS5_IJNSA_ILi8EEESF_EEENS5_IJSF_SC_EEEEEEENSM_INS5_IJNS5_IJNS5_IJSP_SC_EEENS5_IJSN_SC_EEEEEESC_NS5_IJSO_SC_EEEEEENS5_IJNS5_IJNS5_IJSU_SY_EEESX_EEESW_NS5_IJSC_SY_EEEEEEEEEEEvNS4_8identityES1J_S24_vS25_EENS_8epilogue10collective18CollectiveEpilogueINS27_23Sm100TmaWarpSpecializedILi3ELi2ELi16ELb1ELb0EEEJNS5_IJSG_SG_SF_EEENS5_IJNSM_ISG_SC_EENSM_INS5_IJST_SB_EEENS5_IJSC_SN_EEEEEEEENS_10bfloat16_tESL_S2I_SL_NS27_6fusion15FusionCallbacksIS2B_NS2J_17LinearCombinationIS2I_fS2I_fLNS_15FloatRoundStyleE2EEES2C_S2H_JEEENS4_5SM1004TMEM4LOAD26SM100_TMEM_LOAD_32dp32b16xENS4_13SM90_TMA_LOADENS1K_INS1L_ILi1ELi4ELi3EEENS1N_ILi16EEENSM_INS5_IJS1P_ST_EEENS5_IJST_SC_EEEEEEENS4_39AutoVectorizingCopyWithAssumedAlignmentILi128EEENS4_14SM90_TMA_STOREES2Z_S31_S31_EEEvvEEEEvNT_6ParamsE,@function
        .size           _ZN7cutlass13device_kernelINS_4gemm6kernel13GemmUniversalIN4cute5tupleIJiiiiEEENS1_10collective13CollectiveMmaINS1_46MainloopSm100TmaUmmaWarpSpecializedBlockScaledILi8ELi2ELi2ENS5_IJNS4_1CILi2EEESB_NSA_ILi1EEEEEEEENS5_IJNSA_ILi128EEENSA_ILi64EEESF_EEENS5_IJNS_12float_e5m2_tENS_13float_ue8m0_tEEEENS5_IJNS5_IJlSC_lEEENS4_6LayoutINS5_IJNS5_IJNS5_IJNSA_ILi32EEENSA_ILi4EEEEEEiEEESQ_NS5_IJSC_iEEEEEENS5_IJNS5_IJNS5_IJNSA_ILi16EEESO_EEEiEEENS5_IJNS5_IJNSA_ILi0EEESC_EEENSA_ILi512EEEEEENS5_IJSW_iEEEEEEEEEEESK_S13_NS4_8TiledMMAINS4_8MMA_AtomIJNS4_21SM100_MMA_MXF8F6F4_SSISI_SI_fSJ_Li128ELi64ELNS4_4UMMA5MajorE0ELS18_0ELNS17_7ScaleInE0ELS19_0EEEEEENSM_INS5_IJSC_SC_SC_EEENS5_IJSW_SW_SW_EEEEENS5_IJNS4_10UnderscoreES1F_S1F_EEEEENS5_IJNS4_23SM90_TMA_LOAD_MULTICASTES1I_EEENS5_IJNS4_14ComposedLayoutINS4_7SwizzleILi3ELi4ELi3EEENS4_18smem_ptr_flag_bitsILi8EEENSM_INS5_IJNSA_ILi8EEESF_EEENS5_IJSF_SC_EEEEEEENSM_INS5_IJNS5_IJNS5_IJSP_SC_EEENS5_IJSN_SC_EEEEEESC_NS5_IJSO_SC_EEEEEENS5_IJNS5_IJNS5_IJSU_SY_EEESX_EEESW_NS5_IJSC_SY_EEEEEEEEEEEvNS4_8identityES1J_S24_vS25_EENS_8epilogue10collective18CollectiveEpilogueINS27_23Sm100TmaWarpSpecializedILi3ELi2ELi16ELb1ELb0EEEJNS5_IJSG_SG_SF_EEENS5_IJNSM_ISG_SC_EENSM_INS5_IJST_SB_EEENS5_IJSC_SN_EEEEEEEENS_10bfloat16_tESL_S2I_SL_NS27_6fusion15FusionCallbacksIS2B_NS2J_17LinearCombinationIS2I_fS2I_fLNS_15FloatRoundStyleE2EEES2C_S2H_JEEENS4_5SM1004TMEM4LOAD26SM100_TMEM_LOAD_32dp32b16xENS4_13SM90_TMA_LOADENS1K_INS1L_ILi1ELi4ELi3EEENS1N_ILi16EEENSM_INS5_IJS1P_ST_EEENS5_IJST_SC_EEEEEEENS4_39AutoVectorizingCopyWithAssumedAlignmentILi128EEENS4_14SM90_TMA_STOREES2Z_S31_S31_EEEvvEEEEvNT_6ParamsE,(.L_x_208 - _ZN7cutlass13device_kernelINS_4gemm6kernel13GemmUniversalIN4cute5tupleIJiiiiEEENS1_10collective13CollectiveMmaINS1_46MainloopSm100TmaUmmaWarpSpecializedBlockScaledILi8ELi2ELi2ENS5_IJNS4_1CILi2EEESB_NSA_ILi1EEEEEEEENS5_IJNSA_ILi128EEENSA_ILi64EEESF_EEENS5_IJNS_12float_e5m2_tENS_13float_ue8m0_tEEEENS5_IJNS5_IJlSC_lEEENS4_6LayoutINS5_IJNS5_IJNS5_IJNSA_ILi32EEENSA_ILi4EEEEEEiEEESQ_NS5_IJSC_iEEEEEENS5_IJNS5_IJNS5_IJNSA_ILi16EEESO_EEEiEEENS5_IJNS5_IJNSA_ILi0EEESC_EEENSA_ILi512EEEEEENS5_IJSW_iEEEEEEEEEEESK_S13_NS4_8TiledMMAINS4_8MMA_AtomIJNS4_21SM100_MMA_MXF8F6F4_SSISI_SI_fSJ_Li128ELi64ELNS4_4UMMA5MajorE0ELS18_0ELNS17_7ScaleInE0ELS19_0EEEEEENSM_INS5_IJSC_SC_SC_EEENS5_IJSW_SW_SW_EEEEENS5_IJNS4_10UnderscoreES1F_S1F_EEEEENS5_IJNS4_23SM90_TMA_LOAD_MULTICASTES1I_EEENS5_IJNS4_14ComposedLayoutINS4_7SwizzleILi3ELi4ELi3EEENS4_18smem_ptr_flag_bitsILi8EEENSM_INS5_IJNSA_ILi8EEESF_EEENS5_IJSF_SC_EEEEEEENSM_INS5_IJNS5_IJNS5_IJSP_SC_EEENS5_IJSN_SC_EEEEEESC_NS5_IJSO_SC_EEEEEENS5_IJNS5_IJNS5_IJSU_SY_EEESX_EEESW_NS5_IJSC_SY_EEEEEEEEEEEvNS4_8identityES1J_S24_vS25_EENS_8epilogue10collective18CollectiveEpilogueINS27_23Sm100TmaWarpSpecializedILi3ELi2ELi16ELb1ELb0EEEJNS5_IJSG_SG_SF_EEENS5_IJNSM_ISG_SC_EENSM_INS5_IJST_SB_EEENS5_IJSC_SN_EEEEEEEENS_10bfloat16_tESL_S2I_SL_NS27_6fusion15FusionCallbacksIS2B_NS2J_17LinearCombinationIS2I_fS2I_fLNS_15FloatRoundStyleE2EEES2C_S2H_JEEENS4_5SM1004TMEM4LOAD26SM100_TMEM_LOAD_32dp32b16xENS4_13SM90_TMA_LOADENS1K_INS1L_ILi1ELi4ELi3EEENS1N_ILi16EEENSM_INS5_IJS1P_ST_EEENS5_IJST_SC_EEEEEEENS4_39AutoVectorizingCopyWithAssumedAlignmentILi128EEENS4_14SM90_TMA_STOREES2Z_S31_S31_EEEvvEEEEvNT_6ParamsE)
        .other          _ZN7cutlass13device_kernelINS_4gemm6kernel13GemmUniversalIN4cute5tupleIJiiiiEEENS1_10collective13CollectiveMmaINS1_46MainloopSm100TmaUmmaWarpSpecializedBlockScaledILi8ELi2ELi2ENS5_IJNS4_1CILi2EEESB_NSA_ILi1EEEEEEEENS5_IJNSA_ILi128EEENSA_ILi64EEESF_EEENS5_IJNS_12float_e5m2_tENS_13float_ue8m0_tEEEENS5_IJNS5_IJlSC_lEEENS4_6LayoutINS5_IJNS5_IJNS5_IJNSA_ILi32EEENSA_ILi4EEEEEEiEEESQ_NS5_IJSC_iEEEEEENS5_IJNS5_IJNS5_IJNSA_ILi16EEESO_EEEiEEENS5_IJNS5_IJNSA_ILi0EEESC_EEENSA_ILi512EEEEEENS5_IJSW_iEEEEEEEEEEESK_S13_NS4_8TiledMMAINS4_8MMA_AtomIJNS4_21SM100_MMA_MXF8F6F4_SSISI_SI_fSJ_Li128ELi64ELNS4_4UMMA5MajorE0ELS18_0ELNS17_7ScaleInE0ELS19_0EEEEEENSM_INS5_IJSC_SC_SC_EEENS5_IJSW_SW_SW_EEEEENS5_IJNS4_10UnderscoreES1F_S1F_EEEEENS5_IJNS4_23SM90_TMA_LOAD_MULTICASTES1I_EEENS5_IJNS4_14ComposedLayoutINS4_7SwizzleILi3ELi4ELi3EEENS4_18smem_ptr_flag_bitsILi8EEENSM_INS5_IJNSA_ILi8EEESF_EEENS5_IJSF_SC_EEEEEEENSM_INS5_IJNS5_IJNS5_IJSP_SC_EEENS5_IJSN_SC_EEEEEESC_NS5_IJSO_SC_EEEEEENS5_IJNS5_IJNS5_IJSU_SY_EEESX_EEESW_NS5_IJSC_SY_EEEEEEEEEEEvNS4_8identityES1J_S24_vS25_EENS_8epilogue10collective18CollectiveEpilogueINS27_23Sm100TmaWarpSpecializedILi3ELi2ELi16ELb1ELb0EEEJNS5_IJSG_SG_SF_EEENS5_IJNSM_ISG_SC_EENSM_INS5_IJST_SB_EEENS5_IJSC_SN_EEEEEEEENS_10bfloat16_tESL_S2I_SL_NS27_6fusion15FusionCallbacksIS2B_NS2J_17LinearCombinationIS2I_fS2I_fLNS_15FloatRoundStyleE2EEES2C_S2H_JEEENS4_5SM1004TMEM4LOAD26SM100_TMEM_LOAD_32dp32b16xENS4_13SM90_TMA_LOADENS1K_INS1L_ILi1ELi4ELi3EEENS1N_ILi16EEENSM_INS5_IJS1P_ST_EEENS5_IJST_SC_EEEEEEENS4_39AutoVectorizingCopyWithAssumedAlignmentILi128EEENS4_14SM90_TMA_STOREES2Z_S31_S31_EEEvvEEEEvNT_6ParamsE,@"STO_CUDA_ENTRY STV_DEFAULT"
_ZN7cutlass13device_kernelINS_4gemm6kernel13GemmUniversalIN4cute5tupleIJiiiiEEENS1_10collective13CollectiveMmaINS1_46MainloopSm100TmaUmmaWarpSpecializedBlockScaledILi8ELi2ELi2ENS5_IJNS4_1CILi2EEESB_NSA_ILi1EEEEEEEENS5_IJNSA_ILi128EEENSA_ILi64EEESF_EEENS5_IJNS_12float_e5m2_tENS_13float_ue8m0_tEEEENS5_IJNS5_IJlSC_lEEENS4_6LayoutINS5_IJNS5_IJNS5_IJNSA_ILi32EEENSA_ILi4EEEEEEiEEESQ_NS5_IJSC_iEEEEEENS5_IJNS5_IJNS5_IJNSA_ILi16EEESO_EEEiEEENS5_IJNS5_IJNSA_ILi0EEESC_EEENSA_ILi512EEEEEENS5_IJSW_iEEEEEEEEEEESK_S13_NS4_8TiledMMAINS4_8MMA_AtomIJNS4_21SM100_MMA_MXF8F6F4_SSISI_SI_fSJ_Li128ELi64ELNS4_4UMMA5MajorE0ELS18_0ELNS17_7ScaleInE0ELS19_0EEEEEENSM_INS5_IJSC_SC_SC_EEENS5_IJSW_SW_SW_EEEEENS5_IJNS4_10UnderscoreES1F_S1F_EEEEENS5_IJNS4_23SM90_TMA_LOAD_MULTICASTES1I_EEENS5_IJNS4_14ComposedLayoutINS4_7SwizzleILi3ELi4ELi3EEENS4_18smem_ptr_flag_bitsILi8EEENSM_INS5_IJNSA_ILi8EEESF_EEENS5_IJSF_SC_EEEEEEENSM_INS5_IJNS5_IJNS5_IJSP_SC_EEENS5_IJSN_SC_EEEEEESC_NS5_IJSO_SC_EEEEEENS5_IJNS5_IJNS5_IJSU_SY_EEESX_EEESW_NS5_IJSC_SY_EEEEEEEEEEEvNS4_8identityES1J_S24_vS25_EENS_8epilogue10collective18CollectiveEpilogueINS27_23Sm100TmaWarpSpecializedILi3ELi2ELi16ELb1ELb0EEEJNS5_IJSG_SG_SF_EEENS5_IJNSM_ISG_SC_EENSM_INS5_IJST_SB_EEENS5_IJSC_SN_EEEEEEEENS_10bfloat16_tESL_S2I_SL_NS27_6fusion15FusionCallbacksIS2B_NS2J_17LinearCombinationIS2I_fS2I_fLNS_15FloatRoundStyleE2EEES2C_S2H_JEEENS4_5SM1004TMEM4LOAD26SM100_TMEM_LOAD_32dp32b16xENS4_13SM90_TMA_LOADENS1K_INS1L_ILi1ELi4ELi3EEENS1N_ILi16EEENSM_INS5_IJS1P_ST_EEENS5_IJST_SC_EEEEEEENS4_39AutoVectorizingCopyWithAssumedAlignmentILi128EEENS4_14SM90_TMA_STOREES2Z_S31_S31_EEEvvEEEEvNT_6ParamsE:
[----:B------:R-:W1:Y:S01]  /*0000*/  LDC R1, c[0x0][0x37c] ;  /* 0x0000df00ff017b82 */ /* 0x000e620000000800 */
[----:B------:R-:W2:Y:S01]  /*0010*/  S2R R81, SR_TID.X ;  /* 0x0000000000517919 */ /* 0x000ea20000002100 */
[----:B------:R-:W3:Y:S01]  /*0020*/  LDCU.64 UR12, c[0x0][0xc90] ;  /* 0x00019200ff0c77ac */ /* 0x000ee20008000a00 */
[----:B------:R-:W-:Y:S02]  /*0030*/  PRMT R85, RZ, 0x7610, R85 ;  /* 0x00007610ff557816 */ /* 0x000fe40000000055 */
[----:B------:R-:W-:Y:S01]  /*0040*/  ELECT P4, URZ, PT ;  /* 0x0000000000ff782f */ /* 0x000fe20003880000 */
[----:B---3--:R-:W-:-:S04]  /*0050*/  UISETP.NE.U32.AND UP0, UPT, UR12, URZ, UPT ;  /* 0x000000ff0c00728c */ /* 0x008fc8000bf05070 */
[----:B------:R-:W-:Y:S01]  /*0060*/  UISETP.NE.AND.EX UP0, UPT, UR13, URZ, UPT, UP0 ;  /* 0x000000ff0d00728c */ /* 0x000fe2000bf05300 */
[----:B--2---:R-:W-:-:S05]  /*0070*/  SHF.R.U32.HI R86, RZ, 0x5, R81 ;  /* 0x00000005ff567819 */ /* 0x004fca0000011651 */
[----:B------:R-:W2:Y:S02]  /*0080*/  SHFL.IDX PT, R0, R86, RZ, 0x1f ;  /* 0x00001fff56007589 */ /* 0x000ea400000e0000 */
[----:B--2---:R-:W-:Y:S01]  /*0090*/  R2UR UR21, R0 ;  /* 0x00000000001572ca */ /* 0x004fe200000e0000 */
[----:B-1----:R-:W-:-:S14]  /*00a0*/  BRA.U UP0, `(.L_x_0) ;  /* 0x0000000100307547 */ /* 0x002fdc000b800000 */
[----:B------:R-:W1:Y:S02]  /*00b0*/  LDCU.64 UR4, c[0x0][0xc88] ;  /* 0x00019100ff0477ac */ /* 0x000e640008000a00 */
[----:B-1----:R-:W-:-:S04]  /*00c0*/  UISETP.NE.U32.AND UP0, UPT, UR4, URZ, UPT ;  /* 0x000000ff0400728c */ /* 0x002fc8000bf05070 */
[----:B------:R-:W-:-:S09]  /*00d0*/  UISETP.NE.AND.EX UP0, UPT, UR5, URZ, UPT, UP0 ;  /* 0x000000ff0500728c */ /* 0x000fd2000bf05300 */
[----:B------:R-:W-:Y:S05]  /*00e0*/  BRA.U !UP0, `(.L_x_1) ;  /* 0x0000000108147547 */ /* 0x000fea000b800000 */
[----:B------:R-:W1:Y:S01]  /*00f0*/  LDC.64 R2, c[0x0][0xc88] ;  /* 0x00032200ff027b82 */ /* 0x000e620000000a00 */
[----:B------:R-:W1:Y:S02]  /*0100*/  LDCU.64 UR4, c[0x0][0x358] ;  /* 0x00006b00ff0477ac */ /* 0x000e640008000a00 */
[----:B-1----:R1:W5:Y:S01]  /*0110*/  LDG.E R45, desc[UR4][R2.64] ;  /* 0x00000004022d7981 */ /* 0x002362000c1e1900 */
[----:B------:R-:W-:Y:S01]  /*0120*/  HFMA2 R85, -RZ, RZ, 0, 5.9604644775390625e-08 ;  /* 0x00000001ff557431 */ /* 0x000fe200000001ff */
[----:B------:R-:W-:Y:S05]  /*0130*/  BRA `(.L_x_0) ;  /* 0x00000000000c7947 */ /* 0x000fea0003800000 */
.L_x_1:
[----:B------:R-:W1:Y:S01]  /*0140*/  LDCU UR4, c[0x0][0xc80] ;  /* 0x00019000ff0477ac */ /* 0x000e620008000800 */
[----:B------:R-:W-:Y:S01]  /*0150*/  HFMA2 R85, -RZ, RZ, 0, 5.9604644775390625e-08 ;  /* 0x00000001ff557431 */ /* 0x000fe200000001ff */
[----:B-1----:R-:W-:-:S07]  /*0160*/  MOV R45, UR4 ;  /* 0x00000004002d7c02 */ /* 0x002fce0008000f00 */
.L_x_0:
[----:B------:R-:W2:Y:S02]  /*0170*/  LDCU.64 UR4, c[0x0][0xcb0] ;  /* 0x00019600ff0477ac */ /* 0x000ea40008000a00 */
[----:B--2---:R-:W-:-:S04]  /*0180*/  UISETP.NE.U32.AND UP0, UPT, UR4, URZ, UPT ;  /* 0x000000ff0400728c */ /* 0x004fc8000bf05070 */
[----:B------:R-:W-:-:S09]  /*0190*/  UISETP.NE.AND.EX UP0, UPT, UR5, URZ, UPT, UP0 ;  /* 0x000000ff0500728c */ /* 0x000fd2000bf05300 */
[----:B------:R-:W-:Y:S05]  /*01a0*/  BRA.U UP0, `(.L_x_2) ;  /* 0x0000000100287547 */ /* 0x000fea000b800000 */
[----:B------:R-:W2:Y:S02]  /*01b0*/  LDCU.64 UR4, c[0x0][0xca8] ;  /* 0x00019500ff0477ac */ /* 0x000ea40008000a00 */
[----:B--2---:R-:W-:-:S04]  /*01c0*/  UISETP.NE.U32.AND UP0, UPT, UR4, URZ, UPT ;  /* 0x000000ff0400728c */ /* 0x004fc8000bf05070 */
[----:B------:R-:W-:-:S09]  /*01d0*/  UISETP.NE.AND.EX UP0, UPT, UR5, URZ, UPT, UP0 ;  /* 0x000000ff0500728c */ /* 0x000fd2000bf05300 */
[----:B------:R-:W-:Y:S05]  /*01e0*/  BRA.U !UP0, `(.L_x_3) ;  /* 0x0000000108107547 */ /* 0x000fea000b800000 */
[----:B-1----:R-:W1:Y:S01]  /*01f0*/  LDC.64 R2, c[0x0][0xca8] ;  /* 0x00032a00ff027b82 */ /* 0x002e620000000a00 */
[----:B------:R-:W1:Y:S02]  /*0200*/  LDCU.64 UR4, c[0x0][0x358] ;  /* 0x00006b00ff0477ac */ /* 0x000e640008000a00 */
[----:B-1----:R2:W5:Y:S01]  /*0210*/  LDG.E R43, desc[UR4][R2.64] ;  /* 0x00000004022b7981 */ /* 0x002562000c1e1900 */
[----:B------:R-:W-:Y:S05]  /*0220*/  BRA `(.L_x_2) ;  /* 0x0000000000087947 */ /* 0x000fea0003800000 */
.L_x_3:
[----:B------:R-:W2:Y:S02]  /*0230*/  LDCU UR4, c[0x0][0xca0] ;  /* 0x00019400ff0477ac */ /* 0x000ea40008000800 */
[----:B--2---:R-:W-:Y:S02]  /*0240*/  MOV R43, UR4 ;  /* 0x00000004002b7c02 */ /* 0x004fe40008000f00 */
.L_x_2:
[----:B------:R-:W-:Y:S01]  /*0250*/  IMAD.U32 R0, RZ, RZ, UR21 ;  /* 0x00000015ff007e24 */ /* 0x000fe2000f8e00ff */
[----:B------:R-:W-:Y:S04]  /*0260*/  BSSY.RECONVERGENT B0, `(.L_x_4) ;  /* 0x0000012000007945 */ /* 0x000fe80003800200 */
[C---:B------:R-:W-:Y:S02]  /*0270*/  ISETP.NE.OR P1, PT, R0.reuse, 0x1, !P4 ;  /* 0x000000010000780c */ /* 0x040fe40006725670 */
[----:B------:R-:W-:-:S11]  /*0280*/  ISETP.NE.OR P0, PT, R0, 0x3, !P4 ;  /* 0x000000030000780c */ /* 0x000fd60006705670 */
[----:B------:R-:W-:Y:S05]  /*0290*/  @P1 BRA `(.L_x_5) ;  /* 0x0000000000381947 */ /* 0x000fea0003800000 */
[----:B------:R-:W3:Y:S02]  /*02a0*/  LDCU.64 UR4, c[0x0][0x348] ;  /* 0x00006900ff0477ac */ /* 0x000ee40008000a00 */
[----:B---3--:R-:W-:Y:S02]  /*02b0*/  UIADD3 UR10, UP3, UPT, UR4, 0x80, URZ ;  /* 0x00000080040a7890 */ /* 0x008fe4000ff7e0ff */
[----:B------:R-:W-:Y:S02]  /*02c0*/  UIADD3 UR8, UP2, UPT, UR4, 0x180, URZ ;  /* 0x0000018004087890 */ /* 0x000fe4000ff5e0ff */
[----:B------:R-:W-:Y:S02]  /*02d0*/  UIADD3 UR6, UP1, UPT, UR4, 0x280, URZ ;  /* 0x0000028004067890 */ /* 0x000fe4000ff3e0ff */
[----:B------:R-:W-:Y:S02]  /*02e0*/  UIADD3 UR4, UP0, UPT, UR4, 0x380, URZ ;  /* 0x0000038004047890 */ /* 0x000fe4000ff1e0ff */
[----:B------:R-:W-:-:S02]  /*02f0*/  UIADD3.X UR11, UPT, UPT, URZ, UR5, URZ, UP3, !UPT ;  /* 0x00000005ff0b7290 */ /* 0x000fc40009ffe4ff */
[----:B------:R-:W-:Y:S02]  /*0300*/  UIADD3.X UR9, UPT, UPT, URZ, UR5, URZ, UP2, !UPT ;  /* 0x00000005ff097290 */ /* 0x000fe400097fe4ff */
[----:B------:R-:W-:Y:S02]  /*0310*/  UIADD3.X UR7, UPT, UPT, URZ, UR5, URZ, UP1, !UPT ;  /* 0x00000005ff077290 */ /* 0x000fe40008ffe4ff */
[----:B------:R-:W-:-:S03]  /*0320*/  UIADD3.X UR5, UPT, UPT, URZ, UR5, URZ, UP0, !UPT ;  /* 0x00000005ff057290 */ /* 0x000fc600087fe4ff */
[----:B------:R3:W-:Y:S02]  /*0330*/  UTMACCTL.PF [UR10] ;  /* 0x000000000a0079b9 */ /* 0x0007e40008040000 */
[----:B------:R3:W-:Y:S02]  /*0340*/  UTMACCTL.PF [UR8] ;  /* 0x00000000080079b9 */ /* 0x0007e40008040000 */
[----:B------:R3:W-:Y:S02]  /*0350*/  UTMACCTL.PF [UR6] ;  /* 0x00000000060079b9 */ /* 0x0007e40008040000 */
[----:B------:R3:W-:Y:S02]  /*0360*/  UTMACCTL.PF [UR4] ;  /* 0x00000000040079b9 */ /* 0x0007e40008040000 */
[----:B---3--:R-:W-:Y:S01]  /*0370*/  NOP ;  /* 0x0000000000007918 */ /* 0x008fe20000000000 */
.L_x_5:
[----:B------:R-:W-:Y:S05]  /*0380*/  BSYNC.RECONVERGENT B0 ;  /* 0x0000000000007941 */ /* 0x000fea0003800200 */
.L_x_4:
[----:B------:R-:W-:Y:S04]  /*0390*/  BSSY.RECONVERGENT B0, `(.L_x_6) ;  /* 0x000000a000007945 */ /* 0x000fe80003800200 */
[----:B------:R-:W-:Y:S05]  /*03a0*/  @P0 BRA `(.L_x_7) ;  /* 0x0000000000200947 */ /* 0x000fea0003800000 */
[----:B------:R-:W3:Y:S02]  /*03b0*/  LDCU.64 UR4, c[0x0][0x348] ;  /* 0x00006900ff0477ac */ /* 0x000ee40008000a00 */
[----:B---3--:R-:W-:Y:S02]  /*03c0*/  UIADD3 UR6, UP1, UPT, UR4, 0x980, URZ ;  /* 0x0000098004067890 */ /* 0x008fe4000ff3e0ff */
[----:B------:R-:W-:Y:S02]  /*03d0*/  UIADD3 UR4, UP0, UPT, UR4, 0xa80, URZ ;  /* 0x00000a8004047890 */ /* 0x000fe4000ff1e0ff */
[----:B------:R-:W-:Y:S02]  /*03e0*/  UIADD3.X UR7, UPT, UPT, URZ, UR5, URZ, UP1, !UPT ;  /* 0x00000005ff077290 */ /* 0x000fe40008ffe4ff */
[----:B------:R-:W-:-:S07]  /*03f0*/  UIADD3.X UR5, UPT, UPT, URZ, UR5, URZ, UP0, !UPT ;  /* 0x00000005ff057290 */ /* 0x000fce00087fe4ff */
[----:B------:R3:W-:Y:S02]  /*0400*/  UTMACCTL.PF [UR6] ;  /* 0x00000000060079b9 */ /* 0x0007e40008040000 */
[----:B------:R3:W-:Y:S02]  /*0410*/  UTMACCTL.PF [UR4] ;  /* 0x00000000040079b9 */ /* 0x0007e40008040000 */
[----:B---3--:R-:W-:Y:S01]  /*0420*/  NOP ;  /* 0x0000000000007918 */ /* 0x008fe20000000000 */
.L_x_7:
[----:B------:R-:W-:Y:S05]  /*0430*/  BSYNC.RECONVERGENT B0 ;  /* 0x0000000000007941 */ /* 0x000fea0003800200 */
.L_x_6:
[----:B------:R-:W3:Y:S01]  /*0440*/  LDCU.64 UR4, c[0x0][0xc88] ;  /* 0x00019100ff0477ac */ /* 0x000ee20008000a00 */
[----:B------:R-:W-:Y:S02]  /*0450*/  UISETP.EQ.U32.AND UP1, UPT, UR12, URZ, UPT ;  /* 0x000000ff0c00728c */ /* 0x000fe4000bf22070 */
[----:B------:R-:W-:Y:S02]  /*0460*/  UPLOP3.LUT UP3, UPT, UPT, UPT, UPT, 0x80, 0x8 ;  /* 0x000000000008789c */ /* 0x000fe40003f6f070 */
[----:B---3--:R-:W-:-:S04]  /*0470*/  UISETP.NE.U32.AND UP0, UPT, UR4, URZ, UPT ;  /* 0x000000ff0400728c */ /* 0x008fc8000bf05070 */
[----:B------:R-:W-:-:S04]  /*0480*/  UISETP.NE.AND.EX UP0, UPT, UR5, URZ, UPT, UP0 ;  /* 0x000000ff0500728c */ /* 0x000fc8000bf05300 */
[----:B------:R-:W-:-:S04]  /*0490*/  UISETP.EQ.OR.EX UP2, UPT, UR13, URZ, !UP0, UP1 ;  /* 0x000000ff0d00728c */ /* 0x000fc8000c742710 */
[----:B------:R-:W-:-:S06]  /*04a0*/  UP2UR UR4, UPR, URZ, 0x4 ;  /* 0x00000004ff047883 */ /* 0x000fcc0008000000 */
[----:B------:R-:W-:Y:S01]  /*04b0*/  MOV R96, UR4 ;  /* 0x0000000400607c02 */ /* 0x000fe20008000f00 */
[----:B------:R-:W-:Y:S06]  /*04c0*/  BRA.U !UP2, `(.L_x_8) ;  /* 0x000000010a207547 */ /* 0x000fec000b800000 */
[----:B------:R-:W-:Y:S01]  /*04d0*/  UISETP.NE.U32.AND UP1, UPT, UR12, URZ, UPT ;  /* 0x000000ff0c00728c */ /* 0x000fe2000bf25070 */
[----:B-----5:R-:W-:Y:S01]  /*04e0*/  FSETP.NEU.AND P0, PT, R45, RZ, PT ;  /* 0x000000ff2d00720b */ /* 0x020fe20003f0d000 */
[----:B------:R-:W-:Y:S02]  /*04f0*/  USEL UR4, URZ, 0xffffffff, UP0 ;  /* 0xffffffffff047887 */ /* 0x000fe40008000000 */
[----:B------:R-:W-:-:S10]  /*0500*/  UISETP.NE.AND.EX UP1, UPT, UR13, URZ, UPT, UP1 ;  /* 0x000000ff0d00728c */ /* 0x000fd4000bf25310 */
[----:B------:R-:W-:Y:S01]  /*0510*/  VOTEU.ANY UP0, P0 ;  /* 0x0000000000ff7886 */ /* 0x000fe20000000100 */
[----:B------:R-:W-:-:S04]  /*0520*/  @!UP1 USEL UR4, URZ, 0xffffffff, UP0 ;  /* 0xffffffffff049887 */ /* 0x000fc80008000000 */
[----:B------:R-:W-:-:S04]  /*0530*/  ULOP3.LUT UR4, UR4, 0x1, URZ, 0xc0, !UPT ;  /* 0x0000000104047892 */ /* 0x000fc8000f8ec0ff */
[----:B------:R-:W-:-:S11]  /*0540*/  UISETP.NE.U32.AND UP3, UPT, UR4, 0x1, UPT ;  /* 0x000000010400788c */ /* 0x000fd6000bf65070 */
.L_x_8:
[----:B-12---:R-:W1:Y:S01]  /*0550*/  SHFL.IDX PT, R2, R86, RZ, 0x1f ;  /* 0x00001fff56027589 */ /* 0x006e6200000e0000 */
[----:B------:R-:W-:-:S04]  /*0560*/  UISETP.NE.AND UP0, UPT, UR21, 0x2, UPT ;  /* 0x000000021500788c */ /* 0x000fc8000bf05270 */
[----:B------:R-:W-:Y:S01]  /*0570*/  USEL UR45, URZ, 0x1, UP0 ;  /* 0x00000001ff2d7887 */ /* 0x000fe20008000000 */
[----:B-1----:R-:W-:-:S13]  /*0580*/  ISETP.NE.AND P0, PT, R2, RZ, PT ;  /* 0x000000ff0200720c */ /* 0x002fda0003f05270 */
[----:B------:R-:W-:Y:S05]  /*0590*/  @P0 BRA `(.L_x_9) ;  /* 0x0000000000840947 */ /* 0x000fea0003800000 */
[----:B------:R-:W-:Y:S01]  /*05a0*/  ELECT P0, URZ, PT ;  /* 0x0000000000ff782f */ /* 0x000fe20003800000 */
[----:B------:R-:W-:-:S12]  /*05b0*/  BSSY.RECONVERGENT B0, `(.L_x_9) ;  /* 0x000001f000007945 */ /* 0x000fd80003800200 */
[----:B------:R-:W-:Y:S05]  /*05c0*/  @!P0 BRA `(.L_x_10) ;  /* 0x0000000000748947 */ /* 0x000fea0003800000 */
[----:B------:R-:W1:Y:S01]  /*05d0*/  S2UR UR4, SR_CgaCtaId ;  /* 0x00000000000479c3 */ /* 0x000e620000008800 */
[----:B------:R-:W-:Y:S01]  /*05e0*/  UMOV UR5, 0x400 ;  /* 0x0000040000057882 */ /* 0x000fe20000000000 */
[----:B------:R-:W-:Y:S01]  /*05f0*/  UMOV UR8, 0x1 ;  /* 0x0000000100087882 */ /* 0x000fe20000000000 */
[----:B------:R-:W-:Y:S01]  /*0600*/  UMOV UR6, 0x3 ;  /* 0x0000000300067882 */ /* 0x000fe20000000000 */
[----:B------:R-:W-:-:S04]  /*0610*/  UIADD3 UR8, UPT, UPT, -UR8, 0x100000, URZ ;  /* 0x0010000008087890 */ /* 0x000fc8000fffe1ff */
[----:B------:R-:W-:Y:S02]  /*0620*/  USHF.L.U32 UR9, UR8, 0xb, URZ ;  /* 0x0000000b08097899 */ /* 0x000fe400080006ff */
[----:B------:R-:W-:Y:S02]  /*0630*/  USHF.L.U32 UR8, UR8, 0x1, URZ ;  /* 0x0000000108087899 */ /* 0x000fe400080006ff */
[----:B------:R-:W-:-:S04]  /*0640*/  UIADD3 UR6, UPT, UPT, -UR6, 0x100000, URZ ;  /* 0x0010000006067890 */ /* 0x000fc8000fffe1ff */
[----:B------:R-:W-:Y:S02]  /*0650*/  USHF.L.U32 UR7, UR6, 0xb, URZ ;  /* 0x0000000b06077899 */ /* 0x000fe400080006ff */
[----:B------:R-:W-:Y:S02]  /*0660*/  USHF.L.U32 UR6, UR6, 0x1, URZ ;  /* 0x0000000106067899 */ /* 0x000fe400080006ff */
[----:B-1----:R-:W-:Y:S01]  /*0670*/  ULEA UR4, UR4, UR5, 0x18 ;  /* 0x0000000504047291 */ /* 0x002fe2000f8ec0ff */
[----:B------:R-:W1:Y:S11]  /*0680*/  FENCE.VIEW.ASYNC.S ;  /* 0x00000000000073c6 */ /* 0x000e760000000000 */
[----:B-1----:R1:W2:Y:S01]  /*0690*/  SYNCS.EXCH.64 URZ, [UR4], UR8 ;  /* 0x0000000804ff75b2 */ /* 0x0022a20008000100 */
[----:B------:R1:W3:Y:S01]  /*06a0*/  SYNCS.EXCH.64 URZ, [UR4+0x40], UR6 ;  /* 0x0000400604ff75b2 */ /* 0x0002e20008000100 */
[----:B------:R1:W4:Y:S01]  /*06b0*/  SYNCS.EXCH.64 URZ, [UR4+0x8], UR8 ;  /* 0x0000080804ff75b2 */ /* 0x0003220008000100 */
[----:B------:R1:W1:Y:S01]  /*06c0*/  SYNCS.EXCH.64 URZ, [UR4+0x48], UR6 ;  /* 0x0000480604ff75b2 */ /* 0x0002620008000100 */
        /* <DEDUP_REMOVED lines=12> */
[----:B------:R-:W-:Y:S01]  /*0790*/  NOP ;  /* 0x0000000000007918 */ /* 0x000fe20000000000 */
.L_x_10:
[----:B-1----:R-:W-:Y:S05]  /*07a0*/  BSYNC.RECONVERGENT B0 ;  /* 0x0000000000007941 */ /* 0x002fea0003800200 */
.L_x_9:
[----:B------:R-:W1:Y:S01]  /*07b0*/  SHFL.IDX PT, R2, R86, RZ, 0x1f ;  /* 0x00001fff56027589 */ /* 0x000e6200000e0000 */
[----:B------:R-:W-:Y:S01]  /*07c0*/  NOP ;  /* 0x0000000000007918 */ /* 0x000fe20000000000 */
[----:B-1----:R-:W-:-:S13]  /*07d0*/  ISETP.NE.AND P0, PT, R2, 0x1, PT ;  /* 0x000000010200780c */ /* 0x002fda0003f05270 */
[----:B------:R-:W-:Y:S05]  /*07e0*/  @P0 BRA `(.L_x_11) ;  /* 0x0000000000500947 */ /* 0x000fea0003800000 */
        /* <DEDUP_REMOVED lines=9> */
[----:B------:R-:W-:Y:S01]  /*0880*/  USHF.L.U32 UR6, UR6, 0x1, URZ ;  /* 0x0000000106067899 */ /* 0x000fe200080006ff */
[----:B------:R-:W-:Y:S01]  /*0890*/  ELECT P0, URZ, PT ;  /* 0x0000000000ff782f */ /* 0x000fe20003800000 */
[----:B-1----:R-:W-:Y:S01]  /*08a0*/  ULEA UR4, UR4, UR5, 0x18 ;  /* 0x0000000504047291 */ /* 0x002fe2000f8ec0ff */
[----:B------:R-:W1:Y:S11]  /*08b0*/  FENCE.VIEW.ASYNC.S ;  /* 0x00000000000073c6 */ /* 0x000e760000000000 */
[----:B-1----:R1:W1:Y:S01]  /*08c0*/  SYNCS.EXCH.64 URZ, [UR4+0x80], UR8 ;  /* 0x0000800804ff75b2 */ /* 0x0022620008000100 */
[----:B------:R1:W1:Y:S01]  /*08d0*/  SYNCS.EXCH.64 URZ, [UR4+0x98], UR6 ;  /* 0x0000980604ff75b2 */ /* 0x0002620008000100 */
[----:B------:R1:W1:Y:S01]  /*08e0*/  SYNCS.EXCH.64 URZ, [UR4+0x88], UR8 ;  /* 0x0000880804ff75b2 */ /* 0x0002620008000100 */
[----:B------:R1:W1:Y:S01]  /*08f0*/  SYNCS.EXCH.64 URZ, [UR4+0xa0], UR6 ;  /* 0x0000a00604ff75b2 */ /* 0x0002620008000100 */
[----:B------:R1:W1:Y:S01]  /*0900*/  SYNCS.EXCH.64 URZ, [UR4+0x90], UR8 ;  /* 0x0000900804ff75b2 */ /* 0x0002620008000100 */
[----:B------:R1:W1:Y:S01]  /*0910*/  SYNCS.EXCH.64 URZ, [UR4+0xa8], UR6 ;  /* 0x0000a80604ff75b2 */ /* 0x0002620008000100 */
[----:B------:R-:W-:Y:S01]  /*0920*/  NOP ;  /* 0x0000000000007918 */ /* 0x000fe20000000000 */
.L_x_11:
[----:B------:R-:W2:Y:S01]  /*0930*/  SHFL.IDX PT, R2, R86, RZ, 0x1f ;  /* 0x00001fff56027589 */ /* 0x000ea200000e0000 */
[----:B------:R-:W-:Y:S01]  /*0940*/  NOP ;  /* 0x0000000000007918 */ /* 0x000fe20000000000 */
[----:B--2---:R-:W-:-:S13]  /*0950*/  ISETP.NE.AND P0, PT, R2, 0x3, PT ;  /* 0x000000030200780c */ /* 0x004fda0003f05270 */
[----:B------:R-:W-:Y:S05]  /*0960*/  @P0 BRA `(.L_x_12) ;  /* 0x0000000000300947 */ /* 0x000fea0003800000 */
[----:B-1----:R-:W1:Y:S01]  /*0970*/  S2UR UR4, SR_CgaCtaId ;  /* 0x00000000000479c3 */ /* 0x002e620000008800 */
[----:B------:R-:W-:Y:S01]  /*0980*/  UMOV UR6, 0x400 ;  /* 0x0000040000067882 */ /* 0x000fe20000000000 */
[----:B------:R-:W-:Y:S01]  /*0990*/  UMOV UR5, 0x20 ;  /* 0x0000002000057882 */ /* 0x000fe20000000000 */
[----:B------:R-:W-:Y:S01]  /*09a0*/  ELECT P0, URZ, PT ;  /* 0x0000000000ff782f */ /* 0x000fe20003800000 */
[----:B-1----:R-:W-:Y:S02]  /*09b0*/  ULEA UR6, UR4, UR6, 0x18 ;  /* 0x0000000604067291 */ /* 0x002fe4000f8ec0ff */
[----:B------:R-:W-:-:S04]  /*09c0*/  UIADD3 UR4, UPT, UPT, -UR5, 0x100000, URZ ;  /* 0x0010000005047890 */ /* 0x000fc8000fffe1ff */
[----:B------:R-:W-:Y:S02]  /*09d0*/  USHF.L.U32 UR5, UR4, 0xb, URZ ;  /* 0x0000000b04057899 */ /* 0x000fe400080006ff */
[----:B------:R-:W-:Y:S01]  /*09e0*/  USHF.L.U32 UR4, UR4, 0x1, URZ ;  /* 0x0000000104047899 */ /* 0x000fe200080006ff */
[----:B------:R-:W1:Y:S11]  /*09f0*/  FENCE.VIEW.ASYNC.S ;  /* 0x00000000000073c6 */ /* 0x000e760000000000 */
[----:B-1----:R2:W1:Y:S01]  /*0a00*/  SYNCS.EXCH.64 URZ, [UR6+0xb0], UR4 ;  /* 0x0000b00406ff75b2 */ /* 0x0024620008000100 */
[----:B------:R2:W1:Y:S02]  /*0a10*/  SYNCS.EXCH.64 URZ, [UR6+0xb8], UR4 ;  /* 0x0000b80406ff75b2 */ /* 0x0004640008000100 */
[----:B--2---:R-:W-:Y:S01]  /*0a20*/  NOP ;  /* 0x0000000000007918 */ /* 0x004fe20000000000 */
.L_x_12:
[----:B------:R-:W2:Y:S01]  /*0a30*/  SHFL.IDX PT, R2, R86, RZ, 0x1f ;  /* 0x00001fff56027589 */ /* 0x000ea200000e0000 */
[----:B------:R-:W-:Y:S01]  /*0a40*/  NOP ;  /* 0x0000000000007918 */ /* 0x000fe20000000000 */
[----:B--2---:R-:W-:-:S13]  /*0a50*/  ISETP.NE.AND P0, PT, R2, 0x4, PT ;  /* 0x000000040200780c */ /* 0x004fda0003f05270 */
[----:B------:R-:W-:Y:S05]  /*0a60*/  @P0 BRA `(.L_x_13) ;  /* 0x00000000004c0947 */ /* 0x000fea0003800000 */
[----:B-1----:R-:W1:Y:S01]  /*0a70*/  S2UR UR6, SR_CgaCtaId ;  /* 0x00000000000679c3 */ /* 0x002e620000008800 */
[----:B------:R-:W-:Y:S01]  /*0a80*/  UMOV UR4, 0x3a0 ;  /* 0x000003a000047882 */ /* 0x000fe20000000000 */
[----:B------:R-:W-:Y:S01]  /*0a90*/  UMOV UR5, 0x400 ;  /* 0x0000040000057882 */ /* 0x000fe20000000000 */
[----:B------:R-:W-:Y:S01]  /*0aa0*/  USEL UR4, UR4, 0x320, UP3 ;  /* 0x0000032004047887 */ /* 0x000fe20009800000 */
[----:B------:R-:W-:Y:S01]  /*0ab0*/  UMOV UR8, 0x1 ;  /* 0x0000000100087882 */ /* 0x000fe20000000000 */
[----:B------:R-:W-:Y:S01]  /*0ac0*/  ELECT P0, URZ, PT ;  /* 0x0000000000ff782f */ /* 0x000fe20003800000 */
[----:B------:R-:W-:-:S04]  /*0ad0*/  UIADD3 UR8, UPT, UPT, -UR8, 0x100000, URZ ;  /* 0x0010000008087890 */ /* 0x000fc8000fffe1ff */
[----:B------:R-:W-:Y:S02]  /*0ae0*/  USHF.L.U32 UR9, UR8, 0xb, URZ ;  /* 0x0000000b08097899 */ /* 0x000fe400080006ff */
[----:B------:R-:W-:Y:S02]  /*0af0*/  USHF.L.U32 UR8, UR8, 0x1, URZ ;  /* 0x0000000108087899 */ /* 0x000fe400080006ff */
[----:B-1----:R-:W-:Y:S02]  /*0b00*/  ULEA UR6, UR6, UR5, 0x18 ;  /* 0x0000000506067291 */ /* 0x002fe4000f8ec0ff */
[----:B------:R-:W-:-:S04]  /*0b10*/  UIADD3 UR4, UPT, UPT, -UR4, 0x100000, URZ ;  /* 0x0010000004047890 */ /* 0x000fc8000fffe1ff */
[----:B------:R-:W-:Y:S02]  /*0b20*/  USHF.L.U32 UR5, UR4, 0xb, URZ ;  /* 0x0000000b04057899 */ /* 0x000fe400080006ff */
[----:B------:R-:W-:Y:S01]  /*0b30*/  USHF.L.U32 UR4, UR4, 0x1, URZ ;  /* 0x0000000104047899 */ /* 0x000fe200080006ff */
[----:B------:R-:W1:Y:S03]  /*0b40*/  FENCE.VIEW.ASYNC.S ;  /* 0x00000000000073c6 */ /* 0x000e660000000000 */
[----:B-1----:R2:W1:Y:S08]  /*0b50*/  SYNCS.EXCH.64 URZ, [UR6+0xc0], UR8 ;  /* 0x0000c00806ff75b2 */ /* 0x0024700008000100 */
[----:B------:R2:W1:Y:S01]  /*0b60*/  SYNCS.EXCH.64 URZ, [UR6+0xd0], UR4 ;  /* 0x0000d00406ff75b2 */ /* 0x0004620008000100 */
[----:B------:R2:W1:Y:S01]  /*0b70*/  SYNCS.EXCH.64 URZ, [UR6+0xc8], UR8 ;  /* 0x0000c80806ff75b2 */ /* 0x0004620008000100 */
[----:B------:R2:W1:Y:S02]  /*0b80*/  SYNCS.EXCH.64 URZ, [UR6+0xd8], UR4 ;  /* 0x0000d80406ff75b2 */ /* 0x0004640008000100 */
[----:B--2---:R-:W-:Y:S01]  /*0b90*/  NOP ;  /* 0x0000000000007918 */ /* 0x004fe20000000000 */
.L_x_13:
[----:B------:R-:W2:Y:S01]  /*0ba0*/  SHFL.IDX PT, R2, R86, RZ, 0x1f ;  /* 0x00001fff56027589 */ /* 0x000ea200000e0000 */
[----:B------:R-:W-:Y:S01]  /*0bb0*/  NOP ;  /* 0x0000000000007918 */ /* 0x000fe20000000000 */
[----:B--2---:R-:W-:-:S13]  /*0bc0*/  ISETP.NE.AND P0, PT, R2, 0x5, PT ;  /* 0x000000050200780c */ /* 0x004fda0003f05270 */
[----:B------:R-:W-:Y:S05]  /*0bd0*/  @P0 BRA `(.L_x_14) ;  /* 0x0000000000480947 */ /* 0x000fea0003800000 */
[----:B-1----:R-:W1:Y:S01]  /*0be0*/  S2UR UR4, SR_CgaCtaId ;  /* 0x00000000000479c3 */ /* 0x002e620000008800 */
        /* <DEDUP_REMOVED lines=15> */
[----:B------:R2:W1:Y:S02]  /*0ce0*/  SYNCS.EXCH.64 URZ, [UR4+0xf8], UR6 ;  /* 0x0000f80604ff75b2 */ /* 0x0004640008000100 */
[----:B--2---:R-:W-:Y:S01]  /*0cf0*/  NOP ;  /* 0x0000000000007918 */ /* 0x004fe20000000000 */
.L_x_14:
[----:B------:R-:W2:Y:S01]  /*0d00*/  SHFL.IDX PT, R2, R86, RZ, 0x1f ;  /* 0x00001fff56027589 */ /* 0x000ea200000e0000 */
[----:B------:R-:W1:Y:S01]  /*0d10*/  S2UR UR64, SR_CgaCtaId ;  /* 0x00000000004079c3 */ /* 0x000e620000008800 */
[----:B------:R-:W-:Y:S01]  /*0d20*/  NOP ;  /* 0x0000000000007918 */ /* 0x000fe20000000000 */
[----:B--2---:R-:W-:-:S13]  /*0d30*/  ISETP.NE.AND P0, PT, R2, 0x3, PT ;  /* 0x000000030200780c */ /* 0x004fda0003f05270 */
[----:B-1----:R-:W-:Y:S05]  /*0d40*/  @P0 BRA `(.L_x_15) ;  /* 0x0000000000340947 */ /* 0x002fea0003800000 */
[----:B------:R-:W-:Y:S01]  /*0d50*/  UMOV UR4, 0x400 ;  /* 0x0000040000047882 */ /* 0x000fe20000000000 */
[----:B------:R-:W-:Y:S01]  /*0d60*/  UMOV UR6, 0x20 ;  /* 0x0000002000067882 */ /* 0x000fe20000000000 */
[----:B------:R-:W-:Y:S02]  /*0d70*/  ULEA UR4, UR64, UR4, 0x18 ;  /* 0x0000000440047291 */ /* 0x000fe4000f8ec0ff */
[----:B------:R-:W-:-:S04]  /*0d80*/  UIADD3 UR6, UPT, UPT, -UR6, 0x100000, URZ ;  /* 0x0010000006067890 */ /* 0x000fc8000fffe1ff */
[----:B------:R-:W-:Y:S02]  /*0d90*/  USHF.L.U32 UR7, UR6, 0xb, URZ ;  /* 0x0000000b06077899 */ /* 0x000fe400080006ff */
[----:B------:R-:W-:Y:S01]  /*0da0*/  USHF.L.U32 UR6, UR6, 0x1, URZ ;  /* 0x0000000106067899 */ /* 0x000fe200080006ff */
[----:B------:R-:W-:Y:S01]  /*0db0*/  ELECT P0, URZ, PT ;  /* 0x0000000000ff782f */ /* 0x000fe20003800000 */
[----:B------:R-:W1:Y:S10]  /*0dc0*/  FENCE.VIEW.ASYNC.S ;  /* 0x00000000000073c6 */ /* 0x000e740000000000 */
[----:B-1----:R1:W2:Y:S01]  /*0dd0*/  SYNCS.EXCH.64 URZ, [UR4+0x100], UR6 ;  /* 0x0001000604ff75b2 */ /* 0x0022a20008000100 */
[----:B------:R1:W1:Y:S01]  /*0de0*/  SYNCS.EXCH.64 URZ, [UR4+0x110], UR6 ;  /* 0x0001100604ff75b2 */ /* 0x0002620008000100 */
[----:B------:R1:W1:Y:S01]  /*0df0*/  SYNCS.EXCH.64 URZ, [UR4+0x108], UR6 ;  /* 0x0001080604ff75b2 */ /* 0x0002620008000100 */
[----:B------:R1:W1:Y:S01]  /*0e00*/  SYNCS.EXCH.64 URZ, [UR4+0x118], UR6 ;  /* 0x0001180604ff75b2 */ /* 0x0002620008000100 */
[----:B------:R-:W-:Y:S01]  /*0e10*/  NOP ;  /* 0x0000000000007918 */ /* 0x000fe20000000000 */
.L_x_15:
[----:B-1----:R-:W1:Y:S01]  /*0e20*/  LDCU UR4, c[0x0][0x36c] ;  /* 0x00006d80ff0477ac */ /* 0x002e620008000800 */
[----:B------:R-:W-:Y:S01]  /*0e30*/  ISETP.NE.OR P4, PT, R0, 0x2, !P4 ;  /* 0x000000020000780c */ /* 0x000fe20006785670 */
[----:B------:R-:W-:Y:S01]  /*0e40*/  NOP ;  /* 0x0000000000007918 */ /* 0x000fe20000000000 */
[----:B------:R-:W-:Y:S01]  /*0e50*/  LOP3.LUT R0, R81, 0x1f, RZ, 0xc0, !PT ;  /* 0x0000001f51007812 */ /* 0x000fe200078ec0ff */
[----:B------:R-:W-:Y:S02]  /*0e60*/  UISETP.NE.AND UP4, UPT, UR21, URZ, UPT ;  /* 0x000000ff1500728c */ /* 0x000fe4000bf85270 */
[----:B-1----:R-:W-:-:S09]  /*0e70*/  UISETP.EQ.U32.AND UP5, UPT, UR4, 0x1, UPT ;  /* 0x000000010400788c */ /* 0x002fd2000bfa2070 */
[----:B------:R-:W-:Y:S05]  /*0e80*/  BRA.U !UP5, `(.L_x_16) ;  /* 0x000000010d087547 */ /* 0x000fea000b800000 */
[----:B--234-:R-:W-:Y:S01]  /*0e90*/  UCGABAR_ARV ;  /* 0x00000000000079c7 */ /* 0x01cfe20008000000 */
[----:B------:R-:W-:Y:S05]  /*0ea0*/  BRA `(.L_x_17) ;  /* 0x0000000000047947 */ /* 0x000fea0003800000 */
.L_x_16:
[----:B--234-:R-:W-:Y:S01]  /*0eb0*/  NOP ;  /* 0x0000000000007918 */ /* 0x01cfe20000000000 */
.L_x_17:
[----:B------:R-:W1:Y:S01]  /*0ec0*/  S2UR UR27, SR_CTAID.X ;  /* 0x00000000001b79c3 */ /* 0x000e620000002500 */
[----:B------:R-:W-:-:S05]  /*0ed0*/  CS2R.32 R92, SR_CgaSize ;  /* 0x00000000005c7805 */ /* 0x000fca0000008a00 */
[----:B------:R-:W-:-:S05]  /*0ee0*/  IMAD R92, R92, -0xa0, RZ ;  /* 0xffffff605c5c7824 */ /* 0x000fca00078e02ff */
[----:B------:R-:W-:-:S14]  /*0ef0*/  R2UR UR5, R92 ;  /* 0x000000005c0572ca */ /* 0x000fdc00000e0000 */
[----:B------:R-:W2:Y:S01]  /*0f00*/  LDCU UR5, c[0x0][UR5+0x2b0] ;  /* 0x00005600050577ac */ /* 0x000ea20008000800 */
[----:B------:R-:W-:-:S05]  /*0f10*/  CS2R.32 R92, SR_CgaSize ;  /* 0x00000000005c7805 */ /* 0x000fca0000008a00 */
[----:B------:R-:W-:-:S05]  /*0f20*/  IMAD R92, R92, -0xa0, RZ ;  /* 0xffffff605c5c7824 */ /* 0x000fca00078e02ff */
[----:B------:R-:W-:-:S14]  /*0f30*/  R2UR UR4, R92 ;  /* 0x000000005c0472ca */ /* 0x000fdc00000e0000 */
[----:B------:R-:W3:Y:S01]  /*0f40*/  LDCU UR4, c[0x0][UR4+0x2b4] ;  /* 0x00005680040477ac */ /* 0x000ee20008000800 */
[----:B------:R-:W4:Y:S01]  /*0f50*/  S2UR UR20, SR_CTAID.Y ;  /* 0x00000000001479c3 */ /* 0x000f220000002600 */
[----:B------:R-:W-:-:S05]  /*0f60*/  CS2R.32 R92, SR_CgaSize ;  /* 0x00000000005c7805 */ /* 0x000fca0000008a00 */
[----:B------:R-:W-:-:S05]  /*0f70*/  IMAD R92, R92, -0xa0, RZ ;  /* 0xffffff605c5c7824 */ /* 0x000fca00078e02ff */
[----:B------:R-:W-:-:S14]  /*0f80*/  R2UR UR7, R92 ;  /* 0x000000005c0772ca */ /* 0x000fdc00000e0000 */
[----:B------:R-:W3:Y:S01]  /*0f90*/  LDCU UR7, c[0x0][UR7+0x2a0] ;  /* 0x00005400070777ac */ /* 0x000ee20008000800 */
[----:B------:R-:W-:-:S05]  /*0fa0*/  CS2R.32 R92, SR_CgaSize ;  /* 0x00000000005c7805 */ /* 0x000fca0000008a00 */
[----:B------:R-:W-:-:S05]  /*0fb0*/  IMAD R92, R92, -0xa0, RZ ;  /* 0xffffff605c5c7824 */ /* 0x000fca00078e02ff */
[----:B------:R-:W-:-:S14]  /*0fc0*/  R2UR UR8, R92 ;  /* 0x000000005c0872ca */ /* 0x000fdc00000e0000 */
[----:B------:R-:W3:Y:S01]  /*0fd0*/  LDCU UR8, c[0x0][UR8+0x2a4] ;  /* 0x00005480080877ac */ /* 0x000ee20008000800 */
[----:B------:R-:W-:Y:S02]  /*0fe0*/  ULOP3.LUT UR66, UR64, 0x1, URZ, 0xc0, !UPT ;  /* 0x0000000140427892 */ /* 0x000fe4000f8ec0ff */
[----:B------:R-:W-:Y:S02]  /*0ff0*/  USHF.R.U32.HI UR28, URZ, 0x1, UR64 ;  /* 0x00000001ff1c7899 */ /* 0x000fe40008011640 */
[----:B------:R-:W-:Y:S02]  /*1000*/  UISETP.GT.U32.AND UP1, UPT, UR66, 0xffff, UPT ;  /* 0x0000ffff4200788c */ /* 0x000fe4000bf24070 */
[----:B------:R-:W-:Y:S01]  /*1010*/  USHF.L.U32 UR52, UR64, 0xc, URZ ;  /* 0x0000000c40347899 */ /* 0x000fe200080006ff */
[----:B-1----:R-:W-:Y:S01]  /*1020*/  I2FP.F32.U32 R3, UR27 ;  /* 0x0000001b00037c45 */ /* 0x002fe20008201000 */
[----:B------:R-:W-:Y:S02]  /*1030*/  USHF.L.U32 UR48, UR64, 0x7, URZ ;  /* 0x0000000740307899 */ /* 0x000fe400080006ff */
[----:B------:R-:W-:-:S02]  /*1040*/  USHF.L.U32 UR26, UR64, 0x6, URZ ;  /* 0x00000006401a7899 */ /* 0x000fc400080006ff */
[----:B--2---:R-:W-:Y:S01]  /*1050*/  FMUL R3, R3, UR5 ;  /* 0x0000000503037c20 */ /* 0x004fe20008400000 */
[----:B------:R-:W-:Y:S01]  /*1060*/  ULOP3.LUT UR5, UR64, 0x2, URZ, 0xc0, !UPT ;  /* 0x0000000240057892 */ /* 0x000fe2000f8ec0ff */
[----:B----4-:R-:W-:Y:S01]  /*1070*/  I2FP.F32.U32 R2, UR20 ;  /* 0x0000001400027c45 */ /* 0x010fe20008201000 */
[----:B------:R-:W1:Y:S03]  /*1080*/  LDCU UR24, c[0x0][0xf24] ;  /* 0x0001e480ff1877ac */ /* 0x000e660008000800 */
[----:B------:R-:W2:Y:S01]  /*1090*/  F2I.U32.TRUNC.NTZ R3, R3 ;  /* 0x0000000300037305 */ /* 0x000ea2000020f000 */
[----:B---3--:R-:W-:Y:S01]  /*10a0*/  FMUL R2, R2, UR4 ;  /* 0x0000000402027c20 */ /* 0x008fe20008400000 */
[----:B------:R-:W-:Y:S01]  /*10b0*/  UISETP.GT.U32.AND UP0, UPT, UR5, 0xffff, UPT ;  /* 0x0000ffff0500788c */ /* 0x000fe2000bf04070 */
[----:B------:R-:W3:Y:S05]  /*10c0*/  LDCU UR39, c[0x0][0xf24] ;  /* 0x0001e480ff2777ac */ /* 0x000eea0008000800 */
[----:B------:R-:W4:Y:S01]  /*10d0*/  F2I.U32.TRUNC.NTZ R2, R2 ;  /* 0x0000000200027305 */ /* 0x000f22000020f000 */
[----:B------:R-:W-:Y:S01]  /*10e0*/  USEL UR46, UR5, 0xffff, !UP0 ;  /* 0x0000ffff052e7887 */ /* 0x000fe2000c000000 */
[----:B------:R-:W1:Y:S01]  /*10f0*/  LDCU UR29, c[0x0][0xf30] ;  /* 0x0001e600ff1d77ac */ /* 0x000e620008000800 */
[----:B--2---:R-:W-:Y:S01]  /*1100*/  R2UR UR4, R3 ;  /* 0x00000000030472ca */ /* 0x004fe200000e0000 */
[----:B------:R-:W-:Y:S01]  /*1110*/  USHF.L.U32 UR38, UR64, 0x8, URZ ;  /* 0x0000000840267899 */ /* 0x000fe200080006ff */
[----:B------:R-:W-:Y:S01]  /*1120*/  UMOV UR31, 0x5 ;  /* 0x00000005001f7882 */ /* 0x000fe20000000000 */
[----:B------:R-:W-:Y:S01]  /*1130*/  USEL UR47, UR66, 0xffff, !UP1 ;  /* 0x0000ffff422f7887 */ /* 0x000fe2000c800000 */
[----:B----4-:R-:W-:-:S02]  /*1140*/  R2UR UR6, R2 ;  /* 0x00000000020672ca */ /* 0x010fc400000e0000 */
[----:B------:R-:W-:-:S07]  /*1150*/  PRMT R2, RZ, 0x7610, R2 ;  /* 0x00007610ff027816 */ /* 0x000fce0000000002 */
[----:B------:R-:W-:-:S04]  /*1160*/  UIADD3 UR5, UPT, UPT, -UR4, URZ, URZ ;  /* 0x000000ff04057290 */ /* 0x000fc8000fffe1ff */
[----:B------:R-:W-:Y:S02]  /*1170*/  UIMAD UR5, UR7, UR5, UR27 ;  /* 0x00000005070572a4 */ /* 0x000fe4000f8e021b */
[----:B------:R-:W-:-:S04]  /*1180*/  UIADD3 UR4, UPT, UPT, -UR6, URZ, URZ ;  /* 0x000000ff06047290 */ /* 0x000fc8000fffe1ff */
[----:B------:R-:W-:Y:S01]  /*1190*/  IMAD.U32 R92, RZ, RZ, UR5 ;  /* 0x00000005ff5c7e24 */ /* 0x000fe2000f8e00ff */
[----:B------:R-:W-:-:S06]  /*11a0*/  UIMAD UR4, UR8, UR4, UR20 ;  /* 0x00000004080472a4 */ /* 0x000fcc000f8e0214 */
[----:B------:R-:W-:Y:S01]  /*11b0*/  IMAD.U32 R91, RZ, RZ, UR4 ;  /* 0x00000004ff5b7e24 */ /* 0x000fe2000f8e00ff */
[----:B-1-3--:R-:W-:Y:S06]  /*11c0*/  BRA.U UP4, `(.L_x_18) ;  /* 0x0000000104447547 */ /* 0x00afec000b800000 */
[----:B------:R-:W-:Y:S02]  /*11d0*/  R2UR UR4, R91 ;  /* 0x000000005b0472ca */ /* 0x000fe400000e0000 */
[----:B------:R-:W-:-:S11]  /*11e0*/  R2UR UR6, R92 ;  /* 0x000000005c0672ca */ /* 0x000fd600000e0000 */
[----:B------:R-:W-:Y:S02]  /*11f0*/  UISETP.NE.AND UP0, UPT, UR4, URZ, UPT ;  /* 0x000000ff0400728c */ /* 0x000fe4000bf05270 */
[----:B------:R-:W-:Y:S02]  /*1200*/  UISETP.NE.AND UP1, UPT, UR4, 0x1, UPT ;  /* 0x000000010400788c */ /* 0x000fe4000bf25270 */
[----:B------:R-:W-:Y:S02]  /*1210*/  UISETP.NE.AND UP2, UPT, UR6, URZ, UP0 ;  /* 0x000000ff0600728c */ /* 0x000fe40008745270 */
[----:B------:R-:W-:Y:S02]  /*1220*/  USEL UR4, URZ, 0x2, UP0 ;  /* 0x00000002ff047887 */ /* 0x000fe40008000000 */
[----:B------:R-:W-:Y:S02]  /*1230*/  USEL UR8, URZ, 0x1, UP2 ;  /* 0x00000001ff087887 */ /* 0x000fe40009000000 */
[----:B------:R-:W-:-:S02]  /*1240*/  UISETP.NE.AND UP2, UPT, UR6, URZ, UPT ;  /* 0x000000ff0600728c */ /* 0x000fc4000bf45270 */
[----:B------:R-:W-:Y:S02]  /*1250*/  USEL UR5, URZ, 0x4, UP1 ;  /* 0x00000004ff057887 */ /* 0x000fe40008800000 */
[----:B------:R-:W-:Y:S02]  /*1260*/  UISETP.NE.AND UP0, UPT, UR6, 0x1, UPT ;  /* 0x000000010600788c */ /* 0x000fe4000bf05270 */
[----:B------:R-:W-:Y:S02]  /*1270*/  USEL UR6, URZ, 0x8, UP1 ;  /* 0x00000008ff067887 */ /* 0x000fe40008800000 */
[----:B------:R-:W-:Y:S02]  /*1280*/  USEL UR7, UR5, 0x4, UP2 ;  /* 0x0000000405077887 */ /* 0x000fe40009000000 */
[----:B------:R-:W-:Y:S02]  /*1290*/  USEL UR4, UR4, 0x2, UP0 ;  /* 0x0000000204047887 */ /* 0x000fe40008000000 */
[----:B------:R-:W-:-:S02]  /*12a0*/  USEL UR5, UR6, 0x8, UP0 ;  /* 0x0000000806057887 */ /* 0x000fc40008000000 */
[----:B------:R-:W-:-:S04]  /*12b0*/  UIADD3 UR4, UPT, UPT, UR4, UR7, UR8 ;  /* 0x0000000704047290 */ /* 0x000fc8000fffe008 */
[----:B------:R-:W-:-:S06]  /*12c0*/  UIADD3 UR4, UPT, UPT, UR4, UR5, URZ ;  /* 0x0000000504047290 */ /* 0x000fcc000fffe0ff */
[----:B------:R-:W-:-:S07]  /*12d0*/  IMAD.U32 R2, RZ, RZ, UR4 ;  /* 0x00000004ff027e24 */ /* 0x000fce000f8e00ff */
.L_x_18:
[----:B------:R-:W1:Y:S01]  /*12e0*/  S2UR UR44, SR_CTAID.Z ;  /* 0x00000000002c79c3 */ /* 0x000e620000002700 */
[----:B------:R-:W-:Y:S01]  /*12f0*/  UISETP.GE.AND UP0, UPT, UR24, 0x1, UPT ;  /* 0x000000011800788c */ /* 0x000fe2000bf06270 */
[----:B------:R-:W-:-:S08]  /*1300*/  UMOV UR30, 0x3 ;  /* 0x00000003001e7882 */ /* 0x000fd00000000000 */
[----:B------:R-:W-:Y:S05]  /*1310*/  BRA.U !UP0, `(.L_x_19) ;  /* 0x0000000108d47547 */ /* 0x000fea000b800000 */
[----:B------:R-:W2:Y:S01]  /*1320*/  LDCU.128 UR12, c[0x0][0xf10] ;  /* 0x0001e200ff0c77ac */ /* 0x000ea20008000c00 */
[----:B------:R-:W3:Y:S01]  /*1330*/  LDCU UR6, c[0x0][0x370] ;  /* 0x00006e00ff0677ac */ /* 0x000ee20008000800 */
[----:B------:R-:W4:Y:S01]  /*1340*/  LDCU UR5, c[0x0][0x374] ;  /* 0x00006e80ff0577ac */ /* 0x000f220008000800 */
[----:B------:R-:W1:Y:S01]  /*1350*/  LDCU UR25, c[0x0][0xf0c] ;  /* 0x0001e180ff1977ac */ /* 0x000e620008000800 */
[----:B------:R-:W1:Y:S01]  /*1360*/  LDCU UR4, c[0x0][0xf20] ;  /* 0x0001e400ff0477ac */ /* 0x000e620008000800 */
[----:B------:R-:W1:Y:S01]  /*1370*/  LDCU.64 UR8, c[0x0][0xf28] ;  /* 0x0001e500ff0877ac */ /* 0x000e620008000a00 */
[----:B--2---:R-:W-:Y:S02]  /*1380*/  UISETP.NE.AND UP0, UPT, UR14, 0x1, UPT ;  /* 0x000000010e00788c */ /* 0x004fe4000bf05270 */
[----:B----4-:R-:W-:Y:S02]  /*1390*/  UIMAD.WIDE.U32 UR10, UR5, UR15, URZ ;  /* 0x0000000f050a72a5 */ /* 0x010fe4000f8e00ff */
[----:B---3--:R-:W-:-:S02]  /*13a0*/  UIMAD.WIDE.U32 UR18, UR6, UR12, URZ ;  /* 0x0000000c061272a5 */ /* 0x008fc4000f8e00ff */
[----:B-1----:R-:W-:Y:S02]  /*13b0*/  UISETP.NE.AND UP1, UPT, UR25, 0x1, UPT ;  /* 0x000000011900788c */ /* 0x002fe4000bf25270 */
[----:B------:R-:W-:Y:S01]  /*13c0*/  UISETP.NE.AND UP2, UPT, UR24, 0x1, UPT ;  /* 0x000000011800788c */ /* 0x000fe2000bf45270 */
[----:B------:R-:W-:Y:S02]  /*13d0*/  UMOV UR10, UR11 ;  /* 0x0000000b000a7c82 */ /* 0x000fe40008000000 */
[----:B------:R-:W-:Y:S01]  /*13e0*/  UMOV UR18, UR19 ;  /* 0x0000001300127c82 */ /* 0x000fe20008000000 */
[----:B------:R-:W-:Y:S02]  /*13f0*/  @UP0 USHF.R.U32.HI UR5, URZ, UR4, UR10 ;  /* 0x00000004ff050299 */ /* 0x000fe4000801160a */
[----:B------:R-:W-:Y:S02]  /*1400*/  UIMAD.WIDE.U32 UR22, UR20, UR15, URZ ;  /* 0x0000000f141672a5 */ /* 0x000fe4000f8e00ff */
[----:B------:R-:W-:-:S02]  /*1410*/  UIMAD.WIDE.U32 UR10, UR5, UR8, URZ ;  /* 0x00000008050a72a5 */ /* 0x000fc4000f8e00ff */
[----:B------:R-:W-:Y:S02]  /*1420*/  @UP1 USHF.R.U32.HI UR6, URZ, UR13, UR18 ;  /* 0x0000000dff061299 */ /* 0x000fe40008011612 */
[----:B------:R-:W-:Y:S02]  /*1430*/  UIMAD.WIDE.U32 UR16, UR27, UR12, URZ ;  /* 0x0000000c1b1072a5 */ /* 0x000fe4000f8e00ff */
[----:B------:R-:W-:Y:S01]  /*1440*/  UIMAD.WIDE.U32 UR18, UR6, UR8, URZ ;  /* 0x00000008061272a5 */ /* 0x000fe2000f8e00ff */
[----:B------:R-:W-:Y:S01]  /*1450*/  UMOV UR22, UR23 ;  /* 0x0000001700167c82 */ /* 0x000fe20008000000 */
[----:B------:R-:W-:Y:S01]  /*1460*/  UMOV UR10, UR11 ;  /* 0x0000000b000a7c82 */ /* 0x000fe20008000000 */
[----:B------:R-:W-:Y:S02]  /*1470*/  USHF.R.U32.HI UR22, URZ, UR4, UR22 ;  /* 0x00000004ff167299 */ /* 0x000fe40008011616 */
[----:B------:R-:W-:Y:S02]  /*1480*/  @UP2 USHF.R.U32.HI UR5, URZ, UR9, UR10 ;  /* 0x00000009ff052299 */ /* 0x000fe4000801160a */
[----:B------:R-:W-:Y:S01]  /*1490*/  UMOV UR7, UR19 ;  /* 0x0000001300077c82 */ /* 0x000fe20008000000 */
[----:B------:R-:W-:Y:S01]  /*14a0*/  UMOV UR16, UR17 ;  /* 0x0000001100107c82 */ /* 0x000fe20008000000 */
[----:B------:R-:W-:-:S02]  /*14b0*/  @UP2 USHF.R.U32.HI UR6, URZ, UR9, UR7 ;  /* 0x00000009ff062299 */ /* 0x000fc40008011607 */
[----:B------:R-:W-:Y:S02]  /*14c0*/  USHF.R.U32.HI UR16, URZ, UR13, UR16 ;  /* 0x0000000dff107299 */ /* 0x000fe40008011610 */
[----:B------:R-:W-:Y:S02]  /*14d0*/  USEL UR4, UR20, UR22, !UP0 ;  /* 0x0000001614047287 */ /* 0x000fe4000c000000 */
[----:B------:R-:W-:Y:S02]  /*14e0*/  UIMAD UR7, UR5, UR24, URZ ;  /* 0x00000018050772a4 */ /* 0x000fe4000f8e02ff */
[----:B------:R-:W-:Y:S02]  /*14f0*/  USEL UR5, UR27, UR16, !UP1 ;  /* 0x000000101b057287 */ /* 0x000fe4000c800000 */
[----:B------:R-:W-:Y:S02]  /*1500*/  UIMAD UR12, UR6, UR24, URZ ;  /* 0x00000018060c72a4 */ /* 0x000fe4000f8e02ff */
[----:B------:R-:W-:-:S02]  /*1510*/  UISETP.GE.AND UP0, UPT, UR4, UR7, UPT ;  /* 0x000000070400728c */ /* 0x000fc4000bf06270 */
[----:B------:R-:W-:Y:S02]  /*1520*/  UIMAD.WIDE.U32 UR10, UR4, UR8, URZ ;  /* 0x00000008040a72a5 */ /* 0x000fe4000f8e00ff */
[----:B------:R-:W-:Y:S02]  /*1530*/  UISETP.GE.OR UP0, UPT, UR5, UR12, UP0 ;  /* 0x0000000c0500728c */ /* 0x000fe40008706670 */
[----:B------:R-:W-:Y:S02]  /*1540*/  UIMAD.WIDE.U32 UR12, UR5, UR8, URZ ;  /* 0x00000008050c72a5 */ /* 0x000fe4000f8e00ff */
[----:B------:R-:W-:Y:S01]  /*1550*/  UIADD3 UR10, UPT, UPT, -UR4, URZ, URZ ;  /* 0x000000ff040a7290 */ /* 0x000fe2000fffe1ff */
[----:B------:R-:W-:Y:S01]  /*1560*/  UMOV UR8, UR11 ;  /* 0x0000000b00087c82 */ /* 0x000fe20008000000 */
[----:B------:R-:W-:Y:S02]  /*1570*/  UIADD3 UR11, UPT, UPT, -UR5, URZ, URZ ;  /* 0x000000ff050b7290 */ /* 0x000fe4000fffe1ff */
[----:B------:R-:W-:-:S03]  /*1580*/  USHF.R.U32.HI UR8, URZ, UR9, UR8 ;  /* 0x00000009ff087299 */ /* 0x000fc60008011608 */
[----:B------:R-:W-:Y:S01]  /*1590*/  @!UP0 UMOV UR7, UR13 ;  /* 0x0000000d00078c82 */ /* 0x000fe20008000000 */
[----:B------:R-:W-:Y:S02]  /*15a0*/  UIMAD UR20, UR14, UR10, UR20 ;  /* 0x0000000a0e1472a4 */ /* 0x000fe4000f8e0214 */
[----:B------:R-:W-:Y:S02]  /*15b0*/  USEL UR8, UR4, UR8, !UP2 ;  /* 0x0000000804087287 */ /* 0x000fe4000d000000 */
[----:B------:R-:W-:Y:S02]  /*15c0*/  @!UP0 USHF.R.U32.HI UR7, URZ, UR9, UR7 ;  /* 0x00000009ff078299 */ /* 0x000fe40008011607 */
[----:B------:R-:W-:Y:S02]  /*15d0*/  UIADD3 UR9, UPT, UPT, -UR8, URZ, URZ ;  /* 0x000000ff08097290 */ /* 0x000fe4000fffe1ff */
[----:B------:R-:W-:Y:S02]  /*15e0*/  @!UP0 USEL UR7, UR5, UR7, !UP2 ;  /* 0x0000000705078287 */ /* 0x000fe4000d000000 */
[----:B------:R-:W-:-:S02]  /*15f0*/  UIMAD UR9, UR24, UR9, UR4 ;  /* 0x00000009180972a4 */ /* 0x000fc4000f8e0204 */
[----:B------:R-:W-:Y:S02]  /*1600*/  @!UP0 UIADD3 UR8, UPT, UPT, UR8, -UR7, URZ ;  /* 0x8000000708088290 */ /* 0x000fe4000fffe0ff */
[----:B------:R-:W-:Y:S02]  /*1610*/  @!UP0 UIMAD UR6, UR9, UR6, UR7 ;  /* 0x00000006090682a4 */ /* 0x000fe4000f8e0207 */
[----:B------:R-:W-:Y:S02]  /*1620*/  @!UP0 UIMAD UR4, UR8, UR24, UR5 ;  /* 0x00000018080482a4 */ /* 0x000fe4000f8e0205 */
[----:B------:R-:W-:Y:S02]  /*1630*/  UIMAD UR27, UR25, UR11, UR27 ;  /* 0x0000000b191b72a4 */ /* 0x000fe4000f8e021b */
[----:B------:R-:W-:Y:S01]  /*1640*/  UIMAD UR20, UR4, UR14, UR20 ;  /* 0x0000000e041472a4 */ /* 0x000fe2000f8e0214 */
[----:B------:R-:W-:Y:S02]  /*1650*/  @!UP0 UMOV UR5, UR6 ;  /* 0x0000000600058c82 */ /* 0x000fe40008000000 */
[----:B------:R-:W-:-:S12]  /*1660*/  UIMAD UR27, UR5, UR25, UR27 ;  /* 0x00000019051b72a4 */ /* 0x000fd8000f8e021b */
.L_x_19:
[----:B------:R-:W-:Y:S02]  /*1670*/  UISETP.NE.AND UP0, UPT, UR29, 0x1, UPT ;  /* 0x000000011d00788c */ /* 0x000fe4000bf05270 */
[----:B------:R-:W-:Y:S02]  /*1680*/  ULOP3.LUT UR38, UR38, 0x100, URZ, 0xc0, !UPT ;  /* 0x0000010026267892 */ /* 0x000fe4000f8ec0ff */
[----:B------:R-:W-:Y:S02]  /*1690*/  ULOP3.LUT UR47, UR47, 0xffff, URZ, 0xc0, !UPT ;  /* 0x0000ffff2f2f7892 */ /* 0x000fe4000f8ec0ff */
[----:B------:R-:W-:Y:S02]  /*16a0*/  ULOP3.LUT UR46, UR46, 0xffff, URZ, 0xc0, !UPT ;  /* 0x0000ffff2e2e7892 */ /* 0x000fe4000f8ec0ff */
[----:B------:R-:W-:Y:S02]  /*16b0*/  ULOP3.LUT UR53, UR52, 0x2000, URZ, 0xc0, !UPT ;  /* 0x0000200034357892 */ /* 0x000fe4000f8ec0ff */
[----:B------:R-:W-:-:S02]  /*16c0*/  UISETP.NE.AND UP1, UPT, UR21, 0x2, UPT ;  /* 0x000000021500788c */ /* 0x000fc4000bf25270 */
[----:B------:R-:W-:Y:S02]  /*16d0*/  ULOP3.LUT UR52, UR52, 0x1000, URZ, 0xc0, !UPT ;  /* 0x0000100034347892 */ /* 0x000fe4000f8ec0ff */
[----:B------:R-:W-:Y:S02]  /*16e0*/  ULOP3.LUT UR48, UR48, 0x100, URZ, 0xc0, !UPT ;  /* 0x0000010030307892 */ /* 0x000fe4000f8ec0ff */
[----:B------:R-:W-:Y:S02]  /*16f0*/  ULOP3.LUT UR26, UR26, 0x80, URZ, 0xc0, !UPT ;  /* 0x000000801a1a7892 */ /* 0x000fe4000f8ec0ff */
[----:B------:R-:W-:Y:S02]  /*1700*/  USHF.R.U32.HI UR10, URZ, 0x1, UR38 ;  /* 0x00000001ff0a7899 */ /* 0x000fe40008011626 */
[----:B------:R-:W-:Y:S02]  /*1710*/  USHF.L.U32 UR47, UR31, UR47, URZ ;  /* 0x0000002f1f2f7299 */ /* 0x000fe400080006ff */
[----:B------:R-:W-:Y:S01]  /*1720*/  USHF.L.U32 UR46, UR30, UR46, URZ ;  /* 0x0000002e1e2e7299 */ /* 0x000fe200080006ff */
[----:B------:R-:W-:Y:S11]  /*1730*/  BRA.U UP0, `(.L_x_20) ;  /* 0x0000000100447547 */ /* 0x000ff6000b800000 */
[----:B------:R-:W2:Y:S01]  /*1740*/  LDCU.128 UR12, c[0x0][0xf10] ;  /* 0x0001e200ff0c77ac */ /* 0x000ea20008000c00 */
[----:B------:R-:W3:Y:S01]  /*1750*/  LDCU UR8, c[0x0][0xf0c] ;  /* 0x0001e180ff0877ac */ /* 0x000ee20008000800 */
[----:B------:R-:W4:Y:S01]  /*1760*/  LDCU UR9, c[0x0][0xf20] ;  /* 0x0001e400ff0977ac */ /* 0x000f220008000800 */
[----:B--2---:R-:W-:Y:S02]  /*1770*/  UIMAD.WIDE.U32 UR6, UR27, UR12, URZ ;  /* 0x0000000c1b0672a5 */ /* 0x004fe4000f8e00ff */
[----:B------:R-:W-:Y:S02]  /*1780*/  UIMAD.WIDE.U32 UR4, UR20, UR15, URZ ;  /* 0x0000000f140472a5 */ /* 0x000fe4000f8e00ff */
[----:B---3--:R-:W-:Y:S02]  /*1790*/  UISETP.NE.AND UP2, UPT, UR8, 0x1, UPT ;  /* 0x000000010800788c */ /* 0x008fe4000bf45270 */
[----:B------:R-:W-:Y:S01]  /*17a0*/  UISETP.NE.AND UP0, UPT, UR14, 0x1, UPT ;  /* 0x000000010e00788c */ /* 0x000fe2000bf05270 */
[----:B------:R-:W-:-:S02]  /*17b0*/  UMOV UR6, UR7 ;  /* 0x0000000700067c82 */ /* 0x000fc40008000000 */
[----:B------:R-:W-:Y:S01]  /*17c0*/  UMOV UR4, UR5 ;  /* 0x0000000500047c82 */ /* 0x000fe20008000000 */
[----:B------:R-:W-:Y:S02]  /*17d0*/  USHF.R.U32.HI UR13, URZ, UR13, UR6 ;  /* 0x0000000dff0d7299 */ /* 0x000fe40008011606 */
[----:B----4-:R-:W-:Y:S02]  /*17e0*/  USHF.R.U32.HI UR4, URZ, UR9, UR4 ;  /* 0x00000009ff047299 */ /* 0x010fe40008011604 */
[----:B------:R-:W-:Y:S02]  /*17f0*/  USEL UR5, UR27, UR13, !UP2 ;  /* 0x0000000d1b057287 */ /* 0x000fe4000d000000 */
[----:B------:R-:W-:-:S04]  /*1800*/  USEL UR4, UR20, UR4, !UP0 ;  /* 0x0000000414047287 */ /* 0x000fc8000c000000 */
[----:B------:R-:W-:Y:S02]  /*1810*/  UIADD3 UR6, UPT, UPT, UR5, -UR4, URZ ;  /* 0x8000000405067290 */ /* 0x000fe4000fffe0ff */
[----:B------:R-:W-:Y:S02]  /*1820*/  UIADD3 UR4, UPT, UPT, -UR5, UR4, URZ ;  /* 0x0000000405047290 */ /* 0x000fe4000fffe1ff */
[----:B------:R-:W-:Y:S02]  /*1830*/  UIMAD UR20, UR6, UR14, UR20 ;  /* 0x0000000e061472a4 */ /* 0x000fe4000f8e0214 */
[----:B------:R-:W-:-:S12]  /*1840*/  UIMAD UR27, UR4, UR8, UR27 ;  /* 0x00000008041b72a4 */ /* 0x000fd8000f8e021b */
.L_x_20:
[----:B------:R-:W-:Y:S05]  /*1850*/  BRA.U !UP5, `(.L_x_21) ;  /* 0x000000010d0c7547 */ /* 0x000fea000b800000 */
[----:B------:R-:W-:Y:S01]  /*1860*/  UCGABAR_WAIT ;  /* 0x0000000000007dc7 */ /* 0x000fe20008000000 */
[----:B------:R-:W-:Y:S01]  /*1870*/  CCTL.IVALL ;  /* 0x00000000ff00798f */ /* 0x000fe20002000000 */
[----:B------:R-:W-:Y:S05]  /*1880*/  BRA `(.L_x_22) ;  /* 0x0000000000047947 */ /* 0x000fea0003800000 */
.L_x_21:
[----:B------:R-:W-:Y:S06]  /*1890*/  BAR.SYNC.DEFER_BLOCKING 0x0 ;  /* 0x0000000000007b1d */ /* 0x000fec0000010000 */
.L_x_22:
[----:B------:R-:W-:Y:S05]  /*18a0*/  BRA.U UP1, `(.L_x_23) ;  /* 0x0000001901047547 */ /* 0x000fea000b800000 */
[----:B------:R-:W2:Y:S01]  /*18b0*/  LDCU UR7, c[0x0][0x38c] ;  /* 0x00007180ff0777ac */ /* 0x000ea20008000800 */
[----:B------:R-:W-:Y:S01]  /*18c0*/  PLOP3.LUT P2, PT, PT, PT, UP3, 0x80, 0x8 ;  /* 0x000000000008781c */ /* 0x000fe20003f4f038 */
[----:B------:R-:W-:Y:S01]  /*18d0*/  IMAD.MOV.U32 R12, RZ, RZ, 0x1 ;  /* 0x00000001ff0c7424 */ /* 0x000fe200078e00ff */
[----:B------:R-:W-:Y:S01]  /*18e0*/  ISETP.EQ.OR P3, PT, R0, RZ, P4 ;  /* 0x000000ff0000720c */ /* 0x000fe20002762670 */
[----:B------:R-:W-:Y:S01]  /*18f0*/  UMOV UR8, 0x400 ;  /* 0x0000040000087882 */ /* 0x000fe20000000000 */
[----:B------:R-:W-:Y:S01]  /*1900*/  USHF.L.U32 UR5, UR28, 0x6, URZ ;  /* 0x000000061c057899 */ /* 0x000fe200080006ff */
[----:B------:R-:W-:Y:S01]  /*1910*/  PLOP3.LUT P2, PT, P2, PT, PT, 0x8, 0x80 ;  /* 0x000000000080781c */ /* 0x000fe2000174e170 */
[----:B------:R-:W-:Y:S01]  /*1920*/  UISETP.NE.AND UP1, UPT, UR21, URZ, UPT ;  /* 0x000000ff1500728c */ /* 0x000fe2000bf25270 */
[----:B------:R-:W-:Y:S01]  /*1930*/  CS2R R10, SRZ ;  /* 0x00000000000a7805 */ /* 0x000fe2000001ff00 */
[----:B------:R-:W-:Y:S01]  /*1940*/  IMAD.MOV.U32 R9, RZ, RZ, RZ ;  /* 0x000000ffff097224 */ /* 0x000fe200078e00ff */
[----:B------:R-:W3:Y:S01]  /*1950*/  LDCU UR59, c[0x0][0x370] ;  /* 0x00006e00ff3b77ac */ /* 0x000ee20008000800 */
[----:B------:R-:W-:Y:S01]  /*1960*/  IMAD.MOV.U32 R8, RZ, RZ, 0x1 ;  /* 0x00000001ff087424 */ /* 0x000fe200078e00ff */
[----:B------:R-:W4:Y:S01]  /*1970*/  LDCU.64 UR30, c[0x0][0x348] ;  /* 0x00006900ff1e77ac */ /* 0x000f220008000a00 */
[----:B--2---:R-:W-:-:S02]  /*1980*/  UIADD3 UR6, UPT, UPT, UR7, 0x7f, URZ ;  /* 0x0000007f07067890 */ /* 0x004fc4000fffe0ff */
[----:B------:R-:W-:Y:S02]  /*1990*/  UIADD3 UR65, UPT, UPT, UR7, 0xfe, URZ ;  /* 0x000000fe07417890 */ /* 0x000fe4000fffe0ff */
[----:B------:R-:W-:Y:S02]  /*19a0*/  USHF.R.S32.HI UR4, URZ, 0x1f, UR6 ;  /* 0x0000001fff047899 */ /* 0x000fe40008011406 */
[----:B------:R-:W-:Y:S02]  /*19b0*/  UIADD3 UR7, UPT, UPT, UR7, -0x1, URZ ;  /* 0xffffffff07077890 */ /* 0x000fe4000fffe0ff */
[----:B------:R-:W-:Y:S02]  /*19c0*/  ULEA.HI UR4, UR4, UR6, URZ, 0x7 ;  /* 0x0000000604047291 */ /* 0x000fe4000f8f38ff */
[----:B------:R-:W-:Y:S02]  /*19d0*/  UISETP.GE.U32.AND UP2, UPT, UR7, -0xff, UPT ;  /* 0xffffff010700788c */ /* 0x000fe4000bf46070 */
[----:B------:R-:W-:-:S02]  /*19e0*/  USHF.R.S32.HI UR61, URZ, 0x7, UR4 ;  /* 0x00000007ff3d7899 */ /* 0x000fc40008011404 */
[----:B------:R-:W-:Y:S02]  /*19f0*/  ULEA UR6, UR64, UR8, 0x18 ;  /* 0x0000000840067291 */ /* 0x000fe4000f8ec0ff */
[----:B------:R-:W-:Y:S01]  /*1a00*/  UISETP.LT.U32.AND UP0, UPT, UR61, 0x8, UPT ;  /* 0x000000083d00788c */ /* 0x000fe2000bf01070 */
[----:B------:R-:W2:Y:S03]  /*1a10*/  LDCU UR58, c[0x0][0x374] ;  /* 0x00006e80ff3a77ac */ /* 0x000ea60008000800 */
[----:B------:R-:W-:Y:S02]  /*1a20*/  USEL UR60, UR61, 0x8, UP0 ;  /* 0x000000083d3c7887 */ /* 0x000fe40008000000 */
[----:B------:R-:W-:Y:S02]  /*1a30*/  ULOP3.LUT UR62, UR5, 0x40, URZ, 0xe2, !UPT ;  /* 0x00000040053e7892 */ /* 0x000fe4000f8ee2ff */
[----:B------:R-:W-:-:S02]  /*1a40*/  UIADD3 UR37, UPT, UPT, UR60, -0x1, URZ ;  /* 0xffffffff3c257890 */ /* 0x000fc4000fffe0ff */
[----:B------:R-:W-:Y:S02]  /*1a50*/  @UP2 UIADD3 UR37, UPT, UPT, UR60, URZ, URZ ;  /* 0x000000ff3c252290 */ /* 0x000fe4000fffe0ff */
[----:B------:R-:W-:Y:S02]  /*1a60*/  USEL UR45, UR45, 0x2, UP1 ;  /* 0x000000022d2d7887 */ /* 0x000fe40008800000 */
[----:B------:R-:W-:Y:S02]  /*1a70*/  UIADD3 UR55, UPT, UPT, UR6, 0x3300, UR53 ;  /* 0x0000330006377890 */ /* 0x000fe4000fffe035 */
[----:B------:R-:W-:Y:S02]  /*1a80*/  UIADD3 UR54, UPT, UPT, UR6, 0x23300, UR52 ;  /* 0x0002330006367890 */ /* 0x000fe4000fffe034 */
[----:B------:R-:W-:Y:S02]  /*1a90*/  UIADD3 UR63, UPT, UPT, UR61, -UR60, URZ ;  /* 0x8000003c3d3f7290 */ /* 0x000fe4000fffe0ff */
[----:B------:R-:W-:Y:S01]  /*1aa0*/  UIADD3 UR37, UPT, UPT, UR37, 0x1, URZ ;  /* 0x0000000125257890 */ /* 0x000fe2000fffe0ff */
[----:B--234-:R-:W-:-:S11]  /*1ab0*/  UMOV UR14, URZ ;  /* 0x000000ff000e7c82 */ /* 0x01cfd60008000000 */
.L_x_47:
[----:B------:R-:W-:-:S09]  /*1ac0*/  UISETP.NE.AND UP0, UPT, UR64, URZ, UPT ;  /* 0x000000ff4000728c */ /* 0x000fd2000bf05270 */
[----:B---3--:R-:W-:Y:S05]  /*1ad0*/  BRA.U UP0, `(.L_x_24) ;  /* 0x0000000100287547 */ /* 0x008fea000b800000 */
[----:B------:R-:W-:Y:S02]  /*1ae0*/  LEA R0, R9, UR6, 0x3 ;  /* 0x0000000609007c11 */ /* 0x000fe4000f8e18ff */
[----:B------:R-:W-:-:S04]  /*1af0*/  SHF.L.U32 R2, R8, 0x1f, RZ ;  /* 0x0000001f08027819 */ /* 0x000fc800000006ff */
[----:B------:R-:W2:Y:S02]  /*1b00*/  SYNCS.PHASECHK.TRANS64.TRYWAIT P0, [R0+URZ+0x110], R2 ;  /* 0x00011002000075a7 */ /* 0x000ea400080011ff */
[----:B--2---:R-:W-:Y:S05]  /*1b10*/  @!P0 BRA `(.L_x_25) ;  /* 0x0000009800bc8947 */ /* 0x004fea0003800000 */
.L_x_161:
[----:B------:R-:W-:Y:S01]  /*1b20*/  VIADD R9, R9, 0x1 ;  /* 0x0000000109097836 */ /* 0x000fe20000000000 */
[----:B------:R2:W-:Y:S04]  /*1b30*/  SYNCS.ARRIVE.TRANS64.A1T0 RZ, [R0+URZ+0x100], RZ ;  /* 0x000100ff00ff79a7 */ /* 0x0005e800081000ff */
[----:B------:R-:W-:-:S04]  /*1b40*/  ISETP.NE.AND P0, PT, R9, 0x2, PT ;  /* 0x000000020900780c */ /* 0x000fc80003f05270 */
[----:B------:R-:W-:Y:S02]  /*1b50*/  SEL R9, R9, RZ, P0 ;  /* 0x000000ff09097207 */ /* 0x000fe40000000000 */
[----:B--2---:R-:W-:-:S04]  /*1b60*/  SEL R0, RZ, 0x1, P0 ;  /* 0x00000001ff007807 */ /* 0x004fc80000000000 */
[----:B------:R-:W-:-:S07]  /*1b70*/  LOP3.LUT R8, R8, R0, RZ, 0x3c, !PT ;  /* 0x0000000008087212 */ /* 0x000fce00078e3cff */
.L_x_24:
[----:B------:R-:W-:Y:S01]  /*1b80*/  ULEA UR4, UR14, UR6, 0x3 ;  /* 0x000000060e047291 */ /* 0x000fe2000f8e18ff */
[----:B------:R-:W-:Y:S01]  /*1b90*/  SHF.L.U32 R0, R12, 0x1f, RZ ;  /* 0x0000001f0c007819 */ /* 0x000fe200000006ff */
[----:B------:R-:W-:Y:S02]  /*1ba0*/  UISETP.GE.U32.AND UP0, UPT, UR65, 0xff, UPT ;  /* 0x000000ff4100788c */ /* 0x000fe4000bf06070 */
[----:B------:R-:W-:Y:S02]  /*1bb0*/  ULEA UR35, UR20, UR66, 0x1 ;  /* 0x0000004214237291 */ /* 0x000fe4000f8e08ff */
[----:B------:R-:W-:Y:S02]  /*1bc0*/  ULEA.HI UR11, UR20, UR20, URZ, 0x1 ;  /* 0x00000014140b7291 */ /* 0x000fe4000f8f08ff */
[----:B------:R-:W-:Y:S01]  /*1bd0*/  ULEA UR43, UR27, UR62, 0x7 ;  /* 0x0000003e1b2b7291 */ /* 0x000fe2000f8e38ff */
[----:B------:R2:W3:Y:S01]  /*1be0*/  SYNCS.PHASECHK.TRANS64.TRYWAIT P1, [UR4+0x40], R0 ;  /* 0x00004000ff0075a7 */ /* 0x0004e20008021104 */
[----:B------:R-:W-:-:S02]  /*1bf0*/  USHF.L.U32 UR35, UR35, 0x5, URZ ;  /* 0x0000000523237899 */ /* 0x000fc400080006ff */
[----:B------:R-:W-:Y:S01]  /*1c00*/  USHF.R.S32.HI UR11, URZ, 0x1, UR11 ;  /* 0x00000001ff0b7899 */ /* 0x000fe2000801140b */
[----:B------:R-:W-:Y:S01]  /*1c10*/  UMOV UR20, URZ ;  /* 0x000000ff00147c82 */ /* 0x000fe20008000000 */
[----:B------:R-:W-:Y:S10]  /*1c20*/  BRA.U !UP0, `(.L_x_26) ;  /* 0x0000000508147547 */ /* 0x000ff4000b800000 */
[----:B------:R-:W-:Y:S01]  /*1c30*/  UMOV UR4, UR14 ;  /* 0x0000000e00047c82 */ /* 0x000fe20008000000 */
[----:B------:R-:W-:-:S05]  /*1c40*/  UMOV UR28, URZ ;  /* 0x000000ff001c7c82 */ /* 0x000fca0008000000 */
.L_x_34:
[----:B------:R-:W-:Y:S01]  /*1c50*/  ULEA UR41, UR4, UR6, 0x3 ;  /* 0x0000000604297291 */ /* 0x000fe2000f8e18ff */
[----:B---3--:R-:W-:Y:S01]  /*1c60*/  @!P4 MOV R2, 0x6400 ;  /* 0x000064000002c802 */ /* 0x008fe20000000f00 */
[----:B-123--:R-:W-:Y:S10]  /*1c70*/  @P1 BRA `(.L_x_27) ;  /* 0x00000000000c1947 */ /* 0x00eff40003800000 */
[----:B------:R-:W-:-:S04]  /*1c80*/  SHF.L.U32 R3, R12, 0x1f, RZ ;  /* 0x0000001f0c037819 */ /* 0x000fc800000006ff */
[----:B------:R-:W3:Y:S02]  /*1c90*/  SYNCS.PHASECHK.TRANS64.TRYWAIT P0, [UR41+0x40], R3 ;  /* 0x00004003ff0075a7 */ /* 0x000ee40008001129 */
[----:B---3--:R-:W-:Y:S05]  /*1ca0*/  @!P0 BRA `(.L_x_28) ;  /* 0x00000098006c8947 */ /* 0x008fea0003800000 */
.L_x_27:
[----:B------:R3:W-:Y:S01]  /*1cb0*/  @!P4 SYNCS.ARRIVE.TRANS64 RZ, [UR41], R2 ;  /* 0x00000002ffffc9a7 */ /* 0x0007e20008000029 */
[----:B------:R-:W-:-:S04]  /*1cc0*/  ULOP3.LUT UR5, UR45, 0x2, URZ, 0xfc, !UPT ;  /* 0x000000022d057892 */ /* 0x000fc8000f8efcff */
[----:B------:R-:W-:-:S09]  /*1cd0*/  UISETP.NE.AND UP0, UPT, UR5, 0x2, UPT ;  /* 0x000000020500788c */ /* 0x000fd2000bf05270 */
[----:B------:R-:W-:Y:S05]  /*1ce0*/  BRA.U UP0, `(.L_x_29) ;  /* 0x0000000100047547 */ /* 0x000fea000b800000 */
[----:B-1----:R-:W-:Y:S05]  /*1cf0*/  BPT.TRAP 0x1 ;  /* 0x000000040000795c */ /* 0x002fea0000300000 */
.L_x_29:
[----:B------:R-:W-:Y:S04]  /*1d00*/  BSSY.RECONVERGENT B0, `(.L_x_30) ;  /* 0x0000003000007945 */ /* 0x000fe80003800200 */
[----:B------:R-:W-:Y:S05]  /*1d10*/  @P3 BRA `(.L_x_31) ;  /* 0x0000000000043947 */ /* 0x000fea0003800000 */
[----:B-1----:R-:W-:Y:S05]  /*1d20*/  BPT.TRAP 0x1 ;  /* 0x000000040000795c */ /* 0x002fea0000300000 */
.L_x_31:
[----:B-1----:R-:W-:Y:S05]  /*1d30*/  BSYNC.RECONVERGENT B0 ;  /* 0x0000000000007941 */ /* 0x002fea0003800200 */
.L_x_30:
[----:B------:R-:W-:Y:S01]  /*1d40*/  UIADD3 UR5, UPT, UPT, UR4, 0x1, URZ ;  /* 0x0000000104057890 */ /* 0x000fe2000fffe0ff */
[----:B------:R-:W-:Y:S01]  /*1d50*/  BSSY.RECONVERGENT B0, `(.L_x_32) ;  /* 0x000002d000007945 */ /* 0x000fe20003800200 */
[----:B------:R-:W-:Y:S02]  /*1d60*/  ELECT P0, URZ, PT ;  /* 0x0000000000ff782f */ /* 0x000fe40003800000 */
[----:B------:R-:W-:-:S04]  /*1d70*/  UISETP.NE.AND UP0, UPT, UR5, 0x8, UPT ;  /* 0x000000080500788c */ /* 0x000fc8000bf05270 */
[----:B------:R-:W-:Y:S02]  /*1d80*/  USEL UR7, URZ, 0x1, UP0 ;  /* 0x00000001ff077887 */ /* 0x000fe40008000000 */
[----:B------:R-:W-:-:S04]  /*1d90*/  USEL UR14, UR5, URZ, UP0 ;  /* 0x000000ff050e7287 */ /* 0x000fc80008000000 */
[----:B------:R-:W-:Y:S01]  /*1da0*/  ULEA UR5, UR14, UR6, 0x3 ;  /* 0x000000060e057291 */ /* 0x000fe2000f8e18ff */
[----:B------:R-:W-:-:S04]  /*1db0*/  LOP3.LUT R12, R12, UR7, RZ, 0x3c, !PT ;  /* 0x000000070c0c7c12 */ /* 0x000fc8000f8e3cff */
[----:B--2---:R-:W-:-:S04]  /*1dc0*/  SHF.L.U32 R0, R12, 0x1f, RZ ;  /* 0x0000001f0c007819 */ /* 0x004fc800000006ff */
[----:B------:R1:W2:Y:S01]  /*1dd0*/  SYNCS.PHASECHK.TRANS64.TRYWAIT P1, [UR5+0x40], R0 ;  /* 0x00004000ff0075a7 */ /* 0x0002a20008021105 */
[----:B------:R-:W-:Y:S05]  /*1de0*/  @!P0 BRA `(.L_x_33) ;  /* 0x00000000008c8947 */ /* 0x000fea0003800000 */
[----:B------:R-:W-:Y:S02]  /*1df0*/  USHF.L.U32 UR5, UR4, 0x9, URZ ;  /* 0x0000000904057899 */ /* 0x000fe400080006ff */
[----:B------:R-:W-:Y:S02]  /*1e00*/  ULEA UR40, UR4, UR53, 0xe ;  /* 0x0000003504287291 */ /* 0x000fe4000f8e70ff */
[----:B------:R-:W-:Y:S02]  /*1e10*/  UIADD3 UR22, UP3, UPT, UR30, 0x80, URZ ;  /* 0x000000801e167890 */ /* 0x000fe4000ff7e0ff */
[----:B------:R-:W-:Y:S02]  /*1e20*/  ULEA UR32, UR4, UR52, 0xd ;  /* 0x0000003404207291 */ /* 0x000fe4000f8e68ff */
[----:B------:R-:W-:Y:S02]  /*1e30*/  UIADD3 UR20, UP2, UPT, UR30, 0x180, URZ ;  /* 0x000001801e147890 */ /* 0x000fe4000ff5e0ff */
[----:B------:R-:W-:-:S02]  /*1e40*/  UIADD3 UR18, UP1, UPT, UR30, 0x280, URZ ;  /* 0x000002801e127890 */ /* 0x000fc4000ff3e0ff */
[----:B------:R-:W-:Y:S02]  /*1e50*/  ULOP3.LUT UR24, UR48, UR5, URZ, 0xfc, !UPT ;  /* 0x0000000530187292 */ /* 0x000fe4000f8efcff */
[----:B------:R-:W-:Y:S02]  /*1e60*/  UIADD3 UR16, UP0, UPT, UR30, 0x380, URZ ;  /* 0x000003801e107890 */ /* 0x000fe4000ff1e0ff */
[----:B------:R-:W-:Y:S02]  /*1e70*/  ULOP3.LUT UR8, UR5, UR38, URZ, 0xfc, !UPT ;  /* 0x0000002605087292 */ /* 0x000fe4000f8efcff */
[----:B------:R-:W-:Y:S02]  /*1e80*/  USHF.L.U32 UR42, UR28, 0x7, URZ ;  /* 0x000000071c2a7899 */ /* 0x000fe400080006ff */
[----:B------:R-:W-:Y:S02]  /*1e90*/  UIADD3.X UR23, UPT, UPT, URZ, UR31, URZ, UP3, !UPT ;  /* 0x0000001fff177290 */ /* 0x000fe40009ffe4ff */
[----:B------:R-:W-:-:S02]  /*1ea0*/  UIADD3 UR40, UPT, UPT, UR6, 0x3300, UR40 ;  /* 0x0000330006287890 */ /* 0x000fc4000fffe028 */
[----:B------:R-:W-:Y:S02]  /*1eb0*/  UPRMT UR7, URZ, 0x5410, UR47 ;  /* 0x00005410ff077896 */ /* 0x000fe4000800002f */
[----:B------:R-:W-:Y:S02]  /*1ec0*/  UIADD3.X UR21, UPT, UPT, URZ, UR31, URZ, UP2, !UPT ;  /* 0x0000001fff157290 */ /* 0x000fe400097fe4ff */
[----:B------:R-:W-:Y:S02]  /*1ed0*/  UIADD3 UR32, UPT, UPT, UR6, 0x23300, UR32 ;  /* 0x0002330006207890 */ /* 0x000fe4000fffe020 */
[----:B------:R-:W-:Y:S02]  /*1ee0*/  UPRMT UR5, URZ, 0x5410, UR46 ;  /* 0x00005410ff057896 */ /* 0x000fe4000800002e */
[----:B------:R-:W-:Y:S02]  /*1ef0*/  UIADD3.X UR19, UPT, UPT, URZ, UR31, URZ, UP1, !UPT ;  /* 0x0000001fff137290 */ /* 0x000fe40008ffe4ff */
[----:B------:R-:W-:-:S02]  /*1f00*/  UIADD3 UR24, UPT, UPT, UR6, 0x33300, UR24 ;  /* 0x0003330006187890 */ /* 0x000fc4000fffe018 */
[----:B------:R-:W-:Y:S02]  /*1f10*/  UIADD3.X UR17, UPT, UPT, URZ, UR31, URZ, UP0, !UPT ;  /* 0x0000001fff117290 */ /* 0x000fe400087fe4ff */
[----:B------:R-:W-:Y:S01]  /*1f20*/  UIADD3 UR8, UPT, UPT, UR6, 0x34300, UR8 ;  /* 0x0003430006087890 */ /* 0x000fe2000fffe008 */
[----:B------:R-:W-:Y:S01]  /*1f30*/  UMOV UR50, 0x0 ;  /* 0x0000000000327882 */ /* 0x000fe20000000000 */
[----:B------:R-:W-:Y:S01]  /*1f40*/  UMOV UR51, 0x10000000 ;  /* 0x1000000000337882 */ /* 0x000fe20000000000 */
[----:B------:R-:W-:Y:S01]  /*1f50*/  UMOV UR33, UR41 ;  /* 0x0000002900217c82 */ /* 0x000fe20008000000 */
[----:B------:R-:W-:Y:S01]  /*1f60*/  UMOV UR36, UR44 ;  /* 0x0000002c00247c82 */ /* 0x000fe20008000000 */
[----:B------:R-:W-:Y:S01]  /*1f70*/  UMOV UR34, UR42 ;  /* 0x0000002a00227c82 */ /* 0x000fe20008000000 */
[----:B------:R-:W-:Y:S01]  /*1f80*/  UMOV UR25, UR41 ;  /* 0x0000002900197c82 */ /* 0x000fe20008000000 */
[----:B------:R-:W-:Y:S01]  /*1f90*/  UMOV UR29, UR44 ;  /* 0x0000002c001d7c82 */ /* 0x000fe20008000000 */
[----:B------:R4:W-:Y:S01]  /*1fa0*/  UTMALDG.3D.MULTICAST [UR40], [UR22], UR7, desc[UR50] ;  /* 0x00003228160073b4 */ /* 0x0009e20008011807 */
[----:B------:R-:W-:Y:S01]  /*1fb0*/  UMOV UR9, UR41 ;  /* 0x0000002900097c82 */ /* 0x000fe20008000000 */
[----:B------:R-:W-:Y:S01]  /*1fc0*/  UMOV UR12, UR28 ;  /* 0x0000001c000c7c82 */ /* 0x000fe20008000000 */
[----:B------:R-:W-:Y:S01]  /*1fd0*/  UMOV UR13, UR44 ;  /* 0x0000002c000d7c82 */ /* 0x000fe20008000000 */
[----:B------:R4:W-:Y:S01]  /*1fe0*/  UTMALDG.3D.MULTICAST [UR32], [UR20], UR5, desc[UR50] ;  /* 0x00003220140073b4 */ /* 0x0009e20008011805 */
[----:B------:R4:W-:Y:S01]  /*1ff0*/  UTMALDG.4D.MULTICAST [UR24], [UR18], UR7, desc[UR50] ;  /* 0x00003218120073b4 */ /* 0x0009e20008019807 */
[----:B------:R4:W-:Y:S02]  /*2000*/  UTMALDG.4D.MULTICAST [UR8], [UR16], UR5, desc[UR50] ;  /* 0x00003208100073b4 */ /* 0x0009e40008019805 */
[----:B----4-:R-:W-:Y:S01]  /*2010*/  NOP ;  /* 0x0000000000007918 */ /* 0x010fe20000000000 */
.L_x_33:
[----:B------:R-:W-:Y:S05]  /*2020*/  BSYNC.RECONVERGENT B0 ;  /* 0x0000000000007941 */ /* 0x000fea0003800200 */
.L_x_32:
[----:B------:R-:W-:Y:S01]  /*2030*/  UIADD3 UR28, UPT, UPT, UR28, 0x1, URZ ;  /* 0x000000011c1c7890 */ /* 0x000fe2000fffe0ff */
[----:B------:R-:W-:Y:S01]  /*2040*/  UMOV UR4, UR14 ;  /* 0x0000000e00047c82 */ /* 0x000fe20008000000 */
[----:B------:R-:W-:Y:S02]  /*2050*/  UMOV UR20, UR37 ;  /* 0x0000002500147c82 */ /* 0x000fe40008000000 */
[----:B------:R-:W-:-:S09]  /*2060*/  UISETP.NE.AND UP0, UPT, UR28, UR37, UPT ;  /* 0x000000251c00728c */ /* 0x000fd2000bf05270 */
[----:B------:R-:W-:Y:S05]  /*2070*/  BRA.U UP0, `(.L_x_34) ;  /* 0xfffffff900f47547 */ /* 0x000fea000b83ffff */
.L_x_26:
[----:B------:R-:W-:Y:S01]  /*2080*/  ULEA UR4, UR14, UR6, 0x3 ;  /* 0x000000060e047291 */ /* 0x000fe2000f8e18ff */
[----:B-12---:R-:W-:Y:S01]  /*2090*/  SHF.L.U32 R0, R12, 0x1f, RZ ;  /* 0x0000001f0c007819 */ /* 0x006fe200000006ff */
[----:B------:R-:W-:Y:S01]  /*20a0*/  @!P2 SYNCS.ARRIVE.TRANS64.A1T0 RZ, [UR6+0xb8], RZ ;  /* 0x0000b8ffffffa9a7 */ /* 0x000fe20008100006 */
[----:B------:R-:W-:-:S06]  /*20b0*/  UISETP.GT.AND UP0, UPT, UR61, UR60, UPT ;  /* 0x0000003c3d00728c */ /* 0x000fcc000bf04270 */
[----:B---3--:R1:W2:Y:S03]  /*20c0*/  SYNCS.PHASECHK.TRANS64.TRYWAIT P1, [UR4+0x40], R0 ;  /* 0x00004000ff0075a7 */ /* 0x0082a60008021104 */
[----:B------:R-:W-:Y:S05]  /*20d0*/  BRA.U !UP0, `(.L_x_35) ;  /* 0x0000000508107547 */ /* 0x000fea000b800000 */
[----:B------:R-:W-:Y:S01]  /*20e0*/  UIADD3 UR49, UPT, UPT, UR63, UR20, URZ ;  /* 0x000000143f317290 */ /* 0x000fe2000fffe0ff */
[----:B------:R-:W-:-:S11]  /*20f0*/  UMOV UR4, UR14 ;  /* 0x0000000e00047c82 */ /* 0x000fd60008000000 */
.L_x_43:
[----:B------:R-:W-:Y:S01]  /*2100*/  ULEA UR41, UR4, UR6, 0x3 ;  /* 0x0000000604297291 */ /* 0x000fe2000f8e18ff */
[----:B--2---:R-:W-:Y:S01]  /*2110*/  @!P4 MOV R2, 0x6400 ;  /* 0x000064000002c802 */ /* 0x004fe20000000f00 */
[----:B--23--:R-:W-:Y:S10]  /*2120*/  @P1 BRA `(.L_x_36) ;  /* 0x00000000000c1947 */ /* 0x00cff40003800000 */
[----:B------:R-:W-:-:S04]  /*2130*/  SHF.L.U32 R3, R12, 0x1f, RZ ;  /* 0x0000001f0c037819 */ /* 0x000fc800000006ff */
[----:B------:R-:W2:Y:S02]  /*2140*/  SYNCS.PHASECHK.TRANS64.TRYWAIT P0, [UR41+0x40], R3 ;  /* 0x00004003ff0075a7 */ /* 0x000ea40008001129 */
[----:B--2---:R-:W-:Y:S05]  /*2150*/  @!P0 BRA `(.L_x_37) ;  /* 0x0000009400588947 */ /* 0x004fea0003800000 */
.L_x_36:
[----:B------:R2:W-:Y:S01]  /*2160*/  @!P4 SYNCS.ARRIVE.TRANS64 RZ, [UR41], R2 ;  /* 0x00000002ffffc9a7 */ /* 0x0005e20008000029 */
[----:B------:R-:W-:-:S04]  /*2170*/  ULOP3.LUT UR5, UR45, 0x2, URZ, 0xfc, !UPT ;  /* 0x000000022d057892 */ /* 0x000fc8000f8efcff */
[----:B------:R-:W-:-:S09]  /*2180*/  UISETP.NE.AND UP0, UPT, UR5, 0x2, UPT ;  /* 0x000000020500788c */ /* 0x000fd2000bf05270 */
[----:B------:R-:W-:Y:S05]  /*2190*/  BRA.U UP0, `(.L_x_38) ;  /* 0x0000000100047547 */ /* 0x000fea000b800000 */
[----:B------:R-:W-:Y:S05]  /*21a0*/  BPT.TRAP 0x1 ;  /* 0x000000040000795c */ /* 0x000fea0000300000 */
.L_x_38:
[----:B------:R-:W-:Y:S04]  /*21b0*/  BSSY.RECONVERGENT B0, `(.L_x_39) ;  /* 0x0000003000007945 */ /* 0x000fe80003800200 */
[----:B------:R-:W-:Y:S05]  /*21c0*/  @P3 BRA `(.L_x_40) ;  /* 0x0000000000043947 */ /* 0x000fea0003800000 */
[----:B------:R-:W-:Y:S05]  /*21d0*/  BPT.TRAP 0x1 ;  /* 0x000000040000795c */ /* 0x000fea0000300000 */
.L_x_40:
[----:B------:R-:W-:Y:S05]  /*21e0*/  BSYNC.RECONVERGENT B0 ;  /* 0x0000000000007941 */ /* 0x000fea0003800200 */
.L_x_39:
        /* <DEDUP_REMOVED lines=8> */
[----:B-1----:R-:W-:-:S04]  /*2270*/  SHF.L.U32 R0, R12, 0x1f, RZ ;  /* 0x0000001f0c007819 */ /* 0x002fc800000006ff */
[----:B------:R1:W3:Y:S01]  /*2280*/  SYNCS.PHASECHK.TRANS64.TRYWAIT P1, [UR5+0x40], R0 ;  /* 0x00004000ff0075a7 */ /* 0x0002e20008021105 */
[----:B------:R-:W-:Y:S05]  /*2290*/  @!P0 BRA `(.L_x_42) ;  /* 0x00000000008c8947 */ /* 0x000fea0003800000 */
[----:B------:R-:W-:Y:S02]  /*22a0*/  USHF.L.U32 UR5, UR4, 0x9, URZ ;  /* 0x0000000904057899 */ /* 0x000fe400080006ff */
[----:B------:R-:W-:Y:S02]  /*22b0*/  UIADD3 UR22, UP3, UPT, UR30, 0x80, URZ ;  /* 0x000000801e167890 */ /* 0x000fe4000ff7e0ff */
[----:B------:R-:W-:Y:S02]  /*22c0*/  UIADD3 UR12, UP2, UPT, UR30, 0x180, URZ ;  /* 0x000001801e0c7890 */ /* 0x000fe4000ff5e0ff */
[----:B------:R-:W-:Y:S02]  /*22d0*/  UIADD3 UR28, UP1, UPT, UR30, 0x280, URZ ;  /* 0x000002801e1c7890 */ /* 0x000fe4000ff3e0ff */
[----:B------:R-:W-:Y:S02]  /*22e0*/  ULOP3.LUT UR16, UR48, UR5, URZ, 0xfc, !UPT ;  /* 0x0000000530107292 */ /* 0x000fe4000f8efcff */
[----:B------:R-:W-:-:S02]  /*22f0*/  UIADD3 UR24, UP0, UPT, UR30, 0x380, URZ ;  /* 0x000003801e187890 */ /* 0x000fc4000ff1e0ff */
[----:B------:R-:W-:Y:S02]  /*2300*/  USHF.L.U32 UR42, UR20, 0x7, URZ ;  /* 0x00000007142a7899 */ /* 0x000fe400080006ff */
[----:B------:R-:W-:Y:S02]  /*2310*/  ULEA UR40, UR4, UR55, 0xe ;  /* 0x0000003704287291 */ /* 0x000fe4000f8e70ff */
[----:B------:R-:W-:Y:S02]  /*2320*/  UIADD3.X UR23, UPT, UPT, URZ, UR31, URZ, UP3, !UPT ;  /* 0x0000001fff177290 */ /* 0x000fe40009ffe4ff */
[----:B------:R-:W-:Y:S02]  /*2330*/  UPRMT UR15, URZ, 0x5410, UR47 ;  /* 0x00005410ff0f7896 */ /* 0x000fe4000800002f */
[----:B------:R-:W-:Y:S02]  /*2340*/  ULOP3.LUT UR8, UR5, UR38, URZ, 0xfc, !UPT ;  /* 0x0000002605087292 */ /* 0x000fe4000f8efcff */
[----:B------:R-:W-:-:S02]  /*2350*/  ULEA UR32, UR4, UR54, 0xd ;  /* 0x0000003604207291 */ /* 0x000fc4000f8e68ff */
[----:B------:R-:W-:Y:S02]  /*2360*/  UIADD3.X UR13, UPT, UPT, URZ, UR31, URZ, UP2, !UPT ;  /* 0x0000001fff0d7290 */ /* 0x000fe400097fe4ff */
[----:B------:R-:W-:Y:S02]  /*2370*/  UPRMT UR7, URZ, 0x5410, UR46 ;  /* 0x00005410ff077896 */ /* 0x000fe4000800002e */
[----:B------:R-:W-:Y:S02]  /*2380*/  UIADD3.X UR29, UPT, UPT, URZ, UR31, URZ, UP1, !UPT ;  /* 0x0000001fff1d7290 */ /* 0x000fe40008ffe4ff */
[----:B------:R-:W-:Y:S02]  /*2390*/  UIADD3 UR16, UPT, UPT, UR6, 0x33300, UR16 ;  /* 0x0003330006107890 */ /* 0x000fe4000fffe010 */
[----:B------:R-:W-:Y:S02]  /*23a0*/  UIADD3 UR8, UPT, UPT, UR6, 0x34300, UR8 ;  /* 0x0003430006087890 */ /* 0x000fe4000fffe008 */
[----:B------:R-:W-:Y:S01]  /*23b0*/  UIADD3.X UR25, UPT, UPT, URZ, UR31, URZ, UP0, !UPT ;  /* 0x0000001fff197290 */ /* 0x000fe200087fe4ff */
[----:B------:R-:W-:Y:S01]  /*23c0*/  UMOV UR50, 0x0 ;  /* 0x0000000000327882 */ /* 0x000fe20000000000 */
[----:B------:R-:W-:Y:S01]  /*23d0*/  UMOV UR51, 0x10000000 ;  /* 0x1000000000337882 */ /* 0x000fe20000000000 */
[----:B------:R-:W-:Y:S01]  /*23e0*/  UMOV UR33, UR41 ;  /* 0x0000002900217c82 */ /* 0x000fe20008000000 */
[----:B------:R-:W-:Y:S01]  /*23f0*/  UMOV UR36, UR44 ;  /* 0x0000002c00247c82 */ /* 0x000fe20008000000 */
[----:B------:R-:W-:Y:S01]  /*2400*/  UMOV UR34, UR42 ;  /* 0x0000002a00227c82 */ /* 0x000fe20008000000 */
[----:B------:R-:W-:Y:S01]  /*2410*/  UTMALDG.3D.MULTICAST [UR40], [UR22], UR15, desc[UR50] ;  /* 0x00003228160073b4 */ /* 0x000fe2000801180f */
[----:B------:R-:W-:Y:S01]  /*2420*/  UMOV UR17, UR41 ;  /* 0x0000002900117c82 */ /* 0x000fe20008000000 */
[----:B------:R-:W-:Y:S01]  /*2430*/  UMOV UR18, UR26 ;  /* 0x0000001a00127c82 */ /* 0x000fe20008000000 */
[----:B------:R-:W-:Y:S01]  /*2440*/  UMOV UR19, UR27 ;  /* 0x0000001b00137c82 */ /* 0x000fe20008000000 */
[----:B------:R-:W-:Y:S01]  /*2450*/  UMOV UR21, UR44 ;  /* 0x0000002c00157c82 */ /* 0x000fe20008000000 */
[----:B------:R-:W-:Y:S01]  /*2460*/  UMOV UR9, UR41 ;  /* 0x0000002900097c82 */ /* 0x000fe20008000000 */
[----:B------:R4:W-:Y:S01]  /*2470*/  UTMALDG.3D.MULTICAST [UR32], [UR12], UR7, desc[UR50] ;  /* 0x000032200c0073b4 */ /* 0x0009e20008011807 */
[----:B------:R1:W-:Y:S01]  /*2480*/  UTMALDG.4D.MULTICAST [UR16], [UR28], UR15, desc[UR50] ;  /* 0x000032101c0073b4 */ /* 0x0003e2000801980f */
[----:B----4-:R-:W-:Y:S01]  /*2490*/  UMOV UR12, UR20 ;  /* 0x00000014000c7c82 */ /* 0x010fe20008000000 */
[----:B------:R-:W-:-:S02]  /*24a0*/  UMOV UR13, UR44 ;  /* 0x0000002c000d7c82 */ /* 0x000fc40008000000 */
[----:B------:R1:W-:Y:S02]  /*24b0*/  UTMALDG.4D.MULTICAST [UR8], [UR24], UR7, desc[UR50] ;  /* 0x00003208180073b4 */ /* 0x0003e40008019807 */
[----:B-1----:R-:W-:Y:S01]  /*24c0*/  NOP ;  /* 0x0000000000007918 */ /* 0x002fe20000000000 */
.L_x_42:
[----:B------:R-:W-:Y:S05]  /*24d0*/  BSYNC.RECONVERGENT B0 ;  /* 0x0000000000007941 */ /* 0x000fea0003800200 */
.L_x_41:
[----:B------:R-:W-:Y:S01]  /*24e0*/  UIADD3 UR20, UPT, UPT, UR20, 0x1, URZ ;  /* 0x0000000114147890 */ /* 0x000fe2000fffe0ff */
[----:B------:R-:W-:-:S03]  /*24f0*/  UMOV UR4, UR14 ;  /* 0x0000000e00047c82 */ /* 0x000fc60008000000 */
[----:B------:R-:W-:-:S09]  /*2500*/  UISETP.NE.AND UP0, UPT, UR20, UR49, UPT ;  /* 0x000000311400728c */ /* 0x000fd2000bf05270 */
[----:B------:R-:W-:Y:S05]  /*2510*/  BRA.U UP0, `(.L_x_43) ;  /* 0xfffffff900f87547 */ /* 0x000fea000b83ffff */
.L_x_35:
[C---:B------:R-:W-:Y:S01]  /*2520*/  LEA R3, R11.reuse, UR6, 0x3 ;  /* 0x000000060b037c11 */ /* 0x040fe2000f8e18ff */
[----:B------:R-:W-:Y:S01]  /*2530*/  NOP ;  /* 0x0000000000007918 */ /* 0x000fe20000000000 */
[----:B-1----:R-:W-:Y:S02]  /*2540*/  SHF.L.U32 R0, R10, 0x1f, RZ ;  /* 0x0000001f0a007819 */ /* 0x002fe400000006ff */
[----:B------:R-:W-:Y:S02]  /*2550*/  LEA R4, R11, UR6, 0x4 ;  /* 0x000000060b047c11 */ /* 0x000fe4000f8e20ff */
[----:B------:R-:W1:Y:S02]  /*2560*/  SYNCS.PHASECHK.TRANS64.TRYWAIT P0, [R3+URZ+0xc0], R0 ;  /* 0x0000c000030075a7 */ /* 0x000e6400080011ff */
[----:B-1----:R-:W-:Y:S05]  /*2570*/  @!P0 BRA `(.L_x_44) ;  /* 0x0000009000688947 */ /* 0x002fea0003800000 */
.L_x_164:
[----:B------:R-:W4:Y:S01]  /*2580*/  LDS.128 R4, [R4+0x130] ;  /* 0x0001300004047984 */ /* 0x000f220000000c00 */
[----:B------:R-:W-:Y:S01]  /*2590*/  UISETP.GE.AND UP0, UPT, UR39, 0x1, UPT ;  /* 0x000000012700788c */ /* 0x000fe2000bf06270 */
[----:B------:R-:W-:Y:S01]  /*25a0*/  @!PT LDS RZ, [RZ] ;  /* 0x00000000fffff984 */ /* 0x000fe20000000800 */
[----:B------:R-:W-:Y:S01]  /*25b0*/  @!PT LDS RZ, [RZ] ;  /* 0x00000000fffff984 */ /* 0x000fe20000000800 */
[----:B------:R-:W-:Y:S01]  /*25c0*/  @!PT LDS RZ, [RZ] ;  /* 0x00000000fffff984 */ /* 0x000fe20000000800 */
[----:B------:R-:W-:Y:S01]  /*25d0*/  @!PT LDS RZ, [RZ] ;  /* 0x00000000fffff984 */ /* 0x000fe20000000800 */
[----:B------:R1:W-:Y:S06]  /*25e0*/  MEMBAR.ALL.CTA ;  /* 0x0000000000007992 */ /* 0x0003ec0000008000 */
[----:B-1----:R-:W1:Y:S01]  /*25f0*/  FENCE.VIEW.ASYNC.S ;  /* 0x00000000000073c6 */ /* 0x002e620000000000 */
[----:B----4-:R-:W-:-:S13]  /*2600*/  LOP3.LUT P0, RZ, R6, 0x1, RZ, 0xc0, !PT ;  /* 0x0000000106ff7812 */ /* 0x010fda000780c0ff */
[----:B-1----:R-:W-:Y:S01]  /*2610*/  VOTEU.ANY UP1, P0 ;  /* 0x0000000000ff7886 */ /* 0x002fe20000020100 */
[----:B------:R-:W-:-:S13]  /*2620*/  PLOP3.LUT P0, PT, PT, PT, UP1, 0x80, 0x8 ;  /* 0x000000000008781c */ /* 0x000fda0003f0f018 */
[----:B------:R-:W-:Y:S02]  /*2630*/  @P0 LOP3.LUT R0, R5, 0xffff, RZ, 0xc0, !PT ;  /* 0x0000ffff05000812 */ /* 0x000fe400078ec0ff */
[----:B--2---:R-:W-:Y:S02]  /*2640*/  @P0 MOV R2, R4 ;  /* 0x0000000400020202 */ /* 0x004fe40000000f00 */
[----:B------:R-:W-:Y:S01]  /*2650*/  @P0 R2UR UR5, R0 ;  /* 0x00000000000502ca */ /* 0x000fe200000e0000 */
[----:B------:R-:W-:Y:S01]  /*2660*/  VIADD R0, R3, 0xd0 ;  /* 0x000000d003007836 */ /* 0x000fe20000000000 */
[----:B------:R-:W-:Y:S02]  /*2670*/  @P0 SHF.R.U32.HI R4, RZ, 0x10, R5 ;  /* 0x00000010ff040819 */ /* 0x000fe40000011605 */
[----:B------:R-:W-:Y:S02]  /*2680*/  @P0 R2UR UR7, R2 ;  /* 0x00000000020702ca */ /* 0x000fe400000e0000 */
[----:B------:R-:W-:-:S02]  /*2690*/  PRMT R0, RZ, 0x654, R0 ;  /* 0x00000654ff007816 */ /* 0x000fc40000000000 */
[----:B------:R-:W-:Y:S02]  /*26a0*/  @P0 R2UR UR4, R4 ;  /* 0x00000000040402ca */ /* 0x000fe400000e0000 */
[----:B------:R1:W-:Y:S03]  /*26b0*/  SYNCS.ARRIVE.TRANS64.RED.A1T0 RZ, [R0+URZ], RZ ;  /* 0x000000ff00ff79a7 */ /* 0x0003e600081004ff */
[----:B------:R-:W-:-:S04]  /*26c0*/  @UP1 UMOV UR56, UR5 ;  /* 0x0000000500381c82 */ /* 0x000fc80008000000 */
[----:B------:R-:W-:-:S04]  /*26d0*/  @UP1 UMOV UR57, UR7 ;  /* 0x0000000700391c82 */ /* 0x000fc80008000000 */
[----:B------:R-:W-:Y:S01]  /*26e0*/  @UP1 UMOV UR44, UR4 ;  /* 0x00000004002c1c82 */ /* 0x000fe20008000000 */
[----:B------:R-:W-:Y:S05]  /*26f0*/  BRA.U !UP0, `(.L_x_45) ;  /* 0x0000000108d47547 */ /* 0x000fea000b800000 */
[----:B------:R-:W2:Y:S01]  /*2700*/  LDCU.128 UR16, c[0x0][0xf10] ;  /* 0x0001e200ff1077ac */ /* 0x000ea20008000c00 */
[----:B------:R-:W4:Y:S01]  /*2710*/  LDCU UR11, c[0x0][0xf20] ;  /* 0x0001e400ff0b77ac */ /* 0x000f220008000800 */
[----:B------:R-:W3:Y:S01]  /*2720*/  LDCU UR24, c[0x0][0xf0c] ;  /* 0x0001e180ff1877ac */ /* 0x000ee20008000800 */
[----:B------:R-:W1:Y:S01]  /*2730*/  LDCU.64 UR8, c[0x0][0xf28] ;  /* 0x0001e500ff0877ac */ /* 0x000e620008000a00 */
[----:B------:R-:W-:Y:S02]  /*2740*/  UISETP.NE.AND UP3, UPT, UR39, 0x1, UPT ;  /* 0x000000012700788c */ /* 0x000fe4000bf65270 */
[----:B--2---:R-:W-:Y:S02]  /*2750*/  UIMAD.WIDE.U32 UR12, UR58, UR19, URZ ;  /* 0x000000133a0c72a5 */ /* 0x004fe4000f8e00ff */
[----:B------:R-:W-:Y:S02]  /*2760*/  UIMAD.WIDE.U32 UR4, UR59, UR16, URZ ;  /* 0x000000103b0472a5 */ /* 0x000fe4000f8e00ff */
[----:B------:R-:W-:-:S02]  /*2770*/  UISETP.NE.AND UP0, UPT, UR18, 0x1, UPT ;  /* 0x000000011200788c */ /* 0x000fc4000bf05270 */
[----:B------:R-:W-:Y:S01]  /*2780*/  UIMAD.WIDE.U32 UR22, UR56, UR19, URZ ;  /* 0x00000013381672a5 */ /* 0x000fe2000f8e00ff */
[----:B------:R-:W-:Y:S02]  /*2790*/  UMOV UR12, UR13 ;  /* 0x0000000d000c7c82 */ /* 0x000fe40008000000 */
[----:B------:R-:W-:Y:S01]  /*27a0*/  UMOV UR4, UR5 ;  /* 0x0000000500047c82 */ /* 0x000fe20008000000 */
[----:B----4-:R-:W-:Y:S02]  /*27b0*/  USHF.R.U32.HI UR12, URZ, UR11, UR12 ;  /* 0x0000000bff0c7299 */ /* 0x010fe4000801160c */
[----:B---3--:R-:W-:Y:S02]  /*27c0*/  UISETP.NE.AND UP2, UPT, UR24, 0x1, UPT ;  /* 0x000000011800788c */ /* 0x008fe4000bf45270 */
[----:B------:R-:W-:Y:S02]  /*27d0*/  USHF.R.U32.HI UR4, URZ, UR17, UR4 ;  /* 0x00000011ff047299 */ /* 0x000fe40008011604 */
[----:B------:R-:W-:-:S02]  /*27e0*/  USEL UR5, UR58, UR12, !UP0 ;  /* 0x0000000c3a057287 */ /* 0x000fc4000c000000 */
[----:B------:R-:W-:Y:S02]  /*27f0*/  USEL UR7, UR59, UR4, !UP2 ;  /* 0x000000043b077287 */ /* 0x000fe4000d000000 */
[----:B-1----:R-:W-:Y:S01]  /*2800*/  UIMAD.WIDE.U32 UR12, UR5, UR8, URZ ;  /* 0x00000008050c72a5 */ /* 0x002fe2000f8e00ff */
[----:B------:R-:W-:Y:S01]  /*2810*/  UMOV UR4, UR23 ;  /* 0x0000001700047c82 */ /* 0x000fe20008000000 */
[----:B------:R-:W-:Y:S02]  /*2820*/  UIMAD.WIDE.U32 UR20, UR57, UR16, URZ ;  /* 0x00000010391472a5 */ /* 0x000fe4000f8e00ff */
[----:B------:R-:W-:-:S03]  /*2830*/  UIMAD.WIDE.U32 UR22, UR7, UR8, URZ ;  /* 0x00000008071672a5 */ /* 0x000fc6000f8e00ff */
[----:B------:R-:W-:Y:S01]  /*2840*/  UMOV UR12, UR13 ;  /* 0x0000000d000c7c82 */ /* 0x000fe20008000000 */
[----:B------:R-:W-:Y:S02]  /*2850*/  USHF.R.U32.HI UR4, URZ, UR11, UR4 ;  /* 0x0000000bff047299 */ /* 0x000fe40008011604 */
[----:B------:R-:W-:Y:S01]  /*2860*/  @UP3 USHF.R.U32.HI UR5, URZ, UR9, UR12 ;  /* 0x00000009ff053299 */ /* 0x000fe2000801160c */
[----:B------:R-:W-:Y:S01]  /*2870*/  UMOV UR20, UR21 ;  /* 0x0000001500147c82 */ /* 0x000fe20008000000 */
[----:B------:R-:W-:Y:S01]  /*2880*/  UMOV UR22, UR23 ;  /* 0x0000001700167c82 */ /* 0x000fe20008000000 */
[----:B------:R-:W-:Y:S02]  /*2890*/  USHF.R.U32.HI UR17, URZ, UR17, UR20 ;  /* 0x00000011ff117299 */ /* 0x000fe40008011614 */
[----:B------:R-:W-:Y:S02]  /*28a0*/  USEL UR4, UR56, UR4, !UP0 ;  /* 0x0000000438047287 */ /* 0x000fe4000c000000 */
[----:B------:R-:W-:-:S02]  /*28b0*/  @UP3 USHF.R.U32.HI UR7, URZ, UR9, UR22 ;  /* 0x00000009ff073299 */ /* 0x000fc40008011616 */
[----:B------:R-:W-:Y:S02]  /*28c0*/  UIMAD UR11, UR39, UR5, URZ ;  /* 0x00000005270b72a4 */ /* 0x000fe4000f8e02ff */
[----:B------:R-:W-:Y:S02]  /*28d0*/  USEL UR5, UR57, UR17, !UP2 ;  /* 0x0000001139057287 */ /* 0x000fe4000d000000 */
[----:B------:R-:W-:Y:S02]  /*28e0*/  UIMAD UR12, UR39, UR7, URZ ;  /* 0x00000007270c72a4 */ /* 0x000fe4000f8e02ff */
[----:B------:R-:W-:Y:S02]  /*28f0*/  UISETP.GE.AND UP0, UPT, UR4, UR11, UPT ;  /* 0x0000000b0400728c */ /* 0x000fe4000bf06270 */
[----:B------:R-:W-:Y:S02]  /*2900*/  UIMAD.WIDE.U32 UR16, UR4, UR8, URZ ;  /* 0x00000008041072a5 */ /* 0x000fe4000f8e00ff */
[----:B------:R-:W-:-:S02]  /*2910*/  UISETP.GE.OR UP0, UPT, UR5, UR12, UP0 ;  /* 0x0000000c0500728c */ /* 0x000fc40008706670 */
        /* <DEDUP_REMOVED lines=19> */
.L_x_45:
[----:B------:R-:W2:Y:S02]  /*2a50*/  LDCU UR4, c[0x0][0xf30] ;  /* 0x0001e600ff0477ac */ /* 0x000ea40008000800 */
[----:B--2---:R-:W-:-:S09]  /*2a60*/  UISETP.NE.AND UP0, UPT, UR4, 0x1, UPT ;  /* 0x000000010400788c */ /* 0x004fd2000bf05270 */
[----:B------:R-:W-:Y:S05]  /*2a70*/  BRA.U UP0, `(.L_x_46) ;  /* 0x0000000100447547 */ /* 0x000fea000b800000 */
[----:B------:R-:W2:Y:S01]  /*2a80*/  LDCU.128 UR16, c[0x0][0xf10] ;  /* 0x0001e200ff1077ac */ /* 0x000ea20008000c00 */
[----:B------:R-:W4:Y:S01]  /*2a90*/  LDCU UR11, c[0x0][0xf0c] ;  /* 0x0001e180ff0b77ac */ /* 0x000f220008000800 */
[----:B------:R-:W1:Y:S01]  /*2aa0*/  LDCU UR7, c[0x0][0xf20] ;  /* 0x0001e400ff0777ac */ /* 0x000e620008000800 */
[----:B--2---:R-:W-:Y:S02]  /*2ab0*/  UIMAD.WIDE.U32 UR8, UR57, UR16, URZ ;  /* 0x00000010390872a5 */ /* 0x004fe4000f8e00ff */
[----:B------:R-:W-:Y:S02]  /*2ac0*/  UIMAD.WIDE.U32 UR4, UR56, UR19, URZ ;  /* 0x00000013380472a5 */ /* 0x000fe4000f8e00ff */
[----:B----4-:R-:W-:Y:S02]  /*2ad0*/  UISETP.NE.AND UP2, UPT, UR11, 0x1, UPT ;  /* 0x000000010b00788c */ /* 0x010fe4000bf45270 */
[----:B------:R-:W-:Y:S01]  /*2ae0*/  UISETP.NE.AND UP0, UPT, UR18, 0x1, UPT ;  /* 0x000000011200788c */ /* 0x000fe2000bf05270 */
[----:B------:R-:W-:-:S02]  /*2af0*/  UMOV UR8, UR9 ;  /* 0x0000000900087c82 */ /* 0x000fc40008000000 */
[----:B------:R-:W-:Y:S01]  /*2b00*/  UMOV UR4, UR5 ;  /* 0x0000000500047c82 */ /* 0x000fe20008000000 */
[----:B------:R-:W-:Y:S02]  /*2b10*/  USHF.R.U32.HI UR17, URZ, UR17, UR8 ;  /* 0x00000011ff117299 */ /* 0x000fe40008011608 */
[----:B-1----:R-:W-:Y:S02]  /*2b20*/  USHF.R.U32.HI UR4, URZ, UR7, UR4 ;  /* 0x00000007ff047299 */ /* 0x002fe40008011604 */
[----:B------:R-:W-:Y:S02]  /*2b30*/  USEL UR5, UR57, UR17, !UP2 ;  /* 0x0000001139057287 */ /* 0x000fe4000d000000 */
[----:B------:R-:W-:-:S04]  /*2b40*/  USEL UR4, UR56, UR4, !UP0 ;  /* 0x0000000438047287 */ /* 0x000fc8000c000000 */
[----:B------:R-:W-:Y:S02]  /*2b50*/  UIADD3 UR7, UPT, UPT, UR5, -UR4, URZ ;  /* 0x8000000405077290 */ /* 0x000fe4000fffe0ff */
[----:B------:R-:W-:Y:S02]  /*2b60*/  UIADD3 UR4, UPT, UPT, -UR5, UR4, URZ ;  /* 0x0000000405047290 */ /* 0x000fe4000fffe1ff */
[----:B------:R-:W-:Y:S02]  /*2b70*/  UIMAD UR56, UR7, UR18, UR56 ;  /* 0x00000012073872a4 */ /* 0x000fe4000f8e0238 */
[----:B------:R-:W-:-:S12]  /*2b80*/  UIMAD UR57, UR4, UR11, UR57 ;  /* 0x0000000b043972a4 */ /* 0x000fd8000f8e0239 */
.L_x_46:
[----:B------:R-:W-:Y:S01]  /*2b90*/  VIADD R11, R11, 0x1 ;  /* 0x000000010b0b7836 */ /* 0x000fe20000000000 */
[----:B------:R-:W-:Y:S02]  /*2ba0*/  R2UR UR5, R91 ;  /* 0x000000005b0572ca */ /* 0x000fe400000e0000 */
[----:B------:R-:W-:Y:S02]  /*2bb0*/  R2UR UR4, R92 ;  /* 0x000000005c0472ca */ /* 0x000fe400000e0000 */
[C---:B------:R-:W-:Y:S02]  /*2bc0*/  ISETP.NE.AND P0, PT, R11.reuse, 0x2, PT ;  /* 0x000000020b00780c */ /* 0x040fe40003f05270 */
[----:B------:R-:W-:Y:S02]  /*2bd0*/  PLOP3.LUT P2, PT, PT, PT, PT, 0x80, 0x8 ;  /* 0x000000000008781c */ /* 0x000fe40003f4f070 */
[----:B-1----:R-:W-:Y:S02]  /*2be0*/  SEL R0, RZ, 0x1, P0 ;  /* 0x00000001ff007807 */ /* 0x002fe40000000000 */
[----:B------:R-:W-:-:S02]  /*2bf0*/  SEL R11, R11, RZ, P0 ;  /* 0x000000ff0b0b7207 */ /* 0x000fc40000000000 */
[----:B------:R-:W-:Y:S01]  /*2c00*/  LOP3.LUT R10, R10, R0, RZ, 0x3c, !PT ;  /* 0x000000000a0a7212 */ /* 0x000fe200078e3cff */
[----:B------:R-:W-:Y:S02]  /*2c10*/  UIADD3 UR20, UPT, UPT, UR56, UR5, URZ ;  /* 0x0000000538147290 */ /* 0x000fe4000fffe0ff */
[----:B------:R-:W-:Y:S01]  /*2c20*/  UIADD3 UR27, UPT, UPT, UR57, UR4, URZ ;  /* 0x00000004391b7290 */ /* 0x000fe2000fffe0ff */
[----:B------:R-:W-:Y:S11]  /*2c30*/  BRA.U UP1, `(.L_x_47) ;  /* 0xffffffed01a07547 */ /* 0x000ff6000b83ffff */
[----:B------:R-:W-:Y:S01]  /*2c40*/  UIADD3 UR7, UPT, UPT, UR6, 0x40, URZ ;  /* 0x0000004006077890 */ /* 0x000fe2000fffe0ff */
[----:B------:R-:W-:-:S03]  /*2c50*/  SHF.L.U32 R2, R12, 0x1f, RZ ;  /* 0x0000001f0c027819 */ /* 0x000fc600000006ff */
[----:B------:R-:W-:-:S09]  /*2c60*/  ULEA UR4, UR14, UR7, 0x3 ;  /* 0x000000070e047291 */ /* 0x000fd2000f8e18ff */
[----:B------:R-:W1:Y:S02]  /*2c70*/  SYNCS.PHASECHK.TRANS64.TRYWAIT P0, [UR4], R2 ;  /* 0x00000002ff0075a7 */ /* 0x000e640008001104 */
[----:B-1----:R-:W-:Y:S05]  /*2c80*/  @!P0 BRA `(.L_x_48) ;  /* 0x0000008800b88947 */ /* 0x002fea0003800000 */
.L_x_166:
[----:B------:R-:W-:-:S04]  /*2c90*/  UIADD3 UR4, UPT, UPT, UR14, 0x1, URZ ;  /* 0x000000010e047890 */ /* 0x000fc8000fffe0ff */
[----:B------:R-:W-:-:S04]  /*2ca0*/  UISETP.NE.AND UP0, UPT, UR4, 0x8, UPT ;  /* 0x000000080400788c */ /* 0x000fc8000bf05270 */
[----:B------:R-:W-:Y:S02]  /*2cb0*/  USEL UR6, URZ, 0x1, UP0 ;  /* 0x00000001ff067887 */ /* 0x000fe40008000000 */
[----:B------:R-:W-:-:S04]  /*2cc0*/  USEL UR4, UR4, URZ, UP0 ;  /* 0x000000ff04047287 */ /* 0x000fc80008000000 */
[----:B------:R-:W-:Y:S01]  /*2cd0*/  ULEA UR5, UR4, UR7, 0x3 ;  /* 0x0000000704057291 */ /* 0x000fe2000f8e18ff */
[----:B-1----:R-:W-:-:S04]  /*2ce0*/  LOP3.LUT R2, R12, UR6, RZ, 0x3c, !PT ;  /* 0x000000060c027c12 */ /* 0x002fc8000f8e3cff */
[----:B------:R-:W-:-:S04]  /*2cf0*/  SHF.L.U32 R3, R2, 0x1f, RZ ;  /* 0x0000001f02037819 */ /* 0x000fc800000006ff */
[----:B------:R-:W1:Y:S02]  /*2d00*/  SYNCS.PHASECHK.TRANS64.TRYWAIT P0, [UR5], R3 ;  /* 0x00000003ff0075a7 */ /* 0x000e640008001105 */
[----:B-1----:R-:W-:Y:S05]  /*2d10*/  @!P0 BRA `(.L_x_49) ;  /* 0x0000008800ac8947 */ /* 0x002fea0003800000 */
.L_x_168:
[----:B------:R-:W-:-:S04]  /*2d20*/  UIADD3 UR4, UPT, UPT, UR4, 0x1, URZ ;  /* 0x0000000104047890 */ /* 0x000fc8000fffe0ff */
[----:B------:R-:W-:-:S04]  /*2d30*/  UISETP.NE.AND UP0, UPT, UR4, 0x8, UPT ;  /* 0x000000080400788c */ /* 0x000fc8000bf05270 */
[----:B------:R-:W-:Y:S02]  /*2d40*/  USEL UR6, URZ, 0x1, UP0 ;  /* 0x00000001ff067887 */ /* 0x000fe40008000000 */
[----:B------:R-:W-:-:S04]  /*2d50*/  USEL UR4, UR4, URZ, UP0 ;  /* 0x000000ff04047287 */ /* 0x000fc80008000000 */
[----:B------:R-:W-:Y:S01]  /*2d60*/  ULEA UR5, UR4, UR7, 0x3 ;  /* 0x0000000704057291 */ /* 0x000fe2000f8e18ff */
[----:B------:R-:W-:-:S04]  /*2d70*/  LOP3.LUT R2, R2, UR6, RZ, 0x3c, !PT ;  /* 0x0000000602027c12 */ /* 0x000fc8000f8e3cff */
[----:B-1----:R-:W-:-:S04]  /*2d80*/  SHF.L.U32 R3, R2, 0x1f, RZ ;  /* 0x0000001f02037819 */ /* 0x002fc800000006ff */
[----:B------:R-:W1:Y:S02]  /*2d90*/  SYNCS.PHASECHK.TRANS64.TRYWAIT P0, [UR5], R3 ;  /* 0x00000003ff0075a7 */ /* 0x000e640008001105 */
[----:B-1----:R-:W-:Y:S05]  /*2da0*/  @!P0 BRA `(.L_x_50) ;  /* 0x0000008800a08947 */ /* 0x002fea0003800000 */
.L_x_170:
        /* <DEDUP_REMOVED lines=9> */
.L_x_172:
        /* <DEDUP_REMOVED lines=9> */
.L_x_174:
        /* <DEDUP_REMOVED lines=9> */
.L_x_176:
        /* <DEDUP_REMOVED lines=9> */
.L_x_178:
[----:B------:R-:W-:-:S04]  /*2ff0*/  UIADD3 UR4, UPT, UPT, UR4, 0x1, URZ ;  /* 0x0000000104047890 */ /* 0x000fc8000fffe0ff */
[----:B------:R-:W-:-:S04]  /*3000*/  UISETP.NE.AND UP0, UPT, UR4, 0x8, UPT ;  /* 0x000000080400788c */ /* 0x000fc8000bf05270 */
[----:B------:R-:W-:Y:S02]  /*3010*/  USEL UR5, URZ, 0x1, UP0 ;  /* 0x00000001ff057887 */ /* 0x000fe40008000000 */
[----:B------:R-:W-:-:S04]  /*3020*/  USEL UR4, UR4, URZ, UP0 ;  /* 0x000000ff04047287 */ /* 0x000fc80008000000 */
[----:B------:R-:W-:Y:S01]  /*3030*/  ULEA UR4, UR4, UR7, 0x3 ;  /* 0x0000000704047291 */ /* 0x000fe2000f8e18ff */
[----:B------:R-:W-:-:S04]  /*3040*/  LOP3.LUT R2, R2, UR5, RZ, 0x3c, !PT ;  /* 0x0000000502027c12 */ /* 0x000fc8000f8e3cff */
[----:B------:R-:W-:Y:S01]  /*3050*/  SHF.L.U32 R2, R2, 0x1f, RZ ;  /* 0x0000001f02027819 */ /* 0x000fe200000006ff */
[----:B-1----:R-:W-:-:S07]  /*3060*/  IMAD.U32 R0, RZ, RZ, UR4 ;  /* 0x00000004ff007e24 */ /* 0x002fce000f8e00ff */
.L_x_55:
[----:B-1----:R1:W2:Y:S02]  /*3070*/  SYNCS.PHASECHK.TRANS64.TRYWAIT P0, [R0+URZ], R2 ;  /* 0x00000002000075a7 */ /* 0x0022a400080011ff */
[----:B--2---:R-:W-:Y:S05]  /*3080*/  @!P0 NANOSLEEP.SYNCS 0x989680 ;  /* 0x009896800000895d */ /* 0x004fea0003900000 */
[----:B------:R-:W2:Y:S02]  /*3090*/  @!P0 SYNCS.PHASECHK.TRANS64 P0, [R0+URZ], R2 ;  /* 0x00000002000085a7 */ /* 0x000ea400080010ff */
[----:B--2---:R-:W-:Y:S05]  /*30a0*/  @P0 EXIT ;  /* 0x000000000000094d */ /* 0x004fea0003800000 */
[----:B------:R-:W-:Y:S05]  /*30b0*/  BRA `(.L_x_55) ;  /* 0xfffffffc00ec7947 */ /* 0x000fea000383ffff */
.L_x_23:
[----:B------:R-:W-:-:S04]  /*30c0*/  UISETP.NE.AND UP0, UPT, UR64, URZ, UPT ;  /* 0x000000ff4000728c */ /* 0x000fc8000bf05270 */
[----:B------:R-:W-:-:S09]  /*30d0*/  UISETP.NE.OR UP0, UPT, UR21, 0x1, UP0 ;  /* 0x000000011500788c */ /* 0x000fd20008705670 */
[----:B------:R-:W-:Y:S05]  /*30e0*/  BRA.U UP0, `(.L_x_56) ;  /* 0x0000000500487547 */ /* 0x000fea000b800000 */
[----:B------:R-:W-:Y:S01]  /*30f0*/  ISETP.GE.U32.AND P2, PT, R0, 0x4, PT ;  /* 0x000000040000780c */ /* 0x000fe20003f46070 */
[----:B------:R-:W-:Y:S01]  /*3100*/  IMAD.MOV.U32 R12, RZ, RZ, 0x1 ;  /* 0x00000001ff0c7424 */ /* 0x000fe200078e00ff */
[----:B------:R-:W-:Y:S02]  /*3110*/  CS2R R10, SRZ ;  /* 0x00000000000a7805 */ /* 0x000fe4000001ff00 */
[----:B------:R-:W-:Y:S01]  /*3120*/  CS2R R8, SRZ ;  /* 0x0000000000087805 */ /* 0x000fe2000001ff00 */
[----:B------:R-:W-:Y:S01]  /*3130*/  UMOV UR4, 0x400 ;  /* 0x0000040000047882 */ /* 0x000fe20000000000 */
[----:B------:R-:W-:Y:S01]  /*3140*/  UMOV UR5, URZ ;  /* 0x000000ff00057c82 */ /* 0x000fe20008000000 */
[----:B------:R-:W-:-:S12]  /*3150*/  ULEA UR6, UR64, UR4, 0x18 ;  /* 0x0000000440067291 */ /* 0x000fd8000f8ec0ff */
.L_x_60:
[----:B------:R-:W-:Y:S02]  /*3160*/  LEA R2, R8, UR6, 0x3 ;  /* 0x0000000608027c11 */ /* 0x000fe4000f8e18ff */
[----:B------:R-:W-:-:S03]  /*3170*/  SHF.L.U32 R4, R9, 0x1f, RZ ;  /* 0x0000001f09047819 */ /* 0x000fc600000006ff */
[----:B------:R-:W-:Y:S01]  /*3180*/  VIADD R5, R2, 0x110 ;  /* 0x0000011002057836 */ /* 0x000fe20000000000 */
[----:B------:R-:W2:Y:S02]  /*3190*/  SYNCS.PHASECHK.TRANS64.TRYWAIT P0, [R2+URZ+0x100], R4 ;  /* 0x00010004020075a7 */ /* 0x000ea400080011ff */
[----:B--2---:R-:W-:Y:S05]  /*31a0*/  @!P0 BRA `(.L_x_57) ;  /* 0x0000008800188947 */ /* 0x004fea0003800000 */
.L_x_179:
[----:B------:R-:W-:Y:S01]  /*31b0*/  ULEA UR4, UR5, UR6, 0x3 ;  /* 0x0000000605047291 */ /* 0x000fe2000f8e18ff */
[----:B--2---:R-:W-:Y:S01]  /*31c0*/  PRMT R2, RZ, 0x654, R5 ;  /* 0x00000654ff027816 */ /* 0x004fe20000000005 */
[----:B------:R-:W-:Y:S01]  /*31d0*/  @!P2 IMAD.MOV.U32 R4, RZ, RZ, 0x10 ;  /* 0x00000010ff04a424 */ /* 0x000fe200078e00ff */
[----:B------:R-:W-:Y:S01]  /*31e0*/  SHF.L.U32 R5, R12, 0x1f, RZ ;  /* 0x0000001f0c057819 */ /* 0x000fe200000006ff */
[----:B------:R-:W-:Y:S01]  /*31f0*/  UIADD3 UR7, UPT, UPT, UR4, 0xc0, URZ ;  /* 0x000000c004077890 */ /* 0x000fe2000fffe0ff */
[----:B------:R2:W-:Y:S05]  /*3200*/  SYNCS.ARRIVE.TRANS64.RED.A1T0 RZ, [R2+URZ], RZ ;  /* 0x000000ff02ff79a7 */ /* 0x0005ea00081004ff */
[----:B------:R-:W-:Y:S01]  /*3210*/  IMAD.U32 R6, RZ, RZ, UR7 ;  /* 0x00000007ff067e24 */ /* 0x000fe2000f8e00ff */
[----:B------:R-:W3:Y:S04]  /*3220*/  SYNCS.PHASECHK.TRANS64.TRYWAIT P0, [UR4+0xd0], R5 ;  /* 0x0000d005ff0075a7 */ /* 0x000ee80008001104 */
[----:B------:R-:W-:Y:S01]  /*3230*/  PRMT R6, R0, 0x654, R6 ;  /* 0x0000065400067816 */ /* 0x000fe20000000006 */
[----:B--23--:R-:W-:Y:S06]  /*3240*/  @!P0 BRA `(.L_x_58) ;  /* 0x0000008800048947 */ /* 0x00cfec0003800000 */
.L_x_181:
[----:B------:R-:W-:Y:S01]  /*3250*/  ULEA UR8, UR5, UR6, 0x4 ;  /* 0x0000000605087291 */ /* 0x000fe2000f8e20ff */
[----:B------:R-:W-:Y:S01]  /*3260*/  SEL R3, R6, R3, !P2 ;  /* 0x0000000306037207 */ /* 0x000fe20005000000 */
[----:B------:R-:W-:Y:S01]  /*3270*/  UIADD3 UR9, UPT, UPT, UR4, 0xc0, URZ ;  /* 0x000000c004097890 */ /* 0x000fe2000fffe0ff */
[----:B--2---:R-:W-:Y:S01]  /*3280*/  LEA R2, R11, UR6, 0x3 ;  /* 0x000000060b027c11 */ /* 0x004fe2000f8e18ff */
[----:B------:R-:W-:Y:S01]  /*3290*/  UIADD3 UR8, UPT, UPT, UR8, 0x130, URZ ;  /* 0x0000013008087890 */ /* 0x000fe2000fffe0ff */
[----:B------:R2:W-:Y:S01]  /*32a0*/  @!P2 SYNCS.ARRIVE.TRANS64.RED RZ, [R3+URZ], R4 ;  /* 0x0000000403ffa9a7 */ /* 0x0005e200080004ff */
[----:B------:R-:W-:Y:S01]  /*32b0*/  UIADD3 UR4, UPT, UPT, UR5, 0x1, URZ ;  /* 0x0000000105047890 */ /* 0x000fe2000fffe0ff */
[----:B------:R-:W-:-:S03]  /*32c0*/  VIADD R8, R8, 0x1 ;  /* 0x0000000108087836 */ /* 0x000fc60000000000 */
[----:B------:R-:W-:Y:S02]  /*32d0*/  UISETP.NE.AND UP0, UPT, UR4, 0x2, UPT ;  /* 0x000000020400788c */ /* 0x000fe4000bf05270 */
[----:B------:R-:W-:Y:S01]  /*32e0*/  ISETP.NE.AND P0, PT, R8, 0x2, PT ;  /* 0x000000020800780c */ /* 0x000fe20003f05270 */
[----:B------:R-:W-:Y:S06]  /*32f0*/  UGETNEXTWORKID.BROADCAST [UR8], [UR9] ;  /* 0x00000000080073ca */ /* 0x000fec0008000100 */
[----:B------:R-:W-:Y:S02]  /*3300*/  USEL UR7, URZ, 0x1, UP0 ;  /* 0x00000001ff077887 */ /* 0x000fe40008000000 */
[----:B------:R-:W-:-:S04]  /*3310*/  USEL UR5, UR4, URZ, UP0 ;  /* 0x000000ff04057287 */ /* 0x000fc80008000000 */
[----:B------:R-:W-:Y:S02]  /*3320*/  LOP3.LUT R12, R12, UR7, RZ, 0x3c, !PT ;  /* 0x000000070c0c7c12 */ /* 0x000fe4000f8e3cff */
[----:B--2---:R-:W-:-:S04]  /*3330*/  SHF.L.U32 R4, R10, 0x1f, RZ ;  /* 0x0000001f0a047819 */ /* 0x004fc800000006ff */
[----:B------:R-:W2:Y:S02]  /*3340*/  SYNCS.PHASECHK.TRANS64.TRYWAIT P1, [R2+URZ+0xc0], R4 ;  /* 0x0000c004020075a7 */ /* 0x000ea400080211ff */
[----:B--2---:R-:W-:Y:S05]  /*3350*/  @!P1 BRA `(.L_x_59) ;  /* 0x0000008400d89947 */ /* 0x004fea0003800000 */
.L_x_182:
[C---:B--2---:R-:W-:Y:S01]  /*3360*/  LEA R4, R11.reuse, UR6, 0x4 ;  /* 0x000000060b047c11 */ /* 0x044fe2000f8e20ff */
[----:B------:R-:W-:Y:S01]  /*3370*/  VIADD R2, R2, 0xd0 ;  /* 0x000000d002027836 */ /* 0x000fe20000000000 */
[----:B------:R-:W-:Y:S01]  /*3380*/  SEL R8, R8, RZ, P0 ;  /* 0x000000ff08087207 */ /* 0x000fe20000000000 */
[----:B------:R-:W-:-:S03]  /*3390*/  VIADD R11, R11, 0x1 ;  /* 0x000000010b0b7836 */ /* 0x000fc60000000000 */
[----:B------:R-:W2:Y:S01]  /*33a0*/  LDS.128 R4, [R4+0x130] ;  /* 0x0001300004047984 */ /* 0x000ea20000000c00 */
[----:B------:R-:W-:Y:S02]  /*33b0*/  PRMT R2, RZ, 0x654, R2 ;  /* 0x00000654ff027816 */ /* 0x000fe40000000002 */
[C---:B------:R-:W-:Y:S01]  /*33c0*/  ISETP.NE.AND P1, PT, R11.reuse, 0x2, PT ;  /* 0x000000020b00780c */ /* 0x040fe20003f25270 */
[----:B------:R-:W-:Y:S01]  /*33d0*/  @!PT LDS RZ, [RZ] ;  /* 0x00000000fffff984 */ /* 0x000fe20000000800 */
[----:B------:R-:W-:Y:S01]  /*33e0*/  @!PT LDS RZ, [RZ] ;  /* 0x00000000fffff984 */ /* 0x000fe20000000800 */
[----:B------:R-:W-:Y:S01]  /*33f0*/  @!PT LDS RZ, [RZ] ;  /* 0x00000000fffff984 */ /* 0x000fe20000000800 */
[----:B------:R-:W-:Y:S01]  /*3400*/  @!PT LDS RZ, [RZ] ;  /* 0x00000000fffff984 */ /* 0x000fe20000000800 */
[----:B------:R3:W-:Y:S06]  /*3410*/  MEMBAR.ALL.CTA ;  /* 0x0000000000007992 */ /* 0x0007ec0000008000 */
[----:B---3--:R-:W3:Y:S01]  /*3420*/  FENCE.VIEW.ASYNC.S ;  /* 0x00000000000073c6 */ /* 0x008ee20000000000 */
[----:B------:R-:W-:Y:S01]  /*3430*/  SEL R11, R11, RZ, P1 ;  /* 0x000000ff0b0b7207 */ /* 0x000fe20000800000 */
[----:B---3--:R3:W-:Y:S01]  /*3440*/  SYNCS.ARRIVE.TRANS64.RED.A1T0 RZ, [R2+URZ], RZ ;  /* 0x000000ff02ff79a7 */ /* 0x0087e200081004ff */
[----:B--2---:R-:W-:-:S02]  /*3450*/  LOP3.LUT P3, RZ, R6, 0x1, RZ, 0xc0, !PT ;  /* 0x0000000106ff7812 */ /* 0x004fc4000786c0ff */
[----:B------:R-:W-:-:S04]  /*3460*/  SEL R4, RZ, 0x1, P1 ;  /* 0x00000001ff047807 */ /* 0x000fc80000800000 */
[----:B------:R-:W-:Y:S02]  /*3470*/  LOP3.LUT R10, R10, R4, RZ, 0x3c, !PT ;  /* 0x000000040a0a7212 */ /* 0x000fe400078e3cff */
[----:B---3--:R-:W-:-:S04]  /*3480*/  SEL R2, RZ, 0x1, P0 ;  /* 0x00000001ff027807 */ /* 0x008fc80000000000 */
[----:B------:R-:W-:Y:S01]  /*3490*/  LOP3.LUT R9, R9, R2, RZ, 0x3c, !PT ;  /* 0x0000000209097212 */ /* 0x000fe200078e3cff */
[----:B------:R-:W-:Y:S06]  /*34a0*/  @P3 BRA `(.L_x_60) ;  /* 0xfffffffc002c3947 */ /* 0x000fec000383ffff */
[----:B------:R-:W-:Y:S01]  /*34b0*/  ULEA UR4, UR5, UR6, 0x3 ;  /* 0x0000000605047291 */ /* 0x000fe2000f8e18ff */
[----:B------:R-:W-:-:S08]  /*34c0*/  SHF.L.U32 R2, R12, 0x1f, RZ ;  /* 0x0000001f0c027819 */ /* 0x000fd000000006ff */
[----:B------:R-:W2:Y:S02]  /*34d0*/  SYNCS.PHASECHK.TRANS64 P0, [UR4+0xd0], R2 ;  /* 0x0000d002ff0075a7 */ /* 0x000ea40008001004 */
[----:B--2---:R-:W-:Y:S05]  /*34e0*/  @P0 BRA `(.L_x_61) ;  /* 0x0000000000080947 */ /* 0x004fea0003800000 */
[----:B------:R-:W2:Y:S02]  /*34f0*/  SYNCS.PHASECHK.TRANS64.TRYWAIT P0, [UR4+0xd0], R2 ;  /* 0x0000d002ff0075a7 */ /* 0x000ea40008001104 */
[----:B--2---:R-:W-:Y:S05]  /*3500*/  @!P0 BRA `(.L_x_62) ;  /* 0x0000008400808947 */ /* 0x004fea0003800000 */
.L_x_61:
[----:B------:R-:W-:-:S04]  /*3510*/  UIADD3 UR7, UPT, UPT, UR5, 0x1, URZ ;  /* 0x0000000105077890 */ /* 0x000fc8000fffe0ff */
[----:B------:R-:W-:-:S04]  /*3520*/  UISETP.NE.AND UP0, UPT, UR7, 0x2, UPT ;  /* 0x000000020700788c */ /* 0x000fc8000bf05270 */
[----:B------:R-:W-:Y:S02]  /*3530*/  USEL UR8, URZ, 0x1, UP0 ;  /* 0x00000001ff087887 */ /* 0x000fe40008000000 */
[----:B------:R-:W-:-:S04]  /*3540*/  USEL UR7, UR7, URZ, UP0 ;  /* 0x000000ff07077287 */ /* 0x000fc80008000000 */
[----:B------:R-:W-:Y:S01]  /*3550*/  ULEA UR7, UR7, UR6, 0x3 ;  /* 0x0000000607077291 */ /* 0x000fe2000f8e18ff */
[----:B--2---:R-:W-:-:S04]  /*3560*/  LOP3.LUT R2, R12, UR8, RZ, 0x3c, !PT ;  /* 0x000000080c027c12 */ /* 0x004fc8000f8e3cff */
[----:B------:R-:W-:-:S04]  /*3570*/  SHF.L.U32 R0, R2, 0x1f, RZ ;  /* 0x0000001f02007819 */ /* 0x000fc800000006ff */
[----:B------:R-:W2:Y:S02]  /*3580*/  SYNCS.PHASECHK.TRANS64 P0, [UR7+0xd0], R0 ;  /* 0x0000d000ff0075a7 */ /* 0x000ea40008001007 */
[----:B-12---:R-:W-:Y:S05]  /*3590*/  @P0 EXIT ;  /* 0x000000000000094d */ /* 0x006fea0003800000 */
[----:B------:R-:W-:Y:S02]  /*35a0*/  SHF.L.U32 R2, R2, 0x1f, RZ ;  /* 0x0000001f02027819 */ /* 0x000fe400000006ff */
[----:B------:R-:W-:-:S07]  /*35b0*/  MOV R0, UR7 ;  /* 0x0000000700007c02 */ /* 0x000fce0008000f00 */
.L_x_63:
[----:B-1----:R1:W2:Y:S02]  /*35c0*/  SYNCS.PHASECHK.TRANS64.TRYWAIT P0, [R0+URZ+0xd0], R2 ;  /* 0x0000d002000075a7 */ /* 0x0022a400080011ff */
[----:B--2---:R-:W-:Y:S05]  /*35d0*/  @!P0 NANOSLEEP.SYNCS 0x989680 ;  /* 0x009896800000895d */ /* 0x004fea0003900000 */
[----:B------:R-:W2:Y:S02]  /*35e0*/  @!P0 SYNCS.PHASECHK.TRANS64 P0, [R0+URZ+0xd0], R2 ;  /* 0x0000d002000085a7 */ /* 0x000ea400080010ff */
[----:B--2---:R-:W-:Y:S05]  /*35f0*/  @P0 EXIT ;  /* 0x000000000000094d */ /* 0x004fea0003800000 */
[----:B------:R-:W-:Y:S05]  /*3600*/  BRA `(.L_x_63) ;  /* 0xfffffffc00ec7947 */ /* 0x000fea000383ffff */
.L_x_56:
[----:B------:R-:W-:Y:S05]  /*3610*/  BRA.U UP4, `(.L_x_64) ;  /* 0x0000001504947547 */ /* 0x000fea000b800000 */
[----:B------:R-:W-:Y:S01]  /*3620*/  UMOV UR5, 0x40 ;  /* 0x0000004000057882 */ /* 0x000fe20000000000 */
[----:B------:R-:W-:Y:S01]  /*3630*/  NOP ;  /* 0x0000000000007918 */ /* 0x000fe20000000000 */
[----:B------:R-:W-:Y:S01]  /*3640*/  ULEA UR5, UR64, UR5, 0x18 ;  /* 0x0000000540057291 */ /* 0x000fe2000f8ec0ff */
[----:B------:R-:W-:Y:S02]  /*3650*/  UMOV UR6, 0x400 ;  /* 0x0000040000067882 */ /* 0x000fe40000000000 */
[----:B------:R-:W-:-:S06]  /*3660*/  ULEA UR6, UR64, UR6, 0x18 ;  /* 0x0000000640067291 */ /* 0x000fcc000f8ec0ff */
[----:B------:R-:W2:Y:S02]  /*3670*/  LDS.U8 R0, [UR5+0x1c] ;  /* 0x00001c05ff007984 */ /* 0x000ea40008000000 */
[----:B--2---:R-:W-:-:S13]  /*3680*/  ISETP.NE.AND P0, PT, R0, RZ, PT ;  /* 0x000000ff0000720c */ /* 0x004fda0003f05270 */
[----:B------:R-:W-:Y:S05]  /*3690*/  @P0 BRA `(.L_x_65) ;  /* 0x0000000000580947 */ /* 0x000fea0003800000 */
[----:B------:R-:W-:-:S13]  /*36a0*/  ELECT P0, URZ, PT ;  /* 0x0000000000ff782f */ /* 0x000fda0003800000 */
[----:B------:R-:W-:Y:S05]  /*36b0*/  @!P0 BRA `(.L_x_66) ;  /* 0x0000000000608947 */ /* 0x000fea0003800000 */
[----:B------:R-:W-:Y:S01]  /*36c0*/  UMOV UR4, 0x10 ;  /* 0x0000001000047882 */ /* 0x000fe20000000000 */
[----:B------:R-:W-:Y:S01]  /*36d0*/  HFMA2 R0, -RZ, RZ, 0, 5.9604644775390625e-08 ;  /* 0x00000001ff007431 */ /* 0x000fe200000001ff */
[----:B------:R-:W-:-:S03]  /*36e0*/  MOV R3, 0xffff ;  /* 0x0000ffff00037802 */ /* 0x000fc60000000f00 */
[----:B------:R-:W-:Y:S04]  /*36f0*/  DEPBAR.LE SB2, 0x36 ;  /* 0x0000ad800000791a */ /* 0x000fe80000000000 */
[----:B------:R-:W2:Y:S02]  /*3700*/  UTCATOMSWS.FIND_AND_SET.ALIGN UP0, UR4, UR4 ;  /* 0x00000004000475e3 */ /* 0x000ea40008000800 */
[----:B--2---:R-:W-:Y:S01]  /*3710*/  MOV R4, UR4 ;  /* 0x0000000400047c02 */ /* 0x004fe20008000f00 */
[----:B------:R-:W-:Y:S06]  /*3720*/  BRA.U UP0, `(.L_x_67) ;  /* 0x0000000100187547 */ /* 0x000fec000b800000 */
.L_x_68:
[----:B------:R-:W-:Y:S05]  /*3730*/  NANOSLEEP 0x64 ;  /* 0x000000640000795d */ /* 0x000fea0003800000 */
[----:B------:R-:W-:-:S05]  /*3740*/  UMOV UR4, 0x10 ;  /* 0x0000001000047882 */ /* 0x000fca0000000000 */
[----:B------:R-:W-:Y:S04]  /*3750*/  DEPBAR.LE SB2, 0x36 ;  /* 0x0000ad800000791a */ /* 0x000fe80000000000 */
[----:B------:R-:W2:Y:S02]  /*3760*/  UTCATOMSWS.FIND_AND_SET.ALIGN UP0, UR4, UR4 ;  /* 0x00000004000475e3 */ /* 0x000ea40008000800 */
[----:B--2---:R-:W-:Y:S01]  /*3770*/  MOV R4, UR4 ;  /* 0x0000000400047c02 */ /* 0x004fe20008000f00 */
[----:B------:R-:W-:Y:S05]  /*3780*/  BRA.U !UP0, `(.L_x_68) ;  /* 0xfffffffd08e87547 */ /* 0x000fea000b83ffff */
.L_x_67:
[-C--:B------:R-:W-:Y:S02]  /*3790*/  SHF.L.U32 R3, R3, R4.reuse, RZ ;  /* 0x0000000403037219 */ /* 0x080fe400000006ff */
[----:B------:R-:W-:Y:S01]  /*37a0*/  SHF.L.U32 R0, R0, R4, RZ ;  /* 0x0000000400007219 */ /* 0x000fe200000006ff */
[----:B------:R-:W-:Y:S02]  /*37b0*/  IMAD.SHL.U32 R4, R4, 0x20, RZ ;  /* 0x0000002004047824 */ /* 0x000fe400078e00ff */
[----:B------:R2:W-:Y:S04]  /*37c0*/  ATOMS.OR RZ, [UR5+0x14], R3 ;  /* 0x00001403ffff798c */ /* 0x0005e8000b000005 */
[----:B------:R2:W-:Y:S04]  /*37d0*/  ATOMS.OR RZ, [UR5+0x18], R0 ;  /* 0x00001800ffff798c */ /* 0x0005e8000b000005 */
[----:B------:R2:W-:Y:S01]  /*37e0*/  STS [UR6+0x150], R4 ;  /* 0x00015004ff007988 */ /* 0x0005e20008000806 */
[----:B------:R-:W-:Y:S05]  /*37f0*/  BRA `(.L_x_66) ;  /* 0x0000000000107947 */ /* 0x000fea0003800000 */
.L_x_65:
[----:B------:R-:W-:Y:S02]  /*3800*/  MOV R0, 0xffffffff ;  /* 0xffffffff00007802 */ /* 0x000fe40000000f00 */
[----:B------:R-:W-:-:S03]  /*3810*/  MOV R4, 0x3840 ;  /* 0x0000384000047802 */ /* 0x000fc60000000f00 */
[----:B------:R2:W-:Y:S04]  /*3820*/  STS [UR6+0x150], R0 ;  /* 0x00015000ff007988 */ /* 0x0005e80008000806 */
[----:B-12--5:R-:W-:Y:S05]  /*3830*/  CALL.REL.NOINC `($__internal_1_$__cuda_sm10x_tcgen05_guardrail_trap_phase_invalid_during_alloc) ;  /* 0x0000008800807944 */ /* 0x026fea0003c00000 */
.L_x_66:
[----:B------:R-:W-:Y:S05]  /*3840*/  WARPSYNC.ALL ;  /* 0x0000000000007948 */ /* 0x000fea0003800000 */
[----:B------:R-:W3:Y:S01]  /*3850*/  S2UR UR31, SR_CgaCtaId ;  /* 0x00000000001f79c3 */ /* 0x000ee20000008800 */
[----:B------:R-:W-:Y:S01]  /*3860*/  UMOV UR4, 0x400 ;  /* 0x0000040000047882 */ /* 0x000fe20000000000 */
[----:B------:R-:W-:-:S06]  /*3870*/  NOP ;  /* 0x0000000000007918 */ /* 0x000fcc0000000000 */
[----:B------:R-:W-:Y:S06]  /*3880*/  BAR.ARV 0x6, 0xa0 ;  /* 0x0182800000007b1d */ /* 0x000fec0000002000 */
[----:B------:R-:W4:Y:S01]  /*3890*/  LDCU UR11, c[0x0][0x38c] ;  /* 0x00007180ff0b77ac */ /* 0x000f220008000800 */
[----:B------:R-:W-:Y:S01]  /*38a0*/  LOP3.LUT R2, R2, 0xffff, RZ, 0xc0, !PT ;  /* 0x0000ffff02027812 */ /* 0x000fe200078ec0ff */
[----:B------:R-:W-:Y:S01]  /*38b0*/  IMAD.MOV.U32 R10, RZ, RZ, 0x1 ;  /* 0x00000001ff0a7424 */ /* 0x000fe200078e00ff */
[----:B------:R-:W-:Y:S01]  /*38c0*/  CS2R R8, SRZ ;  /* 0x0000000000087805 */ /* 0x000fe2000001ff00 */
[----:B--2---:R-:W-:Y:S01]  /*38d0*/  IMAD.MOV.U32 R3, RZ, RZ, RZ ;  /* 0x000000ffff037224 */ /* 0x004fe200078e00ff */
[----:B------:R-:W-:Y:S01]  /*38e0*/  R2UR UR33, R2 ;  /* 0x00000000022172ca */ /* 0x000fe200000e0000 */
[----:B------:R-:W2:Y:S01]  /*38f0*/  LDCU UR60, c[0x0][0x370] ;  /* 0x00006e00ff3c77ac */ /* 0x000ea20008000800 */
[----:B---3--:R-:W-:-:S02]  /*3900*/  ULEA UR31, UR31, UR4, 0x18 ;  /* 0x000000041f1f7291 */ /* 0x008fc4000f8ec0ff */
[----:B------:R-:W-:Y:S02]  /*3910*/  UISETP.GE.AND UP5, UPT, UR39, 0x1, UPT ;  /* 0x000000012700788c */ /* 0x000fe4000bfa6270 */
[----:B------:R-:W-:Y:S02]  /*3920*/  UIADD3 UR6, UPT, UPT, UR31, 0x3300, URZ ;  /* 0x000033001f067890 */ /* 0x000fe4000fffe0ff */
[----:B------:R-:W-:Y:S02]  /*3930*/  UIADD3 UR5, UPT, UPT, UR31, 0x23300, URZ ;  /* 0x000233001f057890 */ /* 0x000fe4000fffe0ff */
[----:B----4-:R-:W-:Y:S01]  /*3940*/  UIADD3 UR11, UPT, UPT, UR11, 0x7f, URZ ;  /* 0x0000007f0b0b7890 */ /* 0x010fe2000fffe0ff */
[----:B------:R-:W3:Y:S01]  /*3950*/  LDS R0, [UR31+0x150] ;  /* 0x0001501fff007984 */ /* 0x000ee20008000800 */
[----:B------:R-:W-:Y:S02]  /*3960*/  UIADD3 UR4, UPT, UPT, UR31, 0x33300, URZ ;  /* 0x000333001f047890 */ /* 0x000fe4000fffe0ff */
[----:B------:R-:W-:-:S02]  /*3970*/  UIADD3 UR7, UPT, UPT, UR31, 0x34300, URZ ;  /* 0x000343001f077890 */ /* 0x000fc4000fffe0ff */
[----:B------:R-:W-:Y:S02]  /*3980*/  USHF.R.S32.HI UR9, URZ, 0x1f, UR11 ;  /* 0x0000001fff097899 */ /* 0x000fe4000801140b */
[----:B------:R-:W-:Y:S02]  /*3990*/  USHF.R.U32.HI UR10, URZ, 0x4, UR6 ;  /* 0x00000004ff0a7899 */ /* 0x000fe40008011606 */
[----:B------:R-:W-:Y:S02]  /*39a0*/  USHF.R.U32.HI UR8, URZ, 0x4, UR5 ;  /* 0x00000004ff087899 */ /* 0x000fe40008011605 */
[----:B------:R-:W-:Y:S02]  /*39b0*/  USHF.R.U32.HI UR6, URZ, 0x4, UR4 ;  /* 0x00000004ff067899 */ /* 0x000fe40008011604 */
[----:B------:R-:W-:Y:S02]  /*39c0*/  USHF.R.U32.HI UR5, URZ, 0x4, UR7 ;  /* 0x00000004ff057899 */ /* 0x000fe40008011607 */
[----:B------:R-:W-:-:S02]  /*39d0*/  ULEA.HI UR4, UR9, UR11, URZ, 0x7 ;  /* 0x0000000b09047291 */ /* 0x000fc4000f8f38ff */
[----:B------:R-:W-:Y:S02]  /*39e0*/  ULOP3.LUT UR6, UR6, 0x3fff, URZ, 0xc0, !UPT ;  /* 0x00003fff06067892 */ /* 0x000fe4000f8ec0ff */
[----:B------:R-:W-:Y:S02]  /*39f0*/  ULOP3.LUT UR5, UR5, 0x3fff, URZ, 0xc0, !UPT ;  /* 0x00003fff05057892 */ /* 0x000fe4000f8ec0ff */
[----:B------:R-:W-:Y:S02]  /*3a00*/  USHF.R.S32.HI UR61, URZ, 0x7, UR4 ;  /* 0x00000007ff3d7899 */ /* 0x000fe40008011404 */
[----:B------:R-:W-:Y:S02]  /*3a10*/  ULOP3.LUT UR53, UR6, 0x10000, URZ, 0xfc, !UPT ;  /* 0x0001000006357892 */ /* 0x000fe4000f8efcff */
[----:B------:R-:W-:Y:S02]  /*3a20*/  ULOP3.LUT UR54, UR5, 0x10000, URZ, 0xfc, !UPT ;  /* 0x0001000005367892 */ /* 0x000fe4000f8efcff */
[----:B------:R-:W-:-:S02]  /*3a30*/  UISETP.LT.AND UP0, UPT, UR61, 0x1, UPT ;  /* 0x000000013d00788c */ /* 0x000fc4000bf01270 */
[----:B------:R-:W-:Y:S02]  /*3a40*/  ULOP3.LUT UR10, UR10, 0x3fff, URZ, 0xc0, !UPT ;  /* 0x00003fff0a0a7892 */ /* 0x000fe4000f8ec0ff */
[----:B------:R-:W-:Y:S02]  /*3a50*/  ULOP3.LUT UR8, UR8, 0x3fff, URZ, 0xc0, !UPT ;  /* 0x00003fff08087892 */ /* 0x000fe4000f8ec0ff */
[----:B------:R-:W-:Y:S01]  /*3a60*/  USEL UR62, UR61, 0x1, !UP0 ;  /* 0x000000013d3e7887 */ /* 0x000fe2000c000000 */
[----:B------:R-:W4:Y:S01]  /*3a70*/  LDCU UR59, c[0x0][0x374] ;  /* 0x00006e80ff3b77ac */ /* 0x000f220008000800 */
[----:B------:R-:W-:Y:S01]  /*3a80*/  ULOP3.LUT UR38, UR10, 0x10000, URZ, 0xfc, !UPT ;  /* 0x000100000a267892 */ /* 0x000fe2000f8efcff */
[----:B---3--:R-:W-:Y:S01]  /*3a90*/  R2UR UR32, R0 ;  /* 0x00000000002072ca */ /* 0x008fe200000e0000 */
[----:B------:R-:W-:Y:S02]  /*3aa0*/  ULOP3.LUT UR52, UR8, 0x10000, URZ, 0xfc, !UPT ;  /* 0x0001000008347892 */ /* 0x000fe4000f8efcff */
[----:B------:R-:W-:-:S02]  /*3ab0*/  UIADD3 UR62, UPT, UPT, -UR62, URZ, URZ ;  /* 0x000000ff3e3e7290 */ /* 0x000fc4000fffe1ff */
[----:B------:R-:W-:Y:S01]  /*3ac0*/  UISETP.NE.AND UP4, UPT, UR39, 0x1, UPT ;  /* 0x000000012700788c */ /* 0x000fe2000bf85270 */
[----:B------:R-:W-:Y:S01]  /*3ad0*/  UMOV UR58, URZ ;  /* 0x000000ff003a7c82 */ /* 0x000fe20008000000 */
[----:B------:R-:W-:-:S06]  /*3ae0*/  UMOV UR29, URZ ;  /* 0x000000ff001d7c82 */ /* 0x000fcc0008000000 */
[----:B-1----:R-:W-:Y:S02]  /*3af0*/  UIADD3 UR44, UPT, UPT, UR32, 0x80, URZ ;  /* 0x00000080202c7890 */ /* 0x002fe4000fffe0ff */
[----:B------:R-:W-:Y:S02]  /*3b00*/  UIADD3 UR50, UPT, UPT, UR32, 0x40000080, URZ ;  /* 0x4000008020327890 */ /* 0x000fe4000fffe0ff */
[----:B------:R-:W-:Y:S02]  /*3b10*/  UIADD3 UR48, UPT, UPT, UR32, -0x7fffff80, URZ ;  /* 0x8000008020307890 */ /* 0x000fe4000fffe0ff */
[----:B------:R-:W-:Y:S02]  /*3b20*/  UIADD3 UR46, UPT, UPT, UR32, -0x3fffff80, URZ ;  /* 0xc0000080202e7890 */ /* 0x000fe4000fffe0ff */
[----:B------:R-:W-:Y:S02]  /*3b30*/  USHF.R.U32.HI UR7, URZ, 0x11, UR44 ;  /* 0x00000011ff077899 */ /* 0x000fe4000801162c */
[----:B------:R-:W-:-:S02]  /*3b40*/  USHF.R.U32.HI UR6, URZ, 0x11, UR50 ;  /* 0x00000011ff067899 */ /* 0x000fc40008011632 */
[----:B------:R-:W-:Y:S02]  /*3b50*/  USHF.R.U32.HI UR5, URZ, 0x11, UR48 ;  /* 0x00000011ff057899 */ /* 0x000fe40008011630 */
[----:B------:R-:W-:Y:S02]  /*3b60*/  USHF.R.U32.HI UR4, URZ, 0x11, UR46 ;  /* 0x00000011ff047899 */ /* 0x000fe4000801162e */
[----:B------:R-:W-:Y:S02]  /*3b70*/  ULOP3.LUT UR7, UR7, 0x6000, URZ, 0xc0, !UPT ;  /* 0x0000600007077892 */ /* 0x000fe4000f8ec0ff */
[----:B------:R-:W-:Y:S02]  /*3b80*/  ULOP3.LUT UR6, UR6, 0x6000, URZ, 0xc0, !UPT ;  /* 0x0000600006067892 */ /* 0x000fe4000f8ec0ff */
[----:B------:R-:W-:Y:S02]  /*3b90*/  ULOP3.LUT UR5, UR5, 0x6000, URZ, 0xc0, !UPT ;  /* 0x0000600005057892 */ /* 0x000fe4000f8ec0ff */
[----:B------:R-:W-:-:S02]  /*3ba0*/  ULOP3.LUT UR4, UR4, 0x6000, URZ, 0xc0, !UPT ;  /* 0x0000600004047892 */ /* 0x000fc4000f8ec0ff */
[----:B------:R-:W-:Y:S02]  /*3bb0*/  UIADD3 UR67, UPT, UPT, UR32, 0x84, URZ ;  /* 0x0000008420437890 */ /* 0x000fe4000fffe0ff */
[----:B------:R-:W-:Y:S02]  /*3bc0*/  ULOP3.LUT UR66, UR7, 0x890, URZ, 0xfc, !UPT ;  /* 0x0000089007427892 */ /* 0x000fe4000f8efcff */
[----:B------:R-:W-:Y:S02]  /*3bd0*/  ULOP3.LUT UR65, UR6, 0x890, URZ, 0xfc, !UPT ;  /* 0x0000089006417892 */ /* 0x000fe4000f8efcff */
[----:B------:R-:W-:Y:S02]  /*3be0*/  ULOP3.LUT UR64, UR5, 0x890, URZ, 0xfc, !UPT ;  /* 0x0000089005407892 */ /* 0x000fe4000f8efcff */
[----:B--2-4-:R-:W-:-:S12]  /*3bf0*/  ULOP3.LUT UR63, UR4, 0x890, URZ, 0xfc, !UPT ;  /* 0x00000890043f7892 */ /* 0x014fd8000f8efcff */
.L_x_77:
[C---:B------:R-:W-:Y:S02]  /*3c00*/  LEA R2, R9.reuse, UR31, 0x3 ;  /* 0x0000001f09027c11 */ /* 0x040fe4000f8e18ff */
[----:B------:R-:W-:Y:S02]  /*3c10*/  SHF.L.U32 R0, R8, 0x1f, RZ ;  /* 0x0000001f08007819 */ /* 0x000fe400000006ff */
[----:B------:R-:W-:Y:S02]  /*3c20*/  LEA R4, R9, UR31, 0x4 ;  /* 0x0000001f09047c11 */ /* 0x000fe4000f8e20ff */
[----:B-1----:R-:W1:Y:S02]  /*3c30*/  SYNCS.PHASECHK.TRANS64.TRYWAIT P0, [R2+URZ+0xc0], R0 ;  /* 0x0000c000020075a7 */ /* 0x002e6400080011ff */
[----:B-1-3--:R-:W-:Y:S05]  /*3c40*/  @!P0 BRA `(.L_x_69) ;  /* 0x0000007c00c88947 */ /* 0x00afea0003800000 */
.L_x_184:
[----:B------:R-:W2:Y:S01]  /*3c50*/  LDS.128 R4, [R4+0x130] ;  /* 0x0001300004047984 */ /* 0x000ea20000000c00 */
[----:B------:R-:W-:Y:S01]  /*3c60*/  @!PT LDS RZ, [RZ] ;  /* 0x00000000fffff984 */ /* 0x000fe20000000800 */
[----:B------:R-:W-:Y:S01]  /*3c70*/  @!PT LDS RZ, [RZ] ;  /* 0x00000000fffff984 */ /* 0x000fe20000000800 */
[----:B------:R-:W-:Y:S01]  /*3c80*/  @!PT LDS RZ, [RZ] ;  /* 0x00000000fffff984 */ /* 0x000fe20000000800 */
[----:B------:R-:W-:Y:S01]  /*3c90*/  @!PT LDS RZ, [RZ] ;  /* 0x00000000fffff984 */ /* 0x000fe20000000800 */
[----:B------:R3:W-:Y:S06]  /*3ca0*/  MEMBAR.ALL.CTA ;  /* 0x0000000000007992 */ /* 0x0007ec0000008000 */
[----:B---3--:R-:W3:Y:S01]  /*3cb0*/  FENCE.VIEW.ASYNC.S ;  /* 0x00000000000073c6 */ /* 0x008ee20000000000 */
[----:B--2---:R-:W-:-:S13]  /*3cc0*/  LOP3.LUT P0, RZ, R6, 0x1, RZ, 0xc0, !PT ;  /* 0x0000000106ff7812 */ /* 0x004fda000780c0ff */
[----:B---3--:R-:W-:Y:S01]  /*3cd0*/  VOTEU.ANY UP3, P0 ;  /* 0x0000000000ff7886 */ /* 0x008fe20000060100 */
[----:B------:R-:W-:-:S13]  /*3ce0*/  PLOP3.LUT P0, PT, PT, PT, UP3, 0x80, 0x8 ;  /* 0x000000000008781c */ /* 0x000fda0003f0f038 */
[----:B-1----:R-:W-:Y:S02]  /*3cf0*/  @P0 MOV R0, R4 ;  /* 0x0000000400000202 */ /* 0x002fe40000000f00 */
[----:B------:R-:W-:Y:S02]  /*3d00*/  @P0 LOP3.LUT R4, R5, 0xffff, RZ, 0xc0, !PT ;  /* 0x0000ffff05040812 */ /* 0x000fe400078ec0ff */
[----:B------:R-:W-:Y:S01]  /*3d10*/  @P0 R2UR UR5, R0 ;  /* 0x00000000000502ca */ /* 0x000fe200000e0000 */
[----:B------:R-:W-:Y:S01]  /*3d20*/  VIADD R0, R2, 0xd0 ;  /* 0x000000d002007836 */ /* 0x000fe20000000000 */
[----:B------:R-:W-:-:S04]  /*3d30*/  @P0 R2UR UR4, R4 ;  /* 0x00000000040402ca */ /* 0x000fc800000e0000 */
[----:B------:R-:W-:-:S04]  /*3d40*/  PRMT R0, RZ, 0x654, R0 ;  /* 0x00000654ff007816 */ /* 0x000fc80000000000 */
[----:B------:R1:W-:Y:S03]  /*3d50*/  SYNCS.ARRIVE.TRANS64.RED.A1T0 RZ, [R0+URZ], RZ ;  /* 0x000000ff00ff79a7 */ /* 0x0003e600081004ff */
[----:B------:R-:W-:Y:S02]  /*3d60*/  @UP3 UMOV UR57, UR5 ;  /* 0x0000000500393c82 */ /* 0x000fe40008000000 */
[----:B------:R-:W-:Y:S01]  /*3d70*/  @UP3 UMOV UR55, UR4 ;  /* 0x0000000400373c82 */ /* 0x000fe20008000000 */
[----:B------:R-:W-:Y:S05]  /*3d80*/  BRA.U !UP5, `(.L_x_70) ;  /* 0x000000010dd07547 */ /* 0x000fea000b800000 */
[----:B------:R-:W2:Y:S01]  /*3d90*/  LDCU.128 UR12, c[0x0][0xf10] ;  /* 0x0001e200ff0c77ac */ /* 0x000ea20008000c00 */
[----:B------:R-:W3:Y:S01]  /*3da0*/  LDCU UR22, c[0x0][0xf20] ;  /* 0x0001e400ff1677ac */ /* 0x000ee20008000800 */
[----:B------:R-:W4:Y:S01]  /*3db0*/  LDCU UR21, c[0x0][0xf0c] ;  /* 0x0001e180ff1577ac */ /* 0x000f220008000800 */
[----:B------:R-:W1:Y:S01]  /*3dc0*/  LDCU.64 UR8, c[0x0][0xf28] ;  /* 0x0001e500ff0877ac */ /* 0x000e620008000a00 */
[----:B--2---:R-:W-:Y:S02]  /*3dd0*/  UIMAD.WIDE.U32 UR6, UR59, UR15, URZ ;  /* 0x0000000f3b0672a5 */ /* 0x004fe4000f8e00ff */
[----:B------:R-:W-:Y:S02]  /*3de0*/  UIMAD.WIDE.U32 UR4, UR60, UR12, URZ ;  /* 0x0000000c3c0472a5 */ /* 0x000fe4000f8e00ff */
[----:B------:R-:W-:Y:S02]  /*3df0*/  UISETP.NE.AND UP0, UPT, UR14, 0x1, UPT ;  /* 0x000000010e00788c */ /* 0x000fe4000bf05270 */
[----:B------:R-:W-:Y:S01]  /*3e00*/  UIMAD.WIDE.U32 UR18, UR55, UR15, URZ ;  /* 0x0000000f371272a5 */ /* 0x000fe2000f8e00ff */
[----:B------:R-:W-:-:S02]  /*3e10*/  UMOV UR6, UR7 ;  /* 0x0000000700067c82 */ /* 0x000fc40008000000 */
[----:B------:R-:W-:Y:S01]  /*3e20*/  UMOV UR4, UR5 ;  /* 0x0000000500047c82 */ /* 0x000fe20008000000 */
[----:B---3--:R-:W-:Y:S02]  /*3e30*/  USHF.R.U32.HI UR6, URZ, UR22, UR6 ;  /* 0x00000016ff067299 */ /* 0x008fe40008011606 */
[----:B----4-:R-:W-:Y:S02]  /*3e40*/  UISETP.NE.AND UP1, UPT, UR21, 0x1, UPT ;  /* 0x000000011500788c */ /* 0x010fe4000bf25270 */
[----:B------:R-:W-:Y:S02]  /*3e50*/  USHF.R.U32.HI UR4, URZ, UR13, UR4 ;  /* 0x0000000dff047299 */ /* 0x000fe40008011604 */
[----:B------:R-:W-:Y:S02]  /*3e60*/  USEL UR5, UR59, UR6, !UP0 ;  /* 0x000000063b057287 */ /* 0x000fe4000c000000 */
[----:B------:R-:W-:Y:S02]  /*3e70*/  USEL UR6, UR60, UR4, !UP1 ;  /* 0x000000043c067287 */ /* 0x000fe4000c800000 */
[----:B-1----:R-:W-:Y:S01]  /*3e80*/  UIMAD.WIDE.U32 UR10, UR5, UR8, URZ ;  /* 0x00000008050a72a5 */ /* 0x002fe2000f8e00ff */
[----:B------:R-:W-:Y:S01]  /*3e90*/  UMOV UR4, UR19 ;  /* 0x0000001300047c82 */ /* 0x000fe20008000000 */
[----:B------:R-:W-:-:S02]  /*3ea0*/  UIMAD.WIDE.U32 UR16, UR57, UR12, URZ ;  /* 0x0000000c391072a5 */ /* 0x000fc4000f8e00ff */
        /* <DEDUP_REMOVED lines=34> */
.L_x_70:
[----:B------:R-:W2:Y:S02]  /*40d0*/  LDCU UR4, c[0x0][0xf30] ;  /* 0x0001e600ff0477ac */ /* 0x000ea40008000800 */
[----:B--2---:R-:W-:-:S09]  /*40e0*/  UISETP.NE.AND UP0, UPT, UR4, 0x1, UPT ;  /* 0x000000010400788c */ /* 0x004fd2000bf05270 */
[----:B------:R-:W-:Y:S05]  /*40f0*/  BRA.U UP0, `(.L_x_71) ;  /* 0x00000001003c7547 */ /* 0x000fea000b800000 */
        /* <DEDUP_REMOVED lines=13> */
[----:B------:R-:W-:-:S04]  /*41d0*/  UIADD3 UR4, UPT, UPT, UR5, -UR4, URZ ;  /* 0x8000000405047290 */ /* 0x000fc8000fffe0ff */
[----:B------:R-:W-:-:S12]  /*41e0*/  UIMAD UR55, UR4, UR10, UR55 ;  /* 0x0000000a043772a4 */ /* 0x000fd8000f8e0237 */
.L_x_71:
[----:B------:R-:W2:Y:S01]  /*41f0*/  LDCU UR4, c[0x0][0x38c] ;  /* 0x00007180ff0477ac */ /* 0x000ea20008000800 */
[----:B------:R-:W-:Y:S02]  /*4200*/  PLOP3.LUT P1, PT, PT, PT, PT, 0x80, 0x8 ;  /* 0x000000000008781c */ /* 0x000fe40003f2f070 */
[----:B------:R-:W-:Y:S01]  /*4210*/  SHF.L.U32 R2, R10, 0x1f, RZ ;  /* 0x0000001f0a027819 */ /* 0x000fe200000006ff */
[----:B------:R-:W-:Y:S02]  /*4220*/  ULEA UR56, UR58, UR31, 0x3 ;  /* 0x0000001f3a387291 */ /* 0x000fe4000f8e18ff */
[----:B------:R-:W-:Y:S02]  /*4230*/  ULEA UR11, UR58, UR32, 0x6 ;  /* 0x000000203a0b7291 */ /* 0x000fe4000f8e30ff */
[----:B--2---:R-:W-:-:S06]  /*4240*/  UISETP.GE.AND UP0, UPT, UR4, 0x1, UPT ;  /* 0x000000010400788c */ /* 0x004fcc000bf06270 */
[----:B------:R-:W-:-:S05]  /*4250*/  PLOP3.LUT P0, PT, PT, PT, UP0, 0x80, 0x8 ;  /* 0x000000000008781c */ /* 0x000fca0003f0f008 */
[----:B------:R-:W-:-:S08]  /*4260*/  @UP0 ULEA UR4, UR29, UR31, 0x3 ;  /* 0x0000001f1d040291 */ /* 0x000fd0000f8e18ff */
[----:B-1----:R-:W-:-:S04]  /*4270*/  @P0 SHF.L.U32 R0, R3, 0x1f, RZ ;  /* 0x0000001f03000819 */ /* 0x002fc800000006ff */
[----:B------:R1:W2:Y:S01]  /*4280*/  @P0 SYNCS.PHASECHK.TRANS64.TRYWAIT P1, [UR4], R0 ;  /* 0x00000000ff0005a7 */ /* 0x0002a20008021104 */
[----:B------:R-:W-:-:S04]  /*4290*/  ULEA.HI UR4, UR20, UR20, URZ, 0x1 ;  /* 0x0000001414047291 */ /* 0x000fc8000f8f08ff */
[----:B------:R-:W-:-:S04]  /*42a0*/  ULOP3.LUT UR4, UR4, 0x7ffffffe, URZ, 0xc0, !UPT ;  /* 0x7ffffffe04047892 */ /* 0x000fc8000f8ec0ff */
[----:B------:R-:W-:-:S04]  /*42b0*/  UIADD3 UR4, UPT, UPT, -UR4, UR20, URZ ;  /* 0x0000001404047290 */ /* 0x000fc8000fffe1ff */
[----:B------:R-:W-:Y:S01]  /*42c0*/  ULEA UR45, UR4, UR67, 0x1 ;  /* 0x00000043042d7291 */ /* 0x000fe2000f8e08ff */
[----:B------:R-:W3:Y:S02]  /*42d0*/  SYNCS.PHASECHK.TRANS64.TRYWAIT P0, [UR56+0xf0], R2 ;  /* 0x0000f002ff0075a7 */ /* 0x000ee40008001138 */
[----:B-123--:R-:W-:Y:S09]  /*42e0*/  @!P0 BRA `(.L_x_72) ;  /* 0x0000007800348947 */ /* 0x00eff20003800000 */
.L_x_186:
[----:B------:R-:W-:Y:S01]  /*42f0*/  IADD3 R9, PT, PT, R9, 0x1, RZ ;  /* 0x0000000109097810 */ /* 0x000fe20007ffe0ff */
[----:B------:R-:W-:Y:S06]  /*4300*/  BRA.U !UP0, `(.L_x_73) ;  /* 0x0000000508387547 */ /* 0x000fec000b800000 */
[----:B------:R-:W-:Y:S02]  /*4310*/  USHF.R.U32.HI UR4, URZ, 0x1a, UR45 ;  /* 0x0000001aff047899 */ /* 0x000fe4000801162d */
[----:B------:R-:W-:Y:S02]  /*4320*/  UIADD3 UR51, UPT, UPT, UR45, 0x40000000, URZ ;  /* 0x400000002d337890 */ /* 0x000fe4000fffe0ff */
[----:B------:R-:W-:Y:S02]  /*4330*/  ULOP3.LUT UR49, UR45, 0x80000000, URZ, 0x3c, !UPT ;  /* 0x800000002d317892 */ /* 0x000fe4000f8e3cff */
[----:B------:R-:W-:Y:S02]  /*4340*/  UIADD3 UR47, UPT, UPT, UR45, -0x40000000, URZ ;  /* 0xc00000002d2f7890 */ /* 0x000fe4000fffe0ff */
[----:B------:R-:W-:Y:S02]  /*4350*/  ULOP3.LUT UR6, UR4, 0x30, URZ, 0xc0, !UPT ;  /* 0x0000003004067892 */ /* 0x000fe4000f8ec0ff */
[----:B------:R-:W-:-:S02]  /*4360*/  USHF.R.U32.HI UR5, URZ, 0x1a, UR51 ;  /* 0x0000001aff057899 */ /* 0x000fc40008011633 */
[----:B------:R-:W-:Y:S02]  /*4370*/  USHF.R.U32.HI UR4, URZ, 0x1a, UR49 ;  /* 0x0000001aff047899 */ /* 0x000fe40008011631 */
[----:B------:R-:W-:Y:S02]  /*4380*/  USHF.R.U32.HI UR7, URZ, 0x1a, UR47 ;  /* 0x0000001aff077899 */ /* 0x000fe4000801162f */
[----:B------:R-:W-:Y:S02]  /*4390*/  ULOP3.LUT UR42, UR6, 0x480, URZ, 0xfc, !UPT ;  /* 0x00000480062a7892 */ /* 0x000fe4000f8efcff */
[----:B------:R-:W-:Y:S02]  /*43a0*/  ULOP3.LUT UR6, UR5, 0x30, URZ, 0xc0, !UPT ;  /* 0x0000003005067892 */ /* 0x000fe4000f8ec0ff */
[----:B------:R-:W-:Y:S02]  /*43b0*/  ULOP3.LUT UR5, UR4, 0x30, URZ, 0xc0, !UPT ;  /* 0x0000003004057892 */ /* 0x000fe4000f8ec0ff */
[----:B------:R-:W-:-:S02]  /*43c0*/  ULOP3.LUT UR4, UR7, 0x30, URZ, 0xc0, !UPT ;  /* 0x0000003007047892 */ /* 0x000fc4000f8ec0ff */
[----:B------:R-:W-:Y:S02]  /*43d0*/  ULOP3.LUT UR6, UR6, 0x480, URZ, 0xfc, !UPT ;  /* 0x0000048006067892 */ /* 0x000fe4000f8efcff */
[----:B------:R-:W-:Y:S02]  /*43e0*/  ULOP3.LUT UR5, UR5, 0x480, URZ, 0xfc, !UPT ;  /* 0x0000048005057892 */ /* 0x000fe4000f8efcff */
[----:B------:R-:W-:Y:S02]  /*43f0*/  ULOP3.LUT UR4, UR4, 0x480, URZ, 0xfc, !UPT ;  /* 0x0000048004047892 */ /* 0x000fe4000f8efcff */
[----:B------:R-:W-:Y:S01]  /*4400*/  UPRMT UR43, UR42, 0x5410, UR66 ;  /* 0x000054102a2b7896 */ /* 0x000fe20008000042 */
[----:B------:R-:W-:Y:S01]  /*4410*/  UMOV UR26, URZ ;  /* 0x000000ff001a7c82 */ /* 0x000fe20008000000 */
[----:B------:R-:W-:Y:S01]  /*4420*/  UMOV UR28, UR62 ;  /* 0x0000003e001c7c82 */ /* 0x000fe20008000000 */
[----:B------:R-:W-:Y:S01]  /*4430*/  UMOV UR27, UR61 ;  /* 0x0000003d001b7c82 */ /* 0x000fe20008000000 */
[----:B------:R-:W-:Y:S01]  /*4440*/  UMOV UR10, UR29 ;  /* 0x0000001d000a7c82 */ /* 0x000fe20008000000 */
[----:B------:R-:W-:-:S02]  /*4450*/  UPRMT UR41, UR6, 0x5410, UR65 ;  /* 0x0000541006297896 */ /* 0x000fc40008000041 */
[----:B------:R-:W-:Y:S02]  /*4460*/  UPRMT UR37, UR5, 0x5410, UR64 ;  /* 0x0000541005257896 */ /* 0x000fe40008000040 */
[----:B------:R-:W-:Y:S01]  /*4470*/  UPRMT UR35, UR4, 0x5410, UR63 ;  /* 0x0000541004237896 */ /* 0x000fe2000800003f */
[----:B------:R-:W-:Y:S01]  /*4480*/  UMOV UR42, URZ ;  /* 0x000000ff002a7c82 */ /* 0x000fe20008000000 */
[----:B------:R-:W-:Y:S01]  /*4490*/  UMOV UR40, URZ ;  /* 0x000000ff00287c82 */ /* 0x000fe20008000000 */
[----:B------:R-:W-:Y:S01]  /*44a0*/  UMOV UR36, URZ ;  /* 0x000000ff00247c82 */ /* 0x000fe20008000000 */
[----:B------:R-:W-:-:S08]  /*44b0*/  UMOV UR34, URZ ;  /* 0x000000ff00227c82 */ /* 0x000fd00008000000 */
.L_x_76:
[----:B------:R-:W-:Y:S02]  /*44c0*/  UIADD3 UR28, UPT, UPT, UR28, 0x1, URZ ;  /* 0x000000011c1c7890 */ /* 0x000fe4000fffe0ff */
[----:B--2---:R-:W-:Y:S02]  /*44d0*/  ULEA UR7, UR10, UR31, 0x3 ;  /* 0x0000001f0a077291 */ /* 0x004fe4000f8e18ff */
[----:B------:R-:W-:Y:S01]  /*44e0*/  UISETP.NE.AND UP2, UPT, UR28, URZ, UPT ;  /* 0x000000ff1c00728c */ /* 0x000fe2000bf45270 */
[----:B---3--:R-:W-:Y:S10]  /*44f0*/  @P1 BRA `(.L_x_74) ;  /* 0x00000000000c1947 */ /* 0x008ff40003800000 */
[----:B-1----:R-:W-:Y:S04]  /*4500*/  SHF.L.U32 R2, R3, 0x1f, RZ ;  /* 0x0000001f03027819 */ /* 0x002fe800000006ff */
[----:B------:R-:W1:Y:S02]  /*4510*/  SYNCS.PHASECHK.TRANS64.TRYWAIT P0, [UR7], R2 ;  /* 0x00000002ff0075a7 */ /* 0x000e640008001107 */
[----:B-1----:R-:W-:Y:S05]  /*4520*/  @!P0 BRA `(.L_x_75) ;  /* 0x0000007400bc8947 */ /* 0x002fea0003800000 */
.L_x_74:
[----:B------:R-:W-:Y:S01]  /*4530*/  UISETP.NE.AND UP0, UPT, UR27, 0x1, UPT ;  /* 0x000000011b00788c */ /* 0x000fe2000bf05270 */
[----:B------:R-:W-:Y:S01]  /*4540*/  PLOP3.LUT P1, PT, PT, PT, PT, 0x80, 0x8 ;  /* 0x000000000008781c */ /* 0x000fe20003f2f070 */
[----:B------:R-:W-:Y:S02]  /*4550*/  UIADD3 UR4, UPT, UPT, UR10, 0x1, URZ ;  /* 0x000000010a047890 */ /* 0x000fe4000fffe0ff */
[----:B------:R-:W-:Y:S02]  /*4560*/  ULEA UR6, UR10, UR52, 0x9 ;  /* 0x000000340a067291 */ /* 0x000fe4000f8e48ff */
[----:B------:R-:W-:Y:S01]  /*4570*/  UISETP.NE.AND UP1, UPT, UR4, 0x8, UPT ;  /* 0x000000080400788c */ /* 0x000fe2000bf25270 */
[----:B------:R-:W-:Y:S01]  /*4580*/  PLOP3.LUT P0, PT, PT, PT, UP0, 0x80, 0x8 ;  /* 0x000000000008781c */ /* 0x000fe20003f0f008 */
[----:B------:R-:W-:Y:S02]  /*4590*/  ULEA UR24, UR10, UR53, 0x5 ;  /* 0x000000350a187291 */ /* 0x000fe4000f8e28ff */
[----:B------:R-:W-:Y:S02]  /*45a0*/  USEL UR5, URZ, 0x1, UP1 ;  /* 0x00000001ff057887 */ /* 0x000fe40008800000 */
[----:B------:R-:W-:Y:S02]  /*45b0*/  USEL UR29, UR4, URZ, UP1 ;  /* 0x000000ff041d7287 */ /* 0x000fe40008800000 */
[----:B------:R-:W-:Y:S02]  /*45c0*/  ULEA UR22, UR10, UR54, 0x5 ;  /* 0x000000360a167291 */ /* 0x000fe4000f8e28ff */
[----:B------:R-:W-:Y:S01]  /*45d0*/  @UP0 ULEA UR4, UR29, UR31, 0x3 ;  /* 0x0000001f1d040291 */ /* 0x000fe2000f8e18ff */
[----:B------:R-:W-:Y:S01]  /*45e0*/  LOP3.LUT R3, R3, UR5, RZ, 0x3c, !PT ;  /* 0x0000000503037c12 */ /* 0x000fe2000f8e3cff */
[----:B------:R-:W-:Y:S02]  /*45f0*/  UISETP.NE.U32.AND UP0, UPT, UR26, URZ, UPT ;  /* 0x000000ff1a00728c */ /* 0x000fe4000bf05070 */
[----:B------:R-:W-:Y:S01]  /*4600*/  UIADD3 UR20, UPT, UPT, UR6, 0x2, URZ ;  /* 0x0000000206147890 */ /* 0x000fe2000fffe0ff */
[----:B-1----:R-:W-:Y:S01]  /*4610*/  @P0 SHF.L.U32 R0, R3, 0x1f, RZ ;  /* 0x0000001f03000819 */ /* 0x002fe200000006ff */
[----:B------:R-:W-:Y:S02]  /*4620*/  UIADD3 UR16, UPT, UPT, UR6, 0x4, URZ ;  /* 0x0000000406107890 */ /* 0x000fe4000fffe0ff */
[----:B------:R-:W-:Y:S01]  /*4630*/  UIADD3 UR12, UPT, UPT, UR6, 0x6, URZ ;  /* 0x00000006060c7890 */ /* 0x000fe2000fffe0ff */
[----:B------:R2:W3:Y:S01]  /*4640*/  @P0 SYNCS.PHASECHK.TRANS64.TRYWAIT P1, [UR4], R0 ;  /* 0x00000000ff0005a7 */ /* 0x0004e20008021104 */
[----:B------:R-:W-:Y:S02]  /*4650*/  ULEA UR4, UR10, UR38, 0xa ;  /* 0x000000260a047291 */ /* 0x000fe4000f8e50ff */
[----:B------:R-:W-:Y:S02]  /*4660*/  UIADD3 UR30, UPT, UPT, UR7, 0x40, URZ ;  /* 0x00000040071e7890 */ /* 0x000fe4000fffe0ff */
[----:B------:R-:W-:Y:S02]  /*4670*/  UIADD3 UR18, UPT, UPT, UR4, 0x2, URZ ;  /* 0x0000000204127890 */ /* 0x000fe4000fffe0ff */
[----:B------:R-:W-:Y:S02]  /*4680*/  UIADD3 UR14, UPT, UPT, UR4, 0x4, URZ ;  /* 0x00000004040e7890 */ /* 0x000fe4000fffe0ff */
[----:B------:R-:W-:Y:S02]  /*4690*/  UIADD3 UR8, UPT, UPT, UR4, 0x6, URZ ;  /* 0x0000000604087890 */ /* 0x000fe4000fffe0ff */
[----:B------:R-:W-:Y:S01]  /*46a0*/  UIADD3 UR27, UPT, UPT, UR27, -0x1, URZ ;  /* 0xffffffff1b1b7890 */ /* 0x000fe2000fffe0ff */
[----:B------:R-:W-:Y:S01]  /*46b0*/  UMOV UR25, 0x4008 ;  /* 0x0000400800197882 */ /* 0x000fe20000000000 */
[----:B------:R-:W-:Y:S01]  /*46c0*/  UMOV UR23, 0x4008 ;  /* 0x0000400800177882 */ /* 0x000fe20000000000 */
[----:B------:R2:W-:Y:S01]  /*46d0*/  UTCCP.T.S.4x32dp128bit tmem[UR32+0x80], gdesc[UR24] ;  /* 0x00008018200079e7 */ /* 0x0005e20009100000 */
[----:B------:R2:W-:Y:S01]  /*46e0*/  UTCCP.T.S.4x32dp128bit tmem[UR32+0x84], gdesc[UR22] ;  /* 0x00008416200079e7 */ /* 0x0005e20009100000 */
[----:B------:R-:W-:Y:S01]  /*46f0*/  UMOV UR7, 0x40004040 ;  /* 0x4000404000077882 */ /* 0x000fe20000000000 */
[----:B------:R-:W-:Y:S01]  /*4700*/  UMOV UR5, 0x40004040 ;  /* 0x4000404000057882 */ /* 0x000fe20000000000 */
[----:B------:R-:W-:Y:S01]  /*4710*/  UMOV UR21, 0x40004040 ;  /* 0x4000404000157882 */ /* 0x000fe20000000000 */
[----:B------:R2:W-:Y:S01]  /*4720*/  UTCQMMA gdesc[UR4], gdesc[UR6], tmem[UR11], tmem[UR42], idesc[UR43], tmem[UR44], UP0 ;  /* 0x002c2a0604007dea */ /* 0x0005e2000800030b */
[----:B------:R-:W-:Y:S01]  /*4730*/  UMOV UR19, 0x40004040 ;  /* 0x4000404000137882 */ /* 0x000fe20000000000 */
[----:B------:R-:W-:Y:S01]  /*4740*/  UMOV UR17, 0x40004040 ;  /* 0x4000404000117882 */ /* 0x000fe20000000000 */
[----:B------:R2:W-:Y:S01]  /*4750*/  UTCQMMA gdesc[UR18], gdesc[UR20], tmem[UR11], tmem[UR40], idesc[UR41], tmem[UR50], UPT ;  /* 0x0032281412007dea */ /* 0x0005e2000b80030b */
[----:B------:R-:W-:Y:S01]  /*4760*/  UMOV UR15, 0x40004040 ;  /* 0x40004040000f7882 */ /* 0x000fe20000000000 */
[----:B------:R-:W-:Y:S01]  /*4770*/  UMOV UR13, 0x40004040 ;  /* 0x40004040000d7882 */ /* 0x000fe20000000000 */
[----:B------:R2:W-:Y:S01]  /*4780*/  UTCQMMA gdesc[UR14], gdesc[UR16], tmem[UR11], tmem[UR36], idesc[UR37], tmem[UR48], UPT ;  /* 0x003024100e007dea */ /* 0x0005e2000b80030b */
[----:B------:R-:W-:Y:S01]  /*4790*/  UMOV UR9, 0x40004040 ;  /* 0x4000404000097882 */ /* 0x000fe20000000000 */
[----:B------:R-:W-:Y:S01]  /*47a0*/  UMOV UR26, 0x1 ;  /* 0x00000001001a7882 */ /* 0x000fe20000000000 */
[----:B------:R2:W-:Y:S01]  /*47b0*/  UTCQMMA gdesc[UR8], gdesc[UR12], tmem[UR11], tmem[UR34], idesc[UR35], tmem[UR46], UPT ;  /* 0x002e220c08007dea */ /* 0x0005e2000b80030b */
[----:B------:R2:W-:Y:S01]  /*47c0*/  UTCBAR.MULTICAST [UR30], URZ, UR33 ;  /* 0x000000ff1e0073e9 */ /* 0x0005e20008000821 */
[----:B------:R-:W-:Y:S01]  /*47d0*/  UMOV UR10, UR29 ;  /* 0x0000001d000a7c82 */ /* 0x000fe20008000000 */
[----:B------:R-:W-:Y:S05]  /*47e0*/  BRA.U UP2, `(.L_x_76) ;  /* 0xfffffffd02347547 */ /* 0x000fea000b83ffff */
.L_x_73:
[----:B--2---:R-:W-:Y:S01]  /*47f0*/  UIADD3 UR5, UPT, UPT, UR56, 0xe0, URZ ;  /* 0x000000e038057890 */ /* 0x004fe2000fffe0ff */
[----:B------:R-:W-:Y:S01]  /*4800*/  R2UR UR6, R91 ;  /* 0x000000005b0672ca */ /* 0x000fe200000e0000 */
[----:B------:R-:W-:Y:S01]  /*4810*/  UIADD3 UR4, UPT, UPT, UR58, 0x1, URZ ;  /* 0x000000013a047890 */ /* 0x000fe2000fffe0ff */
[----:B------:R-:W-:-:S03]  /*4820*/  ISETP.NE.AND P0, PT, R9, 0x2, PT ;  /* 0x000000020900780c */ /* 0x000fc60003f05270 */
[----:B------:R-:W-:Y:S01]  /*4830*/  UISETP.NE.AND UP0, UPT, UR4, 0x2, UPT ;  /* 0x000000020400788c */ /* 0x000fe2000bf05270 */
[----:B-1----:R-:W-:Y:S02]  /*4840*/  SEL R0, RZ, 0x1, P0 ;  /* 0x00000001ff007807 */ /* 0x002fe40000000000 */
[----:B------:R1:W-:Y:S01]  /*4850*/  UTCBAR [UR5], URZ ;  /* 0x000000ff050073e9 */ /* 0x0003e200080000ff */
[----:B------:R-:W-:Y:S01]  /*4860*/  SEL R9, R9, RZ, P0 ;  /* 0x000000ff09097207 */ /* 0x000fe20000000000 */
[----:B------:R-:W-:Y:S01]  /*4870*/  USEL UR58, UR4, URZ, UP0 ;  /* 0x000000ff043a7287 */ /* 0x000fe20008000000 */
[----:B------:R-:W-:Y:S02]  /*4880*/  LOP3.LUT R8, R8, R0, RZ, 0x3c, !PT ;  /* 0x0000000008087212 */ /* 0x000fe400078e3cff */
[----:B------:R-:W-:Y:S02]  /*4890*/  UIADD3 UR20, UPT, UPT, UR55, UR6, URZ ;  /* 0x0000000637147290 */ /* 0x000fe4000fffe0ff */
[----:B------:R-:W-:-:S06]  /*48a0*/  USEL UR6, URZ, 0x1, UP0 ;  /* 0x00000001ff067887 */ /* 0x000fcc0008000000 */
[----:B------:R-:W-:Y:S01]  /*48b0*/  LOP3.LUT R10, R10, UR6, RZ, 0x3c, !PT ;  /* 0x000000060a0a7c12 */ /* 0x000fe2000f8e3cff */
[----:B------:R-:W-:Y:S06]  /*48c0*/  BRA.U UP3, `(.L_x_77) ;  /* 0xfffffff103cc7547 */ /* 0x000fec000b83ffff */
[----:B------:R-:W2:Y:S01]  /*48d0*/  S2UR UR7, SR_CgaCtaId ;  /* 0x00000000000779c3 */ /* 0x000ea20000008800 */
[----:B------:R-:W-:Y:S01]  /*48e0*/  ELECT P0, URZ, PT ;  /* 0x0000000000ff782f */ /* 0x000fe20003800000 */
[----:B------:R-:W-:Y:S01]  /*48f0*/  IMAD.MOV.U32 R0, RZ, RZ, 0x1 ;  /* 0x00000001ff007424 */ /* 0x000fe200078e00ff */
[----:B------:R-:W-:Y:S01]  /*4900*/  UIADD3 UR31, UPT, UPT, UR31, 0xf0, URZ ;  /* 0x000000f01f1f7890 */ /* 0x000fe2000fffe0ff */
[----:B------:R-:W-:Y:S01]  /*4910*/  SHF.L.U32 R2, R10, 0x1f, RZ ;  /* 0x0000001f0a027819 */ /* 0x000fe200000006ff */
[----:B------:R-:W-:-:S03]  /*4920*/  UMOV UR4, 0x40 ;  /* 0x0000004000047882 */ /* 0x000fc60000000000 */
[----:B------:R-:W-:Y:S01]  /*4930*/  UVIRTCOUNT.DEALLOC.SMPOOL 0x80 ;  /* 0x000000800000784c */ /* 0x000fe20000000000 */
[----:B--2---:R-:W-:Y:S02]  /*4940*/  ULEA UR7, UR7, UR4, 0x18 ;  /* 0x0000000407077291 */ /* 0x004fe4000f8ec0ff */
[----:B------:R-:W-:-:S07]  /*4950*/  ULEA UR4, UR58, UR31, 0x3 ;  /* 0x0000001f3a047291 */ /* 0x000fce000f8e18ff */
[----:B------:R2:W-:Y:S02]  /*4960*/  @P0 STS.U8 [UR7+0x1c], R0 ;  /* 0x00001c00ff000988 */ /* 0x0005e40008000007 */
[----:B------:R-:W4:Y:S02]  /*4970*/  SYNCS.PHASECHK.TRANS64.TRYWAIT P0, [UR4], R2 ;  /* 0x00000002ff0075a7 */ /* 0x000f240008001104 */
[----:B--2-4-:R-:W-:Y:S05]  /*4980*/  @!P0 BRA `(.L_x_78) ;  /* 0x0000007000bc8947 */ /* 0x014fea0003800000 */
.L_x_189:
[----:B------:R-:W-:-:S04]  /*4990*/  UIADD3 UR4, UPT, UPT, UR58, 0x1, URZ ;  /* 0x000000013a047890 */ /* 0x000fc8000fffe0ff */
[----:B------:R-:W-:-:S04]  /*49a0*/  UISETP.NE.AND UP0, UPT, UR4, 0x2, UPT ;  /* 0x000000020400788c */ /* 0x000fc8000bf05270 */
[----:B-1----:R-:W-:Y:S02]  /*49b0*/  USEL UR5, URZ, 0x1, UP0 ;  /* 0x00000001ff057887 */ /* 0x002fe40008000000 */
[----:B------:R-:W-:-:S04]  /*49c0*/  USEL UR4, UR4, URZ, UP0 ;  /* 0x000000ff04047287 */ /* 0x000fc80008000000 */
[----:B------:R-:W-:Y:S01]  /*49d0*/  ULEA UR4, UR4, UR31, 0x3 ;  /* 0x0000001f04047291 */ /* 0x000fe2000f8e18ff */
[----:B--2---:R-:W-:-:S04]  /*49e0*/  LOP3.LUT R2, R10, UR5, RZ, 0x3c, !PT ;  /* 0x000000050a027c12 */ /* 0x004fc8000f8e3cff */
[----:B------:R-:W-:-:S04]  /*49f0*/  SHF.L.U32 R2, R2, 0x1f, RZ ;  /* 0x0000001f02027819 */ /* 0x000fc800000006ff */
[----:B------:R-:W1:Y:S02]  /*4a00*/  SYNCS.PHASECHK.TRANS64.TRYWAIT P0, [UR4], R2 ;  /* 0x00000002ff0075a7 */ /* 0x000e640008001104 */
[----:B-1----:R-:W-:Y:S05]  /*4a10*/  @!P0 BRA `(.L_x_79) ;  /* 0x0000007000b08947 */ /* 0x002fea0003800000 */
.L_x_191:
[----:B------:R-:W-:Y:S01]  /*4a20*/  NOP ;  /* 0x0000000000007918 */ /* 0x000fe20000000000 */
[----:B-1----:R-:W1:Y:S01]  /*4a30*/  LDS R0, [UR7+0x14] ;  /* 0x00001407ff007984 */ /* 0x002e620008000800 */
[----:B------:R-:W-:Y:S01]  /*4a40*/  ULOP3.LUT UR4, UR32, 0xffff, URZ, 0xc0, !UPT ;  /* 0x0000ffff20047892 */ /* 0x000fe2000f8ec0ff */
[----:B------:R-:W-:Y:S01]  /*4a50*/  UMOV UR5, 0xffff ;  /* 0x0000ffff00057882 */ /* 0x000fe20000000000 */
[----:B------:R-:W-:Y:S02]  /*4a60*/  UMOV UR6, 0x1 ;  /* 0x0000000100067882 */ /* 0x000fe40000000000 */
[----:B------:R-:W-:-:S04]  /*4a70*/  USHF.R.U32.HI UR4, URZ, 0x5, UR4 ;  /* 0x00000005ff047899 */ /* 0x000fc80008011604 */
[----:B------:R-:W-:Y:S02]  /*4a80*/  USHF.L.U32 UR5, UR5, UR4, URZ ;  /* 0x0000000405057299 */ /* 0x000fe400080006ff */
[----:B------:R-:W-:-:S04]  /*4a90*/  USHF.L.U32 UR4, UR6, UR4, URZ ;  /* 0x0000000406047299 */ /* 0x000fc800080006ff */
[----:B-1----:R-:W-:-:S04]  /*4aa0*/  LOP3.LUT R0, R0, UR5, RZ, 0xc0, !PT ;  /* 0x0000000500007c12 */ /* 0x002fc8000f8ec0ff */
[----:B------:R-:W-:-:S13]  /*4ab0*/  ISETP.NE.AND P0, PT, R0, UR5, PT ;  /* 0x0000000500007c0c */ /* 0x000fda000bf05270 */
[----:B------:R-:W-:Y:S05]  /*4ac0*/  @P0 BRA `(.L_x_80) ;  /* 0x0000000000580947 */ /* 0x000fea0003800000 */
[----:B------:R-:W1:Y:S02]  /*4ad0*/  LDS R0, [UR7+0x18] ;  /* 0x00001807ff007984 */ /* 0x000e640008000800 */
[----:B-1----:R-:W-:-:S04]  /*4ae0*/  LOP3.LUT R0, R0, UR4, RZ, 0xc0, !PT ;  /* 0x0000000400007c12 */ /* 0x002fc8000f8ec0ff */
[----:B------:R-:W-:-:S13]  /*4af0*/  ISETP.NE.AND P0, PT, R0, UR4, PT ;  /* 0x0000000400007c0c */ /* 0x000fda000bf05270 */
[----:B------:R-:W-:Y:S05]  /*4b00*/  @P0 BRA `(.L_x_81) ;  /* 0x00000000003c0947 */ /* 0x000fea0003800000 */
[----:B------:R-:W1:Y:S01]  /*4b10*/  S2R R2, SR_LANEID ;  /* 0x0000000000027919 */ /* 0x000e620000000000 */
[----:B------:R-:W-:-:S06]  /*4b20*/  ULOP3.LUT UR5, URZ, UR5, URZ, 0x33, !UPT ;  /* 0x00000005ff057292 */ /* 0x000fcc000f8e33ff */
[----:B------:R-:W-:-:S04]  /*4b30*/  IMAD.U32 R0, RZ, RZ, UR5 ;  /* 0x00000005ff007e24 */ /* 0x000fc8000f8e00ff */
[----:B------:R2:W4:Y:S02]  /*4b40*/  REDUX UR8, R0 ;  /* 0x00000000000873c4 */ /* 0x0005240000000000 */
[----:B------:R1:W-:Y:S01]  /*4b50*/  UTCATOMSWS.AND URZ, UR5 ;  /* 0x0000000500ff79e3 */ /* 0x0003e20008000000 */
[----:B--2---:R-:W-:Y:S01]  /*4b60*/  LOP3.LUT R0, RZ, UR4, RZ, 0x33, !PT ;  /* 0x00000004ff007c12 */ /* 0x004fe2000f8e33ff */
[----:B------:R-:W-:Y:S02]  /*4b70*/  VOTEU.ANY UR4, UPT, PT ;  /* 0x0000000000047886 */ /* 0x000fe400038e0100 */
[----:B------:R-:W-:Y:S02]  /*4b80*/  UFLO.U32 UR4, UR4 ;  /* 0x00000004000472bd */ /* 0x000fe400080e0000 */
[----:B------:R-:W2:Y:S04]  /*4b90*/  REDUX UR6, R0 ;  /* 0x00000000000673c4 */ /* 0x000ea80000000000 */
[----:B-1----:R-:W-:-:S02]  /*4ba0*/  ISETP.EQ.U32.AND P0, PT, R2, UR4, PT ;  /* 0x0000000402007c0c */ /* 0x002fc4000bf02070 */
[----:B----4-:R-:W-:-:S11]  /*4bb0*/  MOV R2, UR8 ;  /* 0x0000000800027c02 */ /* 0x010fd60008000f00 */
[----:B------:R1:W-:Y:S01]  /*4bc0*/  @P0 ATOMS.AND RZ, [UR7+0x14], R2 ;  /* 0x00001402ffff098c */ /* 0x0003e2000a800007 */
[----:B--2---:R-:W-:-:S05]  /*4bd0*/  IMAD.U32 R0, RZ, RZ, UR6 ;  /* 0x00000006ff007e24 */ /* 0x004fca000f8e00ff */
[----:B------:R1:W-:Y:S01]  /*4be0*/  @P0 ATOMS.AND RZ, [UR7+0x18], R0 ;  /* 0x00001800ffff098c */ /* 0x0003e2000a800007 */
[----:B------:R-:W-:Y:S05]  /*4bf0*/  BRA `(.L_x_82) ;  /* 0x0000000000147947 */ /* 0x000fea0003800000 */
.L_x_81:
[----:B------:R-:W-:Y:S02]  /*4c00*/  MOV R2, 0x4c20 ;  /* 0x00004c2000027802 */ /* 0x000fe40000000f00 */
[----:B---3-5:R-:W-:Y:S05]  /*4c10*/  CALL.REL.NOINC `($__internal_0_$__cuda_sm10x_tcgen05_guardrail_trap_col_being_dealloced_not_returned_by_alloc) ;  /* 0x00000074007c7944 */ /* 0x028fea0003c00000 */
[----:B------:R-:W-:Y:S05]  /*4c20*/  BRA `(.L_x_82) ;  /* 0x0000000000087947 */ /* 0x000fea0003800000 */
.L_x_80:
[----:B------:R-:W-:Y:S02]  /*4c30*/  MOV R2, 0x4c50 ;  /* 0x00004c5000027802 */ /* 0x000fe40000000f00 */
[----:B---3-5:R-:W-:Y:S05]  /*4c40*/  CALL.REL.NOINC `($__internal_2_$__cuda_sm10x_tcgen05_guardrail_trap_unallocated_columns_being_dealloced) ;  /* 0x0000007400887944 */ /* 0x028fea0003c00000 */
.L_x_82:
[----:B------:R-:W-:Y:S01]  /*4c50*/  NOP ;  /* 0x0000000000007918 */ /* 0x000fe20000000000 */
[----:B------:R-:W-:Y:S05]  /*4c60*/  EXIT ;  /* 0x000000000000794d */ /* 0x000fea0003800000 */
.L_x_64:
[----:B------:R-:W-:-:S09]  /*4c70*/  UISETP.NE.OR UP0, UPT, UR21, 0x3, !UP3 ;  /* 0x000000031500788c */ /* 0x000fd2000df05670 */
[----:B------:R-:W-:Y:S05]  /*4c80*/  BRA.U UP0, `(.L_x_83) ;  /* 0x0000001500607547 */ /* 0x000fea000b800000 */
[----:B------:R-:W2:Y:S01]  /*4c90*/  LDCU UR34, c[0x0][0x370] ;  /* 0x00006e00ff2277ac */ /* 0x000ea20008000800 */
[----:B------:R-:W3:Y:S01]  /*4ca0*/  LDC.64 R16, c[0x0][0x348] ;  /* 0x0000d200ff107b82 */ /* 0x000ee20000000a00 */
[----:B------:R-:W-:Y:S02]  /*4cb0*/  HFMA2 R13, -RZ, RZ, 0, 0 ;  /* 0x00000000ff0d7431 */ /* 0x000fe400000001ff */
[----:B------:R-:W-:Y:S01]  /*4cc0*/  IMAD.MOV.U32 R15, RZ, RZ, 0x1 ;  /* 0x00000001ff0f7424 */ /* 0x000fe200078e00ff */
[----:B------:R-:W2:Y:S01]  /*4cd0*/  LDCU.128 UR40, c[0x0][0xf10] ;  /* 0x0001e200ff2877ac */ /* 0x000ea20008000c00 */
[----:B------:R-:W-:Y:S01]  /*4ce0*/  IMAD.MOV.U32 R14, RZ, RZ, RZ ;  /* 0x000000ffff0e7224 */ /* 0x000fe200078e00ff */
[----:B------:R-:W-:Y:S01]  /*4cf0*/  MOV R7, 0x1000 ;  /* 0x0000100000077802 */ /* 0x000fe20000000f00 */
[----:B------:R-:W4:Y:S01]  /*4d00*/  LDCU UR31, c[0x0][0x374] ;  /* 0x00006e80ff1f77ac */ /* 0x000f220008000800 */
[----:B------:R-:W1:Y:S01]  /*4d10*/  LDC.64 R2, c[0x0][0xc88] ;  /* 0x00032200ff027b82 */ /* 0x000e620000000a00 */
[----:B------:R-:W4:Y:S01]  /*4d20*/  LDCU UR15, c[0x0][0xf0c] ;  /* 0x0001e180ff0f77ac */ /* 0x000f220008000800 */
[----:B------:R-:W4:Y:S06]  /*4d30*/  LDCU UR37, c[0x0][0xf20] ;  /* 0x0001e400ff2577ac */ /* 0x000f2c0008000800 */
[----:B------:R-:W1:Y:S01]  /*4d40*/  LDC.64 R4, c[0x0][0xc90] ;  /* 0x00032400ff047b82 */ /* 0x000e620000000a00 */
[----:B------:R-:W3:Y:S01]  /*4d50*/  LDCU UR4, c[0x0][0xf30] ;  /* 0x0001e600ff0477ac */ /* 0x000ee20008000800 */
[----:B--2---:R-:W-:-:S02]  /*4d60*/  UIMAD.WIDE.U32 UR8, UR34, UR40, URZ ;  /* 0x00000028220872a5 */ /* 0x004fc4000f8e00ff */
[----:B----4-:R-:W-:Y:S01]  /*4d70*/  UIMAD.WIDE.U32 UR6, UR31, UR43, URZ ;  /* 0x0000002b1f0672a5 */ /* 0x010fe2000f8e00ff */
[----:B------:R-:W-:Y:S01]  /*4d80*/  UMOV UR29, 0x400 ;  /* 0x00000400001d7882 */ /* 0x000fe20000000000 */
[----:B------:R-:W-:-:S03]  /*4d90*/  UPLOP3.LUT UP1, UPT, UPT, UPT, UPT, 0x40, 0x4 ;  /* 0x000000000004789c */ /* 0x000fc60003f2e870 */
[----:B------:R-:W-:Y:S01]  /*4da0*/  UMOV UR8, UR9 ;  /* 0x0000000900087c82 */ /* 0x000fe20008000000 */
[----:B------:R-:W-:Y:S01]  /*4db0*/  UISETP.GE.AND UP0, UPT, UR39, 0x1, UPT ;  /* 0x000000012700788c */ /* 0x000fe2000bf06270 */
[----:B------:R-:W-:Y:S01]  /*4dc0*/  UMOV UR6, UR7 ;  /* 0x0000000700067c82 */ /* 0x000fe20008000000 */
[----:B------:R-:W-:Y:S01]  /*4dd0*/  UISETP.NE.AND UP4, UPT, UR39, 0x1, UPT ;  /* 0x000000012700788c */ /* 0x000fe2000bf85270 */
[----:B------:R-:W2:Y:S01]  /*4de0*/  LDCU.64 UR22, c[0x0][0xf28] ;  /* 0x0001e500ff1677ac */ /* 0x000ea20008000a00 */
[----:B------:R-:W-:Y:S02]  /*4df0*/  ULEA UR29, UR64, UR29, 0x18 ;  /* 0x0000001d401d7291 */ /* 0x000fe4000f8ec0ff */
[----:B------:R-:W-:Y:S02]  /*4e00*/  UISETP.NE.AND UP6, UPT, UR15, 0x1, UPT ;  /* 0x000000010f00788c */ /* 0x000fe4000bfc5270 */
[----:B------:R-:W-:Y:S02]  /*4e10*/  UISETP.NE.AND UP5, UPT, UR42, 0x1, UPT ;  /* 0x000000012a00788c */ /* 0x000fe4000bfa5270 */
[----:B------:R-:W-:-:S02]  /*4e20*/  USHF.R.U32.HI UR36, URZ, UR41, UR8 ;  /* 0x00000029ff247299 */ /* 0x000fc40008011608 */
[----:B------:R-:W-:Y:S02]  /*4e30*/  USHF.R.U32.HI UR35, URZ, UR37, UR6 ;  /* 0x00000025ff237299 */ /* 0x000fe40008011606 */
[----:B---3--:R-:W-:Y:S01]  /*4e40*/  UISETP.NE.AND UP3, UPT, UR4, 0x1, UPT ;  /* 0x000000010400788c */ /* 0x008fe2000bf65270 */
[----:B------:R-:W-:-:S10]  /*4e50*/  UMOV UR12, URZ ;  /* 0x000000ff000c7c82 */ /* 0x000fd40008000000 */
.L_x_94:
[C---:B------:R-:W-:Y:S02]  /*4e60*/  LEA R12, R14.reuse, UR29, 0x3 ;  /* 0x0000001d0e0c7c11 */ /* 0x040fe4000f8e18ff */
[----:B------:R-:W-:Y:S02]  /*4e70*/  SHF.L.U32 R0, R13, 0x1f, RZ ;  /* 0x0000001f0d007819 */ /* 0x000fe400000006ff */
[----:B------:R-:W-:Y:S02]  /*4e80*/  LEA R8, R14, UR29, 0x4 ;  /* 0x0000001d0e087c11 */ /* 0x000fe4000f8e20ff */
[----:B------:R-:W3:Y:S02]  /*4e90*/  SYNCS.PHASECHK.TRANS64.TRYWAIT P0, [R12+URZ+0xc0], R0 ;  /* 0x0000c0000c0075a7 */ /* 0x000ee400080011ff */
[----:B---34-:R-:W-:Y:S05]  /*4ea0*/  @!P0 BRA `(.L_x_84) ;  /* 0x0000006c00a48947 */ /* 0x018fea0003800000 */
.L_x_192:
        /* <DEDUP_REMOVED lines=8> */
[----:B----4-:R-:W-:Y:S11]  /*4f30*/  LOP3.LUT P0, RZ, R10, 0x1, RZ, 0xc0, !PT ;  /* 0x000000010aff7812 */ /* 0x010ff6000780c0ff */
[----:B------:R-:W-:Y:S02]  /*4f40*/  @!UPT UIADD3 URZ, UPT, UPT, URZ, URZ, URZ ;  /* 0x000000fffffff290 */ /* 0x000fe4000fffe0ff */
[----:B-1----:R-:W-:Y:S01]  /*4f50*/  VOTEU.ANY UP2, P0 ;  /* 0x0000000000ff7886 */ /* 0x002fe20000040100 */
[----:B------:R-:W-:Y:S11]  /*4f60*/  PLOP3.LUT P0, PT, PT, PT, UP2, 0x80, 0x8 ;  /* 0x000000000008781c */ /* 0x000ff60003f0f028 */
[----:B------:R-:W-:Y:S02]  /*4f70*/  @!UPT UIADD3 URZ, UPT, UPT, URZ, URZ, URZ ;  /* 0x000000fffffff290 */ /* 0x000fe4000fffe0ff */
[----:B---3--:R-:W-:Y:S02]  /*4f80*/  @P0 SHF.R.U32.HI R0, RZ, 0x10, R9 ;  /* 0x00000010ff000819 */ /* 0x008fe40000011609 */
[----:B------:R-:W-:Y:S02]  /*4f90*/  @P0 MOV R6, R8 ;  /* 0x0000000800060202 */ /* 0x000fe40000000f00 */
[----:B------:R-:W-:Y:S01]  /*4fa0*/  @P0 R2UR UR4, R0 ;  /* 0x00000000000402ca */ /* 0x000fe200000e0000 */
[----:B------:R-:W-:Y:S01]  /*4fb0*/  VIADD R0, R12, 0xd0 ;  /* 0x000000d00c007836 */ /* 0x000fe20000000000 */
[----:B------:R-:W-:Y:S02]  /*4fc0*/  @P0 LOP3.LUT R8, R9, 0xffff, RZ, 0xc0, !PT ;  /* 0x0000ffff09080812 */ /* 0x000fe400078ec0ff */
[----:B------:R-:W-:Y:S02]  /*4fd0*/  @P0 R2UR UR6, R6 ;  /* 0x00000000060602ca */ /* 0x000fe400000e0000 */
[----:B------:R-:W-:Y:S02]  /*4fe0*/  PRMT R0, RZ, 0x654, R0 ;  /* 0x00000654ff007816 */ /* 0x000fe40000000000 */
[----:B------:R-:W-:Y:S02]  /*4ff0*/  @P0 R2UR UR5, R8 ;  /* 0x00000000080502ca */ /* 0x000fe400000e0000 */
[----:B------:R1:W-:Y:S03]  /*5000*/  SYNCS.ARRIVE.TRANS64.RED.A1T0 RZ, [R0+URZ], RZ ;  /* 0x000000ff00ff79a7 */ /* 0x0003e600081004ff */
[----:B------:R-:W-:Y:S04]  /*5010*/  @UP2 UMOV UR30, UR4 ;  /* 0x00000004001e2c82 */ /* 0x000fe80008000000 */
[----:B------:R-:W-:Y:S04]  /*5020*/  @UP2 UMOV UR14, UR6 ;  /* 0x00000006000e2c82 */ /* 0x000fe80008000000 */
[----:B------:R-:W-:Y:S01]  /*5030*/  @UP2 UMOV UR13, UR5 ;  /* 0x00000005000d2c82 */ /* 0x000fe20008000000 */
[----:B------:R-:W-:Y:S05]  /*5040*/  BRA.U !UP0, `(.L_x_85) ;  /* 0x0000000108a47547 */ /* 0x000fea000b800000 */
[----:B------:R-:W-:Y:S02]  /*5050*/  UIMAD.WIDE.U32 UR8, UR13, UR43, URZ ;  /* 0x0000002b0d0872a5 */ /* 0x000fe4000f8e00ff */
[----:B------:R-:W-:Y:S02]  /*5060*/  UIMAD.WIDE.U32 UR10, UR14, UR40, URZ ;  /* 0x000000280e0a72a5 */ /* 0x000fe4000f8e00ff */
[----:B------:R-:W-:Y:S02]  /*5070*/  USEL UR4, UR31, UR35, !UP5 ;  /* 0x000000231f047287 */ /* 0x000fe4000e800000 */
[----:B------:R-:W-:Y:S02]  /*5080*/  USEL UR7, UR34, UR36, !UP6 ;  /* 0x0000002422077287 */ /* 0x000fe4000f000000 */
[----:B--2---:R-:W-:Y:S02]  /*5090*/  UIMAD.WIDE.U32 UR16, UR4, UR22, URZ ;  /* 0x00000016041072a5 */ /* 0x004fe4000f8e00ff */
[----:B------:R-:W-:Y:S01]  /*50a0*/  UIMAD.WIDE.U32 UR18, UR7, UR22, URZ ;  /* 0x00000016071272a5 */ /* 0x000fe2000f8e00ff */
[----:B------:R-:W-:Y:S02]  /*50b0*/  UMOV UR5, UR9 ;  /* 0x0000000900057c82 */ /* 0x000fe40008000000 */
[----:B------:R-:W-:Y:S03]  /*50c0*/  USHF.R.U32.HI UR6, URZ, UR37, UR5 ;  /* 0x00000025ff067299 */ /* 0x000fe60008011605 */
[----:B------:R-:W-:Y:S01]  /*50d0*/  UMOV UR5, UR11 ;  /* 0x0000000b00057c82 */ /* 0x000fe20008000000 */
[----:B------:R-:W-:Y:S02]  /*50e0*/  USEL UR6, UR13, UR6, !UP5 ;  /* 0x000000060d067287 */ /* 0x000fe4000e800000 */
[----:B------:R-:W-:Y:S02]  /*50f0*/  USHF.R.U32.HI UR8, URZ, UR41, UR5 ;  /* 0x00000029ff087299 */ /* 0x000fe40008011605 */
[----:B------:R-:W-:Y:S01]  /*5100*/  UIMAD.WIDE.U32 UR10, UR6, UR22, URZ ;  /* 0x00000016060a72a5 */ /* 0x000fe2000f8e00ff */
[----:B------:R-:W-:Y:S02]  /*5110*/  UMOV UR5, UR17 ;  /* 0x0000001100057c82 */ /* 0x000fe40008000000 */
[----:B------:R-:W-:Y:S03]  /*5120*/  @UP4 USHF.R.U32.HI UR4, URZ, UR23, UR5 ;  /* 0x00000017ff044299 */ /* 0x000fe60008011605 */
[----:B------:R-:W-:Y:S01]  /*5130*/  UMOV UR5, UR19 ;  /* 0x0000001300057c82 */ /* 0x000fe20008000000 */
[----:B------:R-:W-:Y:S02]  /*5140*/  UIMAD UR4, UR39, UR4, URZ ;  /* 0x00000004270472a4 */ /* 0x000fe4000f8e02ff */
[----:B------:R-:W-:Y:S02]  /*5150*/  @UP4 USHF.R.U32.HI UR7, URZ, UR23, UR5 ;  /* 0x00000017ff074299 */ /* 0x000fe40008011605 */
[----:B------:R-:W-:Y:S02]  /*5160*/  USEL UR5, UR14, UR8, !UP6 ;  /* 0x000000080e057287 */ /* 0x000fe4000f000000 */
[----:B------:R-:W-:Y:S02]  /*5170*/  UIMAD UR8, UR39, UR7, URZ ;  /* 0x00000007270872a4 */ /* 0x000fe4000f8e02ff */
[----:B------:R-:W-:Y:S03]  /*5180*/  UISETP.GE.AND UP0, UPT, UR6, UR4, UPT ;  /* 0x000000040600728c */ /* 0x000fe6000bf06270 */
[----:B------:R-:W-:Y:S01]  /*5190*/  UMOV UR4, UR11 ;  /* 0x0000000b00047c82 */ /* 0x000fe20008000000 */
[----:B------:R-:W-:Y:S02]  /*51a0*/  UISETP.GE.OR UP0, UPT, UR5, UR8, UP0 ;  /* 0x000000080500728c */ /* 0x000fe40008706670 */
[----:B------:R-:W-:Y:S02]  /*51b0*/  USHF.R.U32.HI UR4, URZ, UR23, UR4 ;  /* 0x00000017ff047299 */ /* 0x000fe40008011604 */
[----:B------:R-:W-:Y:S02]  /*51c0*/  UIMAD.WIDE.U32 UR8, UR5, UR22, URZ ;  /* 0x00000016050872a5 */ /* 0x000fe4000f8e00ff */
[----:B------:R-:W-:Y:S04]  /*51d0*/  USEL UR10, UR6, UR4, !UP4 ;  /* 0x00000004060a7287 */ /* 0x000fe8000e000000 */
[----:B------:R-:W-:Y:S01]  /*51e0*/  UIADD3 UR11, UPT, UPT, -UR10, URZ, URZ ;  /* 0x000000ff0a0b7290 */ /* 0x000fe2000fffe1ff */
[----:B------:R-:W-:Y:S02]  /*51f0*/  @!UP0 UMOV UR4, UR9 ;  /* 0x0000000900048c82 */ /* 0x000fe40008000000 */
[----:B------:R-:W-:Y:S02]  /*5200*/  @!UP0 USHF.R.U32.HI UR4, URZ, UR23, UR4 ;  /* 0x00000017ff048299 */ /* 0x000fe40008011604 */
[----:B------:R-:W-:Y:S02]  /*5210*/  UIMAD UR8, UR39, UR11, UR6 ;  /* 0x0000000b270872a4 */ /* 0x000fe4000f8e0206 */
[----:B------:R-:W-:Y:S04]  /*5220*/  @!UP0 USEL UR4, UR5, UR4, !UP4 ;  /* 0x0000000405048287 */ /* 0x000fe8000e000000 */
[----:B------:R-:W-:Y:S02]  /*5230*/  @!UP0 UIMAD UR7, UR7, UR8, UR4 ;  /* 0x00000008070782a4 */ /* 0x000fe4000f8e0204 */
[----:B------:R-:W-:Y:S02]  /*5240*/  @!UP0 UIADD3 UR9, UPT, UPT, UR10, -UR4, URZ ;  /* 0x800000040a098290 */ /* 0x000fe4000fffe0ff */
[----:B------:R-:W-:Y:S02]  /*5250*/  UIADD3 UR8, UPT, UPT, -UR6, URZ, URZ ;  /* 0x000000ff06087290 */ /* 0x000fe4000fffe1ff */
[----:B------:R-:W-:Y:S02]  /*5260*/  UIADD3 UR4, UPT, UPT, -UR5, URZ, URZ ;  /* 0x000000ff05047290 */ /* 0x000fe4000fffe1ff */
[----:B------:R-:W-:Y:S03]  /*5270*/  @!UP0 UIMAD UR6, UR9, UR39, UR5 ;  /* 0x00000027090682a4 */ /* 0x000fe6000f8e0205 */
[----:B------:R-:W-:Y:S01]  /*5280*/  @!UP0 UMOV UR5, UR7 ;  /* 0x0000000700058c82 */ /* 0x000fe20008000000 */
[----:B------:R-:W-:Y:S02]  /*5290*/  UIMAD UR7, UR15, UR4, UR14 ;  /* 0x000000040f0772a4 */ /* 0x000fe4000f8e020e */
[----:B------:R-:W-:Y:S02]  /*52a0*/  UIMAD UR4, UR42, UR8, UR13 ;  /* 0x000000082a0472a4 */ /* 0x000fe4000f8e020d */
[----:B------:R-:W-:Y:S02]  /*52b0*/  UIMAD UR14, UR5, UR15, UR7 ;  /* 0x0000000f050e72a4 */ /* 0x000fe4000f8e0207 */
[----:B------:R-:W-:Y:S11]  /*52c0*/  UIMAD UR13, UR6, UR42, UR4 ;  /* 0x0000002a060d72a4 */ /* 0x000ff6000f8e0204 */
[----:B------:R-:W-:Y:S01]  /*52d0*/  @!UPT UIADD3 URZ, UPT, UPT, URZ, URZ, URZ ;  /* 0x000000fffffff290 */ /* 0x000fe2000fffe0ff */
.L_x_85:
[----:B------:R-:W3:Y:S01]  /*52e0*/  @!UP3 LDCU.128 UR8, c[0x0][0xf10] ;  /* 0x0001e200ff08b7ac */ /* 0x000ee20008000c00 */
[C---:B------:R-:W-:Y:S02]  /*52f0*/  ISETP.NE.U32.AND P1, PT, R4.reuse, RZ, PT ;  /* 0x000000ff0400720c */ /* 0x040fe40003f25070 */
[----:B------:R-:W-:Y:S02]  /*5300*/  ISETP.NE.U32.AND P0, PT, R4, RZ, PT ;  /* 0x000000ff0400720c */ /* 0x000fe40003f05070 */
[C---:B------:R-:W-:Y:S02]  /*5310*/  ISETP.NE.AND.EX P1, PT, R5.reuse, RZ, PT, P1 ;  /* 0x000000ff0500720c */ /* 0x040fe40003f25310 */
[----:B------:R-:W-:Y:S01]  /*5320*/  ISETP.NE.AND.EX P0, PT, R5, RZ, PT, P0 ;  /* 0x000000ff0500720c */ /* 0x000fe20003f05300 */
[----:B------:R-:W4:Y:S01]  /*5330*/  @!UP3 LDCU UR5, c[0x0][0xf0c] ;  /* 0x0001e180ff05b7ac */ /* 0x000f220008000800 */
[----:B------:R-:W-:Y:S02]  /*5340*/  USHF.L.U32 UR26, UR20, 0x6, URZ ;  /* 0x00000006141a7899 */ /* 0x000fe400080006ff */
[----:B------:R-:W-:Y:S02]  /*5350*/  USHF.L.U32 UR27, UR27, 0x7, URZ ;  /* 0x000000071b1b7899 */ /* 0x000fe400080006ff */
[----:B---3--:R-:W-:Y:S07]  /*5360*/  UIMAD.WIDE.U32 UR6, UR14, UR8, URZ ;  /* 0x000000080e0672a5 */ /* 0x008fee000f8e00ff */
[----:B------:R-:W-:Y:S01]  /*5370*/  @!UP3 UMOV UR4, UR7 ;  /* 0x000000070004bc82 */ /* 0x000fe20008000000 */
[----:B----4-:R-:W-:Y:S02]  /*5380*/  @!UP3 UISETP.NE.AND UP0, UPT, UR5, 0x1, UPT ;  /* 0x000000010500b88c */ /* 0x010fe4000bf05270 */
[----:B------:R-:W-:Y:S02]  /*5390*/  @!UP3 USHF.R.U32.HI UR4, URZ, UR9, UR4 ;  /* 0x00000009ff04b299 */ /* 0x000fe40008011604 */
[----:B------:R-:W-:Y:S02]  /*53a0*/  UIMAD.WIDE.U32 UR6, UR13, UR11, URZ ;  /* 0x0000000b0d0672a5 */ /* 0x000fe4000f8e00ff */
[----:B------:R-:W-:Y:S02]  /*53b0*/  @!UP3 USEL UR8, UR14, UR4, !UP0 ;  /* 0x000000040e08b287 */ /* 0x000fe4000c000000 */
[----:B------:R-:W-:Y:S03]  /*53c0*/  @!UP3 UISETP.NE.AND UP0, UPT, UR10, 0x1, UPT ;  /* 0x000000010a00b88c */ /* 0x000fe6000bf05270 */
[----:B------:R-:W-:Y:S02]  /*53d0*/  @!UP3 UMOV UR6, UR7 ;  /* 0x000000070006bc82 */ /* 0x000fe40008000000 */
[----:B------:R-:W3:Y:S02]  /*53e0*/  @!UP3 LDCU UR4, c[0x0][0xf20] ;  /* 0x0001e400ff04b7ac */ /* 0x000ee40008000800 */
[----:B---3--:R-:W-:Y:S04]  /*53f0*/  @!UP3 USHF.R.U32.HI UR6, URZ, UR4, UR6 ;  /* 0x00000004ff06b299 */ /* 0x008fe80008011606 */
[----:B------:R-:W-:Y:S04]  /*5400*/  @!UP3 USEL UR6, UR13, UR6, !UP0 ;  /* 0x000000060d06b287 */ /* 0x000fe8000c000000 */
[----:B------:R-:W-:Y:S02]  /*5410*/  @!UP3 UIADD3 UR4, UPT, UPT, -UR8, UR6, URZ ;  /* 0x000000060804b290 */ /* 0x000fe4000fffe1ff */
[----:B------:R-:W-:Y:S02]  /*5420*/  @!UP3 UIADD3 UR6, UPT, UPT, UR8, -UR6, URZ ;  /* 0x800000060806b290 */ /* 0x000fe4000fffe0ff */
[----:B------:R-:W-:Y:S02]  /*5430*/  @!UP3 UIMAD UR14, UR4, UR5, UR14 ;  /* 0x00000005040eb2a4 */ /* 0x000fe4000f8e020e */
[----:B------:R-:W-:Y:S01]  /*5440*/  @!UP3 UIMAD UR13, UR6, UR10, UR13 ;  /* 0x0000000a060db2a4 */ /* 0x000fe2000f8e020d */
[----:B------:R-:W-:Y:S11]  /*5450*/  BRA.U UP1, `(.L_x_86) ;  /* 0x0000000101107547 */ /* 0x000ff6000b800000 */
[----:B------:R-:W-:Y:S04]  /*5460*/  MOV R6, UR45 ;  /* 0x0000002d00067c02 */ /* 0x000fe80008000f00 */
[----:B------:R-:W-:Y:S04]  /*5470*/  SHF.L.U32 R6, R6, 0x1f, RZ ;  /* 0x0000001f06067819 */ /* 0x000fe800000006ff */
[----:B------:R-:W3:Y:S02]  /*5480*/  SYNCS.PHASECHK.TRANS64.TRYWAIT P2, [UR29+0xb8], R6 ;  /* 0x0000b806ff0075a7 */ /* 0x000ee4000804111d */
[----:B---3--:R-:W-:Y:S05]  /*5490*/  @!P2 BRA `(.L_x_87) ;  /* 0x00000068003ca947 */ /* 0x008fea0003800000 */
.L_x_86:
[----:B------:R-:W-:Y:S05]  /*54a0*/  @!P1 BRA `(.L_x_88) ;  /* 0x0000000000309947 */ /* 0x000fea0003800000 */
[----:B------:R-:W-:Y:S01]  /*54b0*/  ISETP.NE.U32.AND P1, PT, R2, RZ, PT ;  /* 0x000000ff0200720c */ /* 0x000fe20003f25070 */
[----:B------:R-:W3:Y:S01]  /*54c0*/  LDCU.64 UR4, c[0x0][0x358] ;  /* 0x00006b00ff0477ac */ /* 0x000ee20008000a00 */
[----:B------:R-:W-:Y:S02]  /*54d0*/  IMAD.MOV.U32 R85, RZ, RZ, 0x1 ;  /* 0x00000001ff557424 */ /* 0x000fe400078e00ff */
[----:B------:R-:W-:Y:S11]  /*54e0*/  ISETP.NE.AND.EX P1, PT, R3, RZ, PT, P1 ;  /* 0x000000ff0300720c */ /* 0x000ff60003f25310 */
[----:B------:R-:W-:Y:S02]  /*54f0*/  @!UPT UIADD3 URZ, UPT, UPT, URZ, URZ, URZ ;  /* 0x000000fffffff290 */ /* 0x000fe4000fffe0ff */
[----:B------:R-:W4:Y:S01]  /*5500*/  @P1 LDC.64 R8, c[0x0][0xc88] ;  /* 0x00032200ff081b82 */ /* 0x000f220000000a00 */
[----:B-1----:R-:W-:Y:S04]  /*5510*/  @P1 IMAD R0, R4, UR44, RZ ;  /* 0x0000002c04001c24 */ /* 0x002fe8000f8e02ff */
[----:B----4-:R-:W-:Y:S04]  /*5520*/  @P1 IMAD.WIDE R8, R0, 0x4, R8 ;  /* 0x0000000400081825 */ /* 0x010fe800078e0208 */
[----:B------:R-:W-:Y:S01]  /*5530*/  HFMA2 R0, -RZ, RZ, 0, 5.9604644775390625e-08 ;  /* 0x00000001ff007431 */ /* 0x000fe200000001ff */
[----:B---3-5:R3:W5:Y:S04]  /*5540*/  @P1 LDG.E R45, desc[UR4][R8.64] ;  /* 0x00000004082d1981 */ /* 0x028768000c1e1900 */
[----:B------:R-:W-:Y:S01]  /*5550*/  @!P1 PRMT R85, R0, 0x7610, R85 ;  /* 0x0000761000559816 */ /* 0x000fe20000000055 */
[----:B---3--:R-:W4:Y:S06]  /*5560*/  @!P1 LDC R45, c[0x0][0xc80] ;  /* 0x00032000ff2d9b82 */ /* 0x008f2c0000000800 */
.L_x_88:
[----:B----45:R-:W-:Y:S01]  /*5570*/  @!P0 FSETP.EQ.AND P1, PT, R45, RZ, PT ;  /* 0x000000ff2d00820b */ /* 0x030fe20003f22000 */
[----:B------:R-:W-:Y:S01]  /*5580*/  @!UPT UIADD3 URZ, UPT, UPT, URZ, URZ, URZ ;  /* 0x000000fffffff290 */ /* 0x000fe2000fffe0ff */
[----:B------:R-:W-:Y:S11]  /*5590*/  @!P0 BRA `(.L_x_89) ;  /* 0x0000000000188947 */ /* 0x000ff60003800000 */
[----:B------:R-:W-:Y:S02]  /*55a0*/  LOP3.LUT P0, RZ, R85, 0xff, RZ, 0xc0, !PT ;  /* 0x000000ff55ff7812 */ /* 0x000fe4000780c0ff */
[----:B------:R-:W-:Y:S04]  /*55b0*/  ISETP.NE.U32.AND P1, PT, R2, RZ, PT ;  /* 0x000000ff0200720c */ /* 0x000fe80003f25070 */
[----:B------:R-:W-:Y:S04]  /*55c0*/  ISETP.NE.AND.EX P1, PT, R3, RZ, PT, P1 ;  /* 0x000000ff0300720c */ /* 0x000fe80003f25310 */
[----:B------:R-:W-:Y:S03]  /*55d0*/  PLOP3.LUT P1, PT, P1, PT, PT, 0x8, 0x80 ;  /* 0x000000000080781c */ /* 0x000fe60000f2e170 */
[----:B------:R-:W-:Y:S11]  /*55e0*/  @P0 FSETP.EQ.AND P1, PT, R45, RZ, PT ;  /* 0x000000ff2d00020b */ /* 0x000ff60003f22000 */
[----:B------:R-:W-:Y:S02]  /*55f0*/  @!UPT UIADD3 URZ, UPT, UPT, URZ, URZ, URZ ;  /* 0x000000fffffff290 */ /* 0x000fe4000fffe0ff */
.L_x_89:
[----:B------:R-:W-:Y:S01]  /*5600*/  ULEA UR4, UR12, UR29, 0x3 ;  /* 0x0000001d0c047291 */ /* 0x000fe2000f8e18ff */
[----:B------:R-:W-:Y:S02]  /*5610*/  SHF.L.U32 R9, R15, 0x1f, RZ ;  /* 0x0000001f0f097819 */ /* 0x000fe400000006ff */
[----:B------:R-:W-:Y:S04]  /*5620*/  ELECT P0, URZ, PT ;  /* 0x0000000000ff782f */ /* 0x000fe80003800000 */
[----:B------:R-:W-:Y:S02]  /*5630*/  PLOP3.LUT P1, PT, P1, P0, PT, 0xf2, 0x2f ;  /* 0x00000000002f781c */ /* 0x000fe40000f21e72 */
[----:B------:R-:W3:Y:S11]  /*5640*/  SYNCS.PHASECHK.TRANS64.TRYWAIT P2, [UR4+0x98], R9 ;  /* 0x00009809ff0075a7 */ /* 0x000ef60008041104 */
[----:B------:R-:W-:Y:S05]  /*5650*/  @!P1 IADD3 R8, P0, PT, R16, 0x980, RZ ;  /* 0x0000098010089810 */ /* 0x000fea0007f1e0ff */
[----:B-1----:R-:W-:Y:S01]  /*5660*/  @!P1 IMAD.X R6, RZ, RZ, R17, P0 ;  /* 0x000000ffff069224 */ /* 0x002fe200000e0611 */
[----:B---3--:R-:W-:Y:S07]  /*5670*/  @!P2 BRA `(.L_x_90) ;  /* 0x0000006400dca947 */ /* 0x008fee0003800000 */
.L_x_195:
[----:B------:R-:W-:Y:S01]  /*5680*/  @!P1 R2UR UR7, R6 ;  /* 0x00000000060792ca */ /* 0x000fe200000e0000 */
[----:B------:R-:W-:Y:S01]  /*5690*/  UIADD3 UR5, UPT, UPT, UR12, 0x1, URZ ;  /* 0x000000010c057890 */ /* 0x000fe2000fffe0ff */
[----:B------:R-:W-:Y:S01]  /*56a0*/  @!P1 R2UR UR6, R8 ;  /* 0x00000000080692ca */ /* 0x000fe200000e0000 */
[----:B------:R-:W-:Y:S01]  /*56b0*/  UIADD3 UR25, UPT, UPT, UR4, 0x80, URZ ;  /* 0x0000008004197890 */ /* 0x000fe2000fffe0ff */
[----:B-1----:R-:W-:Y:S01]  /*56c0*/  @!P1 IMAD.MOV.U32 R0, RZ, RZ, 0x1000 ;  /* 0x00001000ff009424 */ /* 0x002fe200078e00ff */
[----:B------:R-:W-:Y:S01]  /*56d0*/  UISETP.NE.AND UP0, UPT, UR5, 0x3, UPT ;  /* 0x000000030500788c */ /* 0x000fe2000bf05270 */
[----:B------:R-:W-:Y:S01]  /*56e0*/  UMOV UR18, 0x0 ;  /* 0x0000000000127882 */ /* 0x000fe20000000000 */
[----:B------:R-:W-:Y:S02]  /*56f0*/  UMOV UR19, 0x10000000 ;  /* 0x1000000000137882 */ /* 0x000fe40000000000 */
[----:B------:R-:W-:Y:S02]  /*5700*/  USEL UR5, UR5, URZ, UP0 ;  /* 0x000000ff05057287 */ /* 0x000fe40008000000 */
[----:B------:R-:W-:Y:S02]  /*5710*/  USEL UR9, URZ, 0x1, UP0 ;  /* 0x00000001ff097887 */ /* 0x000fe40008000000 */
[----:B------:R-:W-:Y:S01]  /*5720*/  IMAD.U32 R9, RZ, RZ, UR7 ;  /* 0x00000007ff097e24 */ /* 0x000fe2000f8e00ff */
[----:B------:R-:W-:Y:S01]  /*5730*/  VOTEU.ALL UP0, P1 ;  /* 0x0000000000ff7886 */ /* 0x000fe20000800000 */
[----:B------:R-:W-:Y:S01]  /*5740*/  IMAD.U32 R8, RZ, RZ, UR6 ;  /* 0x00000006ff087e24 */ /* 0x000fe2000f8e00ff */
[----:B------:R-:W-:Y:S01]  /*5750*/  UMOV UR28, UR44 ;  /* 0x0000002c001c7c82 */ /* 0x000fe20008000000 */
[----:B------:R-:W-:Y:S01]  /*5760*/  UMOV UR11, UR27 ;  /* 0x0000001b000b7c82 */ /* 0x000fe20008000000 */
[----:B------:R-:W-:Y:S01]  /*5770*/  @!P1 R2UR UR17, R9 ;  /* 0x00000000091192ca */ /* 0x000fe200000e0000 */
[----:B------:R-:W-:Y:S01]  /*5780*/  @!UP0 ULEA UR6, UR12, UR29, 0xc ;  /* 0x0000001d0c068291 */ /* 0x000fe2000f8e60ff */
[----:B------:R-:W-:Y:S01]  /*5790*/  @!P1 R2UR UR16, R8 ;  /* 0x00000000081092ca */ /* 0x000fe200000e0000 */
[----:B------:R-:W-:Y:S01]  /*57a0*/  @!UP0 UIADD3 UR10, UPT, UPT, UR26, 0x20, URZ ;  /* 0x000000201a0a8890 */ /* 0x000fe2000fffe0ff */
[----:B------:R-:W-:Y:S01]  /*57b0*/  LOP3.LUT R9, R15, UR9, RZ, 0x3c, !PT ;  /* 0x000000090f097c12 */ /* 0x000fe2000f8e3cff */
[----:B------:R-:W-:Y:S01]  /*57c0*/  @!UP0 UIADD3 UR24, UPT, UPT, UR6, 0x200, URZ ;  /* 0x0000020006188890 */ /* 0x000fe2000fffe0ff */
[----:B------:R-:W-:Y:S01]  /*57d0*/  @!P1 IADD3 R8, P0, PT, R16, 0x980, RZ ;  /* 0x0000098010089810 */ /* 0x000fe20007f1e0ff */
[----:B------:R-:W-:Y:S01]  /*57e0*/  @!UP0 UIADD3 UR8, UPT, UPT, UR6, 0xa00, URZ ;  /* 0x00000a0006088890 */ /* 0x000fe2000fffe0ff */
[----:B------:R-:W-:Y:S01]  /*57f0*/  SHF.L.U32 R10, R9, 0x1f, RZ ;  /* 0x0000001f090a7819 */ /* 0x000fe200000006ff */
[----:B------:R-:W-:Y:S01]  /*5800*/  VOTEU.ALL UP0, P1 ;  /* 0x0000000000ff7886 */ /* 0x000fe20000800000 */
[----:B------:R-:W-:Y:S01]  /*5810*/  UMOV UR12, UR44 ;  /* 0x0000002c000c7c82 */ /* 0x000fe20008000000 */
[----:B------:R-:W-:Y:S01]  /*5820*/  UMOV UR9, UR25 ;  /* 0x0000001900097c82 */ /* 0x000fe20008000000 */
[----:B------:R-:W-:Y:S01]  /*5830*/  UPRMT UR6, UR64, 0x654, UR25 ;  /* 0x0000065440067896 */ /* 0x000fe20008000019 */
[----:B------:R-:W-:Y:S01]  /*5840*/  @!P1 IMAD.X R6, RZ, RZ, R17, P0 ;  /* 0x000000ffff069224 */ /* 0x000fe200000e0611 */
[----:B------:R-:W-:Y:S01]  /*5850*/  ULEA UR7, UR5, UR29, 0x3 ;  /* 0x0000001d05077291 */ /* 0x000fe2000f8e18ff */
[----:B------:R1:W-:Y:S01]  /*5860*/  @!UP0 UTMALDG.3D [UR24], [UR16], desc[UR18] ;  /* 0x00001218100085b4 */ /* 0x0003e20008011000 */
[----:B------:R-:W-:Y:S05]  /*5870*/  VOTEU.ALL UP0, P1 ;  /* 0x0000000000ff7886 */ /* 0x000fea0000800000 */
[----:B------:R1:W-:Y:S01]  /*5880*/  @!UP0 UTMALDG.3D [UR8], [UR16], desc[UR18] ;  /* 0x00001208100085b4 */ /* 0x0003e20008011000 */
[----:B------:R1:W-:Y:S01]  /*5890*/  @!P1 SYNCS.ARRIVE.TRANS64.RED.A0TR RZ, [UR4+0x80], R0 ;  /* 0x00008000ffff99a7 */ /* 0x0003e20008300404 */
[----:B------:R-:W-:Y:S01]  /*58a0*/  SYNCS.ARRIVE.TRANS64.RED.A1T0 RZ, [UR6], RZ ;  /* 0x000000ffffff79a7 */ /* 0x000fe20008100406 */
[----:B------:R-:W3:Y:S02]  /*58b0*/  SYNCS.PHASECHK.TRANS64.TRYWAIT P2, [UR7+0x98], R10 ;  /* 0x0000980aff0075a7 */ /* 0x000ee40008041107 */
[----:B-1-3--:R-:W-:Y:S05]  /*58c0*/  @!P2 BRA `(.L_x_91) ;  /* 0x000000640060a947 */ /* 0x00afea0003800000 */
.L_x_197:
[----:B------:R-:W-:Y:S01]  /*58d0*/  @!P1 R2UR UR6, R8 ;  /* 0x00000000080692ca */ /* 0x000fe200000e0000 */
[----:B------:R-:W-:Y:S01]  /*58e0*/  UIADD3 UR4, UPT, UPT, UR5, 0x1, URZ ;  /* 0x0000000105047890 */ /* 0x000fe2000fffe0ff */
[----:B------:R-:W-:Y:S01]  /*58f0*/  @!P1 R2UR UR8, R6 ;  /* 0x00000000060892ca */ /* 0x000fe200000e0000 */
[----:B------:R-:W-:Y:S01]  /*5900*/  UIADD3 UR17, UPT, UPT, UR7, 0x80, URZ ;  /* 0x0000008007117890 */ /* 0x000fe2000fffe0ff */
[----:B-1----:R-:W-:Y:S01]  /*5910*/  @!P1 IMAD.MOV.U32 R0, RZ, RZ, 0x1000 ;  /* 0x00001000ff009424 */ /* 0x002fe200078e00ff */
[----:B------:R-:W-:Y:S01]  /*5920*/  UISETP.NE.AND UP0, UPT, UR4, 0x3, UPT ;  /* 0x000000030400788c */ /* 0x000fe2000bf05270 */
[----:B------:R-:W-:Y:S01]  /*5930*/  @!P1 IADD3 R8, P0, PT, R16, 0x980, RZ ;  /* 0x0000098010089810 */ /* 0x000fe20007f1e0ff */
[----:B------:R-:W-:Y:S01]  /*5940*/  UMOV UR32, 0x0 ;  /* 0x0000000000207882 */ /* 0x000fe20000000000 */
[----:B------:R-:W-:Y:S01]  /*5950*/  UMOV UR33, 0x10000000 ;  /* 0x1000000000217882 */ /* 0x000fe20000000000 */
[----:B------:R-:W-:Y:S01]  /*5960*/  USEL UR9, URZ, 0x1, UP0 ;  /* 0x00000001ff097887 */ /* 0x000fe20008000000 */
[----:B------:R-:W-:Y:S01]  /*5970*/  UMOV UR18, UR26 ;  /* 0x0000001a00127c82 */ /* 0x000fe20008000000 */
[----:B------:R-:W-:Y:S02]  /*5980*/  UMOV UR20, UR44 ;  /* 0x0000002c00147c82 */ /* 0x000fe40008000000 */
[----:B------:R-:W-:Y:S01]  /*5990*/  IMAD.U32 R10, RZ, RZ, UR6 ;  /* 0x00000006ff0a7e24 */ /* 0x000fe2000f8e00ff */
[----:B------:R-:W-:Y:S01]  /*59a0*/  USEL UR6, UR4, URZ, UP0 ;  /* 0x000000ff04067287 */ /* 0x000fe20008000000 */
[----:B------:R-:W-:Y:S01]  /*59b0*/  IMAD.U32 R11, RZ, RZ, UR8 ;  /* 0x00000008ff0b7e24 */ /* 0x000fe2000f8e00ff */
[----:B------:R-:W-:Y:S01]  /*59c0*/  VOTEU.ALL UP0, P1 ;  /* 0x0000000000ff7886 */ /* 0x000fe20000800000 */
[----:B------:R-:W-:Y:S01]  /*59d0*/  LOP3.LUT R9, R9, UR9, RZ, 0x3c, !PT ;  /* 0x0000000909097c12 */ /* 0x000fe2000f8e3cff */
[----:B------:R-:W-:Y:S01]  /*59e0*/  UMOV UR12, UR44 ;  /* 0x0000002c000c7c82 */ /* 0x000fe20008000000 */
[----:B------:R-:W-:Y:S01]  /*59f0*/  @!P1 R2UR UR24, R10 ;  /* 0x000000000a1892ca */ /* 0x000fe200000e0000 */
[----:B------:R-:W-:Y:S01]  /*5a00*/  UMOV UR9, UR17 ;  /* 0x0000001100097c82 */ /* 0x000fe20008000000 */
[----:B------:R-:W-:Y:S01]  /*5a10*/  @!P1 R2UR UR25, R11 ;  /* 0x000000000b1992ca */ /* 0x000fe200000e0000 */
[----:B------:R-:W-:Y:S01]  /*5a20*/  @!UP0 ULEA UR5, UR5, UR29, 0xc ;  /* 0x0000001d05058291 */ /* 0x000fe2000f8e60ff */
[----:B------:R-:W-:Y:S01]  /*5a30*/  SHF.L.U32 R10, R9, 0x1f, RZ ;  /* 0x0000001f090a7819 */ /* 0x000fe200000006ff */
[----:B------:R-:W-:Y:S01]  /*5a40*/  @!UP0 UIADD3 UR19, UPT, UPT, UR27, 0x40, URZ ;  /* 0x000000401b138890 */ /* 0x000fe2000fffe0ff */
[----:B------:R-:W-:Y:S01]  /*5a50*/  @!P1 IMAD.X R6, RZ, RZ, R17, P0 ;  /* 0x000000ffff069224 */ /* 0x000fe200000e0611 */
[----:B------:R-:W-:Y:S02]  /*5a60*/  @!UP0 UIADD3 UR16, UPT, UPT, UR5, 0x200, URZ ;  /* 0x0000020005108890 */ /* 0x000fe4000fffe0ff */
[----:B------:R-:W-:Y:S02]  /*5a70*/  @!UP0 UIADD3 UR8, UPT, UPT, UR5, 0xa00, URZ ;  /* 0x00000a0005088890 */ /* 0x000fe4000fffe0ff */
[----:B------:R-:W-:Y:S01]  /*5a80*/  @!UP0 UIADD3 UR10, UPT, UPT, UR26, 0x20, URZ ;  /* 0x000000201a0a8890 */ /* 0x000fe2000fffe0ff */
[----:B------:R-:W-:Y:S01]  /*5a90*/  VOTEU.ALL UP0, P1 ;  /* 0x0000000000ff7886 */ /* 0x000fe20000800000 */
[----:B------:R-:W-:Y:S01]  /*5aa0*/  UMOV UR11, UR19 ;  /* 0x00000013000b7c82 */ /* 0x000fe20008000000 */
[----:B------:R-:W-:Y:S02]  /*5ab0*/  UPRMT UR4, UR64, 0x654, UR17 ;  /* 0x0000065440047896 */ /* 0x000fe40008000011 */
        /* <DEDUP_REMOVED lines=8> */
.L_x_199:
[----:B------:R-:W-:Y:S01]  /*5b40*/  @!P1 R2UR UR7, R6 ;  /* 0x00000000060792ca */ /* 0x000fe200000e0000 */
[----:B------:R-:W-:Y:S01]  /*5b50*/  UIADD3 UR4, UPT, UPT, UR6, 0x1, URZ ;  /* 0x0000000106047890 */ /* 0x000fe2000fffe0ff */
[----:B------:R-:W-:Y:S01]  /*5b60*/  @!P1 R2UR UR8, R8 ;  /* 0x00000000080892ca */ /* 0x000fe200000e0000 */
[----:B------:R-:W-:Y:S01]  /*5b70*/  UIADD3 UR18, UPT, UPT, UR26, 0x10, URZ ;  /* 0x000000101a127890 */ /* 0x000fe2000fffe0ff */
[----:B-1----:R-:W-:Y:S01]  /*5b80*/  @!P1 IMAD.MOV.U32 R0, RZ, RZ, 0x1000 ;  /* 0x00001000ff009424 */ /* 0x002fe200078e00ff */
[----:B------:R-:W-:Y:S01]  /*5b90*/  UISETP.NE.AND UP0, UPT, UR4, 0x3, UPT ;  /* 0x000000030400788c */ /* 0x000fe2000bf05270 */
[----:B------:R-:W-:Y:S01]  /*5ba0*/  VIADD R14, R14, 0x1 ;  /* 0x000000010e0e7836 */ /* 0x000fe20000000000 */
[----:B------:R-:W-:Y:S02]  /*5bb0*/  UIADD3 UR17, UPT, UPT, UR5, 0x80, URZ ;  /* 0x0000008005117890 */ /* 0x000fe4000fffe0ff */
[----:B------:R-:W-:Y:S01]  /*5bc0*/  USEL UR21, UR4, URZ, UP0 ;  /* 0x000000ff04157287 */ /* 0x000fe20008000000 */
[----:B------:R-:W-:Y:S01]  /*5bd0*/  UMOV UR32, 0x0 ;  /* 0x0000000000207882 */ /* 0x000fe20000000000 */
[----:B------:R-:W-:Y:S02]  /*5be0*/  UMOV UR33, 0x10000000 ;  /* 0x1000000000217882 */ /* 0x000fe40000000000 */
[----:B------:R-:W-:Y:S01]  /*5bf0*/  IMAD.U32 R11, RZ, RZ, UR7 ;  /* 0x00000007ff0b7e24 */ /* 0x000fe2000f8e00ff */
[----:B------:R-:W-:Y:S01]  /*5c00*/  USEL UR7, URZ, 0x1, UP0 ;  /* 0x00000001ff077887 */ /* 0x000fe20008000000 */
[----:B------:R-:W-:Y:S01]  /*5c10*/  IMAD.U32 R10, RZ, RZ, UR8 ;  /* 0x00000008ff0a7e24 */ /* 0x000fe2000f8e00ff */
[----:B------:R-:W-:Y:S01]  /*5c20*/  VOTEU.ALL UP0, P1 ;  /* 0x0000000000ff7886 */ /* 0x000fe20000800000 */
[----:B------:R-:W-:Y:S01]  /*5c30*/  UMOV UR19, UR27 ;  /* 0x0000001b00137c82 */ /* 0x000fe20008000000 */
[----:B------:R-:W-:Y:S01]  /*5c40*/  @!P1 R2UR UR25, R11 ;  /* 0x000000000b1992ca */ /* 0x000fe200000e0000 */
[----:B------:R-:W-:Y:S01]  /*5c50*/  UMOV UR20, UR44 ;  /* 0x0000002c00147c82 */ /* 0x000fe20008000000 */
[----:B------:R-:W-:Y:S01]  /*5c60*/  @!P1 R2UR UR24, R10 ;  /* 0x000000000a1892ca */ /* 0x000fe200000e0000 */
[----:B------:R-:W-:Y:S01]  /*5c70*/  @!UP0 ULEA UR4, UR6, UR29, 0xc ;  /* 0x0000001d06048291 */ /* 0x000fe2000f8e60ff */
[----:B------:R-:W-:Y:S01]  /*5c80*/  LOP3.LUT R9, R9, UR7, RZ, 0x3c, !PT ;  /* 0x0000000709097c12 */ /* 0x000fe2000f8e3cff */
[----:B------:R-:W-:Y:S02]  /*5c90*/  @!UP0 UIADD3 UR10, UPT, UPT, UR26, 0x30, URZ ;  /* 0x000000301a0a8890 */ /* 0x000fe4000fffe0ff */
[----:B------:R-:W-:Y:S01]  /*5ca0*/  @!UP0 UIADD3 UR16, UPT, UPT, UR4, 0x200, URZ ;  /* 0x0000020004108890 */ /* 0x000fe2000fffe0ff */
[----:B------:R-:W-:Y:S01]  /*5cb0*/  SHF.L.U32 R6, R9, 0x1f, RZ ;  /* 0x0000001f09067819 */ /* 0x000fe200000006ff */
[----:B------:R-:W-:Y:S01]  /*5cc0*/  @!UP0 UIADD3 UR8, UPT, UPT, UR4, 0xa00, URZ ;  /* 0x00000a0004088890 */ /* 0x000fe2000fffe0ff */
[----:B------:R-:W-:Y:S01]  /*5cd0*/  VOTEU.ALL UP0, P1 ;  /* 0x0000000000ff7886 */ /* 0x000fe20000800000 */
[----:B------:R-:W-:Y:S01]  /*5ce0*/  UMOV UR11, UR27 ;  /* 0x0000001b000b7c82 */ /* 0x000fe20008000000 */
[----:B------:R-:W-:Y:S01]  /*5cf0*/  UMOV UR12, UR44 ;  /* 0x0000002c000c7c82 */ /* 0x000fe20008000000 */
[----:B------:R-:W-:Y:S01]  /*5d00*/  UMOV UR9, UR17 ;  /* 0x0000001100097c82 */ /* 0x000fe20008000000 */
[----:B------:R-:W-:Y:S02]  /*5d10*/  UPRMT UR6, UR64, 0x654, UR17 ;  /* 0x0000065440067896 */ /* 0x000fe40008000011 */
[----:B------:R1:W-:Y:S01]  /*5d20*/  @!UP0 UTMALDG.3D [UR16], [UR24], desc[UR32] ;  /* 0x00002010180085b4 */ /* 0x0003e20008011000 */
[----:B------:R-:W-:Y:S01]  /*5d30*/  VOTEU.ALL UP0, P1 ;  /* 0x0000000000ff7886 */ /* 0x000fe20000800000 */
[----:B------:R-:W-:Y:S04]  /*5d40*/  ULEA UR4, UR21, UR29, 0x3 ;  /* 0x0000001d15047291 */ /* 0x000fe8000f8e18ff */
[----:B------:R1:W-:Y:S01]  /*5d50*/  @!UP0 UTMALDG.3D [UR8], [UR24], desc[UR32] ;  /* 0x00002008180085b4 */ /* 0x0003e20008011000 */
[----:B------:R1:W-:Y:S01]  /*5d60*/  @!P1 SYNCS.ARRIVE.TRANS64.RED.A0TR RZ, [UR5+0x80], R0 ;  /* 0x00008000ffff99a7 */ /* 0x0003e20008300405 */
[----:B------:R-:W-:Y:S03]  /*5d70*/  SYNCS.ARRIVE.TRANS64.RED.A1T0 RZ, [UR6], RZ ;  /* 0x000000ffffff79a7 */ /* 0x000fe60008100406 */
[----:B------:R-:W3:Y:S02]  /*5d80*/  SYNCS.PHASECHK.TRANS64.TRYWAIT P0, [UR4+0x98], R6 ;  /* 0x00009806ff0075a7 */ /* 0x000ee40008001104 */
[----:B-1-3--:R-:W-:Y:S05]  /*5d90*/  @!P0 BRA `(.L_x_93) ;  /* 0x00000060005c8947 */ /* 0x00afea0003800000 */
.L_x_201:
[----:B------:R-:W-:Y:S01]  /*5da0*/  UIADD3 UR17, UPT, UPT, UR4, 0x80, URZ ;  /* 0x0000008004117890 */ /* 0x000fe2000fffe0ff */
[----:B-1----:R-:W-:Y:S01]  /*5db0*/  @!P1 IADD3 R6, P0, PT, R16, 0x980, RZ ;  /* 0x0000098010069810 */ /* 0x002fe20007f1e0ff */
[----:B------:R-:W-:Y:S01]  /*5dc0*/  UPLOP3.LUT UP1, UPT, UPT, UPT, UPT, 0x80, 0x8 ;  /* 0x000000000008789c */ /* 0x000fe20003f2f070 */
[----:B------:R-:W-:Y:S01]  /*5dd0*/  R2UR UR32, R91 ;  /* 0x000000005b2072ca */ /* 0x000fe200000e0000 */
[----:B------:R-:W-:Y:S01]  /*5de0*/  UMOV UR24, 0x0 ;  /* 0x0000000000187882 */ /* 0x000fe20000000000 */
[----:B------:R-:W-:Y:S01]  /*5df0*/  @!P1 R2UR UR6, R6 ;  /* 0x00000000060692ca */ /* 0x000fe200000e0000 */
[----:B------:R-:W-:Y:S01]  /*5e00*/  @!P1 IMAD.X R0, RZ, RZ, R17, P0 ;  /* 0x000000ffff009224 */ /* 0x000fe200000e0611 */
[----:B------:R-:W-:Y:S01]  /*5e10*/  UMOV UR25, 0x10000000 ;  /* 0x1000000000197882 */ /* 0x000fe20000000000 */
[----:B------:R-:W-:Y:S01]  /*5e20*/  UMOV UR20, UR44 ;  /* 0x0000002c00147c82 */ /* 0x000fe20008000000 */
[----:B------:R-:W-:Y:S01]  /*5e30*/  UMOV UR12, UR44 ;  /* 0x0000002c000c7c82 */ /* 0x000fe20008000000 */
[----:B------:R-:W-:Y:S01]  /*5e40*/  UMOV UR9, UR17 ;  /* 0x0000001100097c82 */ /* 0x000fe20008000000 */
[----:B------:R-:W-:Y:S01]  /*5e50*/  @!P1 R2UR UR5, R0 ;  /* 0x00000000000592ca */ /* 0x000fe200000e0000 */
[----:B------:R-:W-:Y:S01]  /*5e60*/  VOTEU.ALL UP0, P1 ;  /* 0x0000000000ff7886 */ /* 0x000fe20000800000 */
[----:B------:R-:W-:Y:S01]  /*5e70*/  R2UR UR28, R92 ;  /* 0x000000005c1c72ca */ /* 0x000fe200000e0000 */
[----:B------:R-:W-:Y:S01]  /*5e80*/  UMOV UR44, UR30 ;  /* 0x0000001e002c7c82 */ /* 0x000fe20008000000 */
[C---:B------:R-:W-:Y:S02]  /*5e90*/  ISETP.NE.AND P0, PT, R14.reuse, 0x2, PT ;  /* 0x000000020e00780c */ /* 0x040fe40003f05270 */
[----:B------:R-:W-:Y:S01]  /*5ea0*/  @!UP0 UIADD3 UR19, UPT, UPT, UR27, 0x40, URZ ;  /* 0x000000401b138890 */ /* 0x000fe2000fffe0ff */
[----:B------:R-:W-:Y:S01]  /*5eb0*/  IMAD.U32 R10, RZ, RZ, UR6 ;  /* 0x00000006ff0a7e24 */ /* 0x000fe2000f8e00ff */
[----:B------:R-:W-:Y:S01]  /*5ec0*/  @!UP0 UIADD3 UR10, UPT, UPT, UR26, 0x30, URZ ;  /* 0x000000301a0a8890 */ /* 0x000fe2000fffe0ff */
[----:B------:R-:W-:Y:S02]  /*5ed0*/  SEL R0, RZ, 0x1, P0 ;  /* 0x00000001ff007807 */ /* 0x000fe40000000000 */
[----:B------:R-:W-:Y:S02]  /*5ee0*/  SEL R14, R14, RZ, P0 ;  /* 0x000000ff0e0e7207 */ /* 0x000fe40000000000 */
[----:B------:R-:W-:Y:S01]  /*5ef0*/  IMAD.U32 R11, RZ, RZ, UR5 ;  /* 0x00000005ff0b7e24 */ /* 0x000fe2000f8e00ff */
[----:B------:R-:W-:Y:S01]  /*5f00*/  @!P1 R2UR UR6, R10 ;  /* 0x000000000a0692ca */ /* 0x000fe200000e0000 */
[----:B------:R-:W-:Y:S01]  /*5f10*/  @!UP0 ULEA UR5, UR21, UR29, 0xc ;  /* 0x0000001d15058291 */ /* 0x000fe2000f8e60ff */
[----:B------:R-:W-:Y:S01]  /*5f20*/  LOP3.LUT R13, R13, R0, RZ, 0x3c, !PT ;  /* 0x000000000d0d7212 */ /* 0x000fe200078e3cff */
[----:B------:R-:W-:Y:S01]  /*5f30*/  UMOV UR11, UR19 ;  /* 0x00000013000b7c82 */ /* 0x000fe20008000000 */
[----:B------:R-:W-:Y:S01]  /*5f40*/  @!P1 R2UR UR7, R11 ;  /* 0x000000000b0792ca */ /* 0x000fe200000e0000 */
[----:B------:R-:W-:Y:S02]  /*5f50*/  @!UP0 UIADD3 UR16, UPT, UPT, UR5, 0x200, URZ ;  /* 0x0000020005108890 */ /* 0x000fe4000fffe0ff */
[----:B------:R-:W-:Y:S01]  /*5f60*/  @!UP0 UIADD3 UR8, UPT, UPT, UR5, 0xa00, URZ ;  /* 0x00000a0005088890 */ /* 0x000fe2000fffe0ff */
[----:B------:R-:W-:Y:S01]  /*5f70*/  VOTEU.ALL UP0, P1 ;  /* 0x0000000000ff7886 */ /* 0x000fe20000800000 */
[----:B------:R-:W-:Y:S02]  /*5f80*/  UPRMT UR5, UR64, 0x654, UR17 ;  /* 0x0000065440057896 */ /* 0x000fe40008000011 */
[----:B------:R-:W-:Y:S06]  /*5f90*/  UIADD3 UR27, UPT, UPT, UR14, UR28, URZ ;  /* 0x0000001c0e1b7290 */ /* 0x000fec000fffe0ff */
[----:B------:R1:W-:Y:S01]  /*5fa0*/  @!UP0 UTMALDG.3D [UR16], [UR6], desc[UR24] ;  /* 0x00001810060085b4 */ /* 0x0003e20008011000 */
[----:B------:R-:W-:Y:S05]  /*5fb0*/  VOTEU.ALL UP0, P1 ;  /* 0x0000000000ff7886 */ /* 0x000fea0000800000 */
[----:B------:R3:W-:Y:S01]  /*5fc0*/  @!UP0 UTMALDG.3D [UR8], [UR6], desc[UR24] ;  /* 0x00001808060085b4 */ /* 0x0007e20008011000 */
[----:B------:R4:W-:Y:S01]  /*5fd0*/  @!P1 SYNCS.ARRIVE.TRANS64.RED.A0TR RZ, [UR4+0x80], R7 ;  /* 0x00008007ffff99a7 */ /* 0x0009e20008300404 */
[----:B------:R-:W-:Y:S04]  /*5fe0*/  UIADD3 UR4, UPT, UPT, UR21, 0x1, URZ ;  /* 0x0000000115047890 */ /* 0x000fe8000fffe0ff */
[----:B------:R-:W-:Y:S01]  /*5ff0*/  UISETP.NE.AND UP0, UPT, UR4, 0x3, UPT ;  /* 0x000000030400788c */ /* 0x000fe2000bf05270 */
[----:B------:R-:W-:Y:S03]  /*6000*/  SYNCS.ARRIVE.TRANS64.RED.A1T0 RZ, [UR5], RZ ;  /* 0x000000ffffff79a7 */ /* 0x000fe60008100405 */
[----:B------:R-:W-:Y:S06]  /*6010*/  USEL UR5, URZ, 0x1, UP0 ;  /* 0x00000001ff057887 */ /* 0x000fec0008000000 */
[----:B------:R-:W-:Y:S01]  /*6020*/  LOP3.LUT R15, R9, UR5, RZ, 0x3c, !PT ;  /* 0x00000005090f7c12 */ /* 0x000fe2000f8e3cff */
[----:B-1----:R-:W-:Y:S02]  /*6030*/  UIADD3 UR20, UPT, UPT, UR13, UR32, URZ ;  /* 0x000000200d147290 */ /* 0x002fe4000fffe0ff */
[----:B---3--:R-:W-:Y:S01]  /*6040*/  USEL UR12, UR4, URZ, UP0 ;  /* 0x000000ff040c7287 */ /* 0x008fe20008000000 */
[----:B------:R-:W-:Y:S11]  /*6050*/  BRA.U UP2, `(.L_x_94) ;  /* 0xffffffed02807547 */ /* 0x000ff6000b83ffff */
[----:B------:R-:W-:Y:S01]  /*6060*/  UIADD3 UR29, UPT, UPT, UR29, 0x98, URZ ;  /* 0x000000981d1d7890 */ /* 0x000fe2000fffe0ff */
[----:B------:R-:W-:-:S03]  /*6070*/  SHF.L.U32 R2, R15, 0x1f, RZ ;  /* 0x0000001f0f027819 */ /* 0x000fc600000006ff */
[----:B------:R-:W-:-:S09]  /*6080*/  ULEA UR4, UR12, UR29, 0x3 ;  /* 0x0000001d0c047291 */ /* 0x000fd2000f8e18ff */
[----:B------:R-:W1:Y:S02]  /*6090*/  SYNCS.PHASECHK.TRANS64.TRYWAIT P0, [UR4], R2 ;  /* 0x00000002ff0075a7 */ /* 0x000e640008001104 */
[----:B-1----:R-:W-:Y:S05]  /*60a0*/  @!P0 BRA `(.L_x_95) ;  /* 0x0000005c00b08947 */ /* 0x002fea0003800000 */
.L_x_203:
        /* <DEDUP_REMOVED lines=9> */
.L_x_205:
[----:B------:R-:W-:-:S04]  /*6140*/  UIADD3 UR4, UPT, UPT, UR4, 0x1, URZ ;  /* 0x0000000104047890 */ /* 0x000fc8000fffe0ff */
[----:B------:R-:W-:-:S04]  /*6150*/  UISETP.NE.AND UP0, UPT, UR4, 0x3, UPT ;  /* 0x000000030400788c */ /* 0x000fc8000bf05270 */
[----:B------:R-:W-:Y:S02]  /*6160*/  USEL UR5, URZ, 0x1, UP0 ;  /* 0x00000001ff057887 */ /* 0x000fe40008000000 */
[----:B------:R-:W-:-:S04]  /*6170*/  USEL UR4, UR4, URZ, UP0 ;  /* 0x000000ff04047287 */ /* 0x000fc80008000000 */
[----:B------:R-:W-:Y:S01]  /*6180*/  ULEA UR4, UR4, UR29, 0x3 ;  /* 0x0000001d04047291 */ /* 0x000fe2000f8e18ff */
[----:B-1----:R-:W-:-:S04]  /*6190*/  LOP3.LUT R2, R15, UR5, RZ, 0x3c, !PT ;  /* 0x000000050f027c12 */ /* 0x002fc8000f8e3cff */
[----:B------:R-:W-:Y:S01]  /*61a0*/  SHF.L.U32 R2, R2, 0x1f, RZ ;  /* 0x0000001f02027819 */ /* 0x000fe200000006ff */
[----:B------:R-:W-:-:S07]  /*61b0*/  IMAD.U32 R0, RZ, RZ, UR4 ;  /* 0x00000004ff007e24 */ /* 0x000fce000f8e00ff */
.L_x_97:
[----:B-1----:R1:W3:Y:S02]  /*61c0*/  SYNCS.PHASECHK.TRANS64.TRYWAIT P0, [R0+URZ], R2 ;  /* 0x00000002000075a7 */ /* 0x0022e400080011ff */
[----:B---3--:R-:W-:Y:S05]  /*61d0*/  @!P0 NANOSLEEP.SYNCS 0x989680 ;  /* 0x009896800000895d */ /* 0x008fea0003900000 */
[----:B------:R-:W3:Y:S02]  /*61e0*/  @!P0 SYNCS.PHASECHK.TRANS64 P0, [R0+URZ], R2 ;  /* 0x00000002000085a7 */ /* 0x000ee400080010ff */
[----:B--23--:R-:W-:Y:S05]  /*61f0*/  @P0 EXIT ;  /* 0x000000000000094d */ /* 0x00cfea0003800000 */
[----:B------:R-:W-:Y:S05]  /*6200*/  BRA `(.L_x_97) ;  /* 0xfffffffc00ec7947 */ /* 0x000fea000383ffff */
.L_x_83:
[----:B------:R-:W-:-:S06]  /*6210*/  UISETP.GE.AND UP0, UPT, UR21, 0x4, UPT ;  /* 0x000000041500788c */ /* 0x000fcc000bf06270 */
[----:B------:R-:W-:-:S13]  /*6220*/  PLOP3.LUT P0, PT, PT, PT, UP0, 0x80, 0x8 ;  /* 0x000000000008781c */ /* 0x000fda0003f0f008 */
[----:B-1----:R-:W-:Y:S05]  /*6230*/  @!P0 EXIT ;  /* 0x000000000000894d */ /* 0x002fea0003800000 */
[----:B------:R-:W-:Y:S01]  /*6240*/  BAR.SYNC.DEFER_BLOCKING 0x6, 0xa0 ;  /* 0x0182800000007b1d */ /* 0x000fe20000010000 */
[C---:B------:R-:W-:Y:S01]  /*6250*/  IMAD.SHL.U32 R83, R81.reuse, 0x10, RZ ;  /* 0x0000001051537824 */ /* 0x040fe200078e00ff */
[C---:B------:R-:W-:Y:S01]  /*6260*/  LOP3.LUT R84, R86.reuse, 0x3, RZ, 0xc0, !PT ;  /* 0x0000000356547812 */ /* 0x040fe200078ec0ff */
[C---:B------:R-:W-:Y:S01]  /*6270*/  IMAD.SHL.U32 R82, R81.reuse, 0x2, RZ ;  /* 0x0000000251527824 */ /* 0x040fe200078e00ff */
[----:B------:R-:W-:Y:S01]  /*6280*/  CS2R R78, SRZ ;  /* 0x00000000004e7805 */ /* 0x000fe2000001ff00 */
[----:B------:R-:W-:Y:S01]  /*6290*/  IMAD.SHL.U32 R2, R86, 0x200, RZ ;  /* 0x0000020056027824 */ /* 0x000fe200078e00ff */
[----:B------:R-:W-:Y:S01]  /*62a0*/  UMOV UR4, 0x400 ;  /* 0x0000040000047882 */ /* 0x000fe20000000000 */
[----:B------:R-:W1:Y:S01]  /*62b0*/  LDCU UR5, c[0x0][0x370] ;  /* 0x00006e00ff0577ac */ /* 0x000e620008000800 */
[----:B------:R-:W2:Y:S01]  /*62c0*/  LDC.64 R74, c[0x0][0xcb0] ;  /* 0x00032c00ff4a7b82 */ /* 0x000ea20000000a00 */
[----:B------:R-:W-:Y:S01]  /*62d0*/  IMAD.U32 R81, R81, 0x10000, RZ ;  /* 0x0001000051517824 */ /* 0x000fe200078e00ff */
[C---:B------:R-:W-:Y:S01]  /*62e0*/  LOP3.LUT R6, R83.reuse, 0x40, RZ, 0xc0, !PT ;  /* 0x0000004053067812 */ /* 0x040fe200078ec0ff */
[----:B------:R-:W-:Y:S01]  /*62f0*/  ULEA UR4, UR64, UR4, 0x18 ;  /* 0x0000000440047291 */ /* 0x000fe2000f8ec0ff */
[----:B------:R-:W-:Y:S01]  /*6300*/  LOP3.LUT R3, R83, 0x1b0, RZ, 0xc0, !PT ;  /* 0x000001b053037812 */ /* 0x000fe200078ec0ff */
[----:B------:R-:W3:Y:S01]  /*6310*/  LDCU.64 UR6, c[0x0][0xc90] ;  /* 0x00019200ff0677ac */ /* 0x000ee20008000a00 */
[----:B------:R-:W-:Y:S01]  /*6320*/  LOP3.LUT R82, R6, 0x8, R82, 0xf8, !PT ;  /* 0x0000000806527812 */ /* 0x000fe200078ef852 */
[----:B------:R-:W-:Y:S01]  /*6330*/  IMAD.MOV.U32 R80, RZ, RZ, RZ ;  /* 0x000000ffff507224 */ /* 0x000fe200078e00ff */
[----:B------:R-:W4:Y:S01]  /*6340*/  LDC.64 R72, c[0x0][0xca8] ;  /* 0x00032a00ff487b82 */ /* 0x000f220000000a00 */
[----:B------:R-:W-:Y:S01]  /*6350*/  LOP3.LUT R2, R3, 0x200, R2, 0xf8, !PT ;  /* 0x0000020003027812 */ /* 0x000fe200078ef802 */
[----:B------:R-:W-:Y:S01]  /*6360*/  IMAD.MOV.U32 R77, RZ, RZ, RZ ;  /* 0x000000ffff4d7224 */ /* 0x000fe200078e00ff */
[----:B------:R-:W-:Y:S01]  /*6370*/  LOP3.LUT R81, R81, 0x200000, RZ, 0xc0, !PT ;  /* 0x0020000051517812 */ /* 0x000fe200078ec0ff */
[----:B------:R-:W2:Y:S01]  /*6380*/  LDCU UR42, c[0x0][0xf0c] ;  /* 0x0001e180ff2a77ac */ /* 0x000ea20008000800 */
[----:B------:R-:W-:-:S02]  /*6390*/  LOP3.LUT P0, RZ, R83, 0x40, RZ, 0xc0, !PT ;  /* 0x0000004053ff7812 */ /* 0x000fc4000780c0ff */
[----:B------:R-:W-:Y:S01]  /*63a0*/  LOP3.LUT R82, R2, R82, RZ, 0xfc, !PT ;  /* 0x0000005202527212 */ /* 0x000fe200078efcff */
[----:B------:R-:W2:Y:S01]  /*63b0*/  LDS R0, [UR4+0x150] ;  /* 0x00015004ff007984 */ /* 0x000ea20008000800 */
[----:B-1----:R-:W-:Y:S01]  /*63c0*/  IMAD.U32 R90, RZ, RZ, UR5 ;  /* 0x00000005ff5a7e24 */ /* 0x002fe2000f8e00ff */
[----:B------:R-:W1:Y:S01]  /*63d0*/  LDCU UR5, c[0x0][0x374] ;  /* 0x00006e80ff0577ac */ /* 0x000e620008000800 */
[----:B------:R-:W-:Y:S01]  /*63e0*/  P2R R2, PR, RZ, 0x1 ;  /* 0x00000001ff027803 */ /* 0x000fe20000000000 */
[----:B------:R-:W-:Y:S01]  /*63f0*/  UIADD3 UR4, UPT, UPT, UR4, 0x200, URZ ;  /* 0x0000020004047890 */ /* 0x000fe2000fffe0ff */
[----:B---3--:R-:W-:Y:S01]  /*6400*/  IMAD.U32 R88, RZ, RZ, UR6 ;  /* 0x00000006ff587e24 */ /* 0x008fe2000f8e00ff */
[----:B------:R-:W-:Y:S01]  /*6410*/  MOV R87, UR7 ;  /* 0x0000000700577c02 */ /* 0x000fe20008000f00 */
[----:B------:R-:W3:Y:S03]  /*6420*/  LDCU UR38, c[0x0][0xf30] ;  /* 0x0001e600ff2677ac */ /* 0x000ee60008000800 */
[----:B------:R-:W-:Y:S01]  /*6430*/  MOV R94, UR4 ;  /* 0x00000004005e7c02 */ /* 0x000fe20008000f00 */
[----:B------:R-:W2:Y:S01]  /*6440*/  LDCU.64 UR58, c[0x0][0xc88] ;  /* 0x00019100ff3a77ac */ /* 0x000ea20008000a00 */
[----:B------:R-:W2:Y:S01]  /*6450*/  LDCU.64 UR40, c[0x0][0xf28] ;  /* 0x0001e500ff2877ac */ /* 0x000ea20008000a00 */
[----:B-1----:R-:W-:Y:S01]  /*6460*/  IMAD.U32 R89, RZ, RZ, UR5 ;  /* 0x00000005ff597e24 */ /* 0x002fe2000f8e00ff */
[----:B------:R-:W1:Y:S01]  /*6470*/  LDCU.128 UR60, c[0x0][0xf10] ;  /* 0x0001e200ff3c77ac */ /* 0x000e620008000c00 */
[----:B------:R-:W-:Y:S01]  /*6480*/  UMOV UR57, 0x1 ;  /* 0x0000000100397882 */ /* 0x000fe20000000000 */
[----:B------:R-:W-:Y:S01]  /*6490*/  UMOV UR45, URZ ;  /* 0x000000ff002d7c82 */ /* 0x000fe20008000000 */
[----:B------:R-:W-:Y:S01]  /*64a0*/  UMOV UR56, URZ ;  /* 0x000000ff00387c82 */ /* 0x000fe20008000000 */
[----:B------:R-:W-:Y:S01]  /*64b0*/  UMOV UR52, URZ ;  /* 0x000000ff00347c82 */ /* 0x000fe20008000000 */
[----:B-1234-:R-:W-:-:S07]  /*64c0*/  IMAD.IADD R81, R0, 0x1, R81 ;  /* 0x0000000100517824 */ /* 0x01efce00078e0251 */
.L_x_156:
[----:B-1----:R-:W1:Y:S01]  /*64d0*/  S2UR UR43, SR_CgaCtaId ;  /* 0x00000000002b79c3 */ /* 0x002e620000008800 */
[----:B------:R-:W-:Y:S01]  /*64e0*/  UMOV UR4, 0x400 ;  /* 0x0000040000047882 */ /* 0x000fe20000000000 */
[----:B------:R-:W-:Y:S01]  /*64f0*/  SHF.L.U32 R2, R78, 0x1f, RZ ;  /* 0x0000001f4e027819 */ /* 0x000fe200000006ff */
[----:B-1----:R-:W-:Y:S06]  /*6500*/  ULEA UR43, UR43, UR4, 0x18 ;  /* 0x000000042b2b7291 */ /* 0x002fec000f8ec0ff */
[C---:B------:R-:W-:Y:S02]  /*6510*/  LEA R0, R77.reuse, UR43, 0x3 ;  /* 0x0000002b4d007c11 */ /* 0x040fe4000f8e18ff */
[----:B------:R-:W-:Y:S02]  /*6520*/  LEA R4, R77, UR43, 0x4 ;  /* 0x0000002b4d047c11 */ /* 0x000fe4000f8e20ff */
[----:B------:R-:W1:Y:S02]  /*6530*/  SYNCS.PHASECHK.TRANS64.TRYWAIT P0, [R0+URZ+0xc0], R2 ;  /* 0x0000c002000075a7 */ /* 0x000e6400080011ff */
[----:B-1----:R-:W-:Y:S05]  /*6540*/  @!P0 BRA `(.L_x_98) ;  /* 0x0000005800b88947 */ /* 0x002fea0003800000 */
.L_x_206:
[----:B------:R-:W-:Y:S01]  /*6550*/  R2UR UR7, R93 ;  /* 0x000000005d0772ca */ /* 0x000fe200000e0000 */
[----:B------:R-:W2:Y:S01]  /*6560*/  LDS.128 R4, [R4+0x130] ;  /* 0x0001300004047984 */ /* 0x000ea20000000c00 */
[----:B-1----:R-:W-:Y:S01]  /*6570*/  VIADD R0, R0, 0xd0 ;  /* 0x000000d000007836 */ /* 0x002fe20000000000 */
[----:B------:R-:W-:Y:S04]  /*6580*/  UISETP.GE.AND UP0, UPT, UR39, 0x1, UPT ;  /* 0x000000012700788c */ /* 0x000fe8000bf06270 */
[----:B------:R-:W-:Y:S01]  /*6590*/  PRMT R0, RZ, 0x654, R0 ;  /* 0x00000654ff007816 */ /* 0x000fe20000000000 */
[----:B------:R-:W-:Y:S01]  /*65a0*/  @!PT LDS RZ, [RZ] ;  /* 0x00000000fffff984 */ /* 0x000fe20000000800 */
[----:B------:R-:W-:Y:S01]  /*65b0*/  @!PT LDS RZ, [RZ] ;  /* 0x00000000fffff984 */ /* 0x000fe20000000800 */
[----:B------:R-:W-:Y:S01]  /*65c0*/  @!PT LDS RZ, [RZ] ;  /* 0x00000000fffff984 */ /* 0x000fe20000000800 */
[----:B------:R-:W-:Y:S01]  /*65d0*/  @!PT LDS RZ, [RZ] ;  /* 0x00000000fffff984 */ /* 0x000fe20000000800 */
[----:B------:R1:W-:Y:S06]  /*65e0*/  MEMBAR.ALL.CTA ;  /* 0x0000000000007992 */ /* 0x0003ec0000008000 */
[----:B-1----:R-:W1:Y:S02]  /*65f0*/  FENCE.VIEW.ASYNC.S ;  /* 0x00000000000073c6 */ /* 0x002e640000000000 */
[----:B-1----:R1:W-:Y:S01]  /*6600*/  SYNCS.ARRIVE.TRANS64.RED.A1T0 RZ, [R0+URZ], RZ ;  /* 0x000000ff00ff79a7 */ /* 0x0023e200081004ff */
[----:B--2---:R-:W-:Y:S11]  /*6610*/  LOP3.LUT P0, RZ, R6, 0x1, RZ, 0xc0, !PT ;  /* 0x0000000106ff7812 */ /* 0x004ff6000780c0ff */
[----:B------:R-:W-:Y:S02]  /*6620*/  @!UPT UIADD3 URZ, UPT, UPT, URZ, URZ, URZ ;  /* 0x000000fffffff290 */ /* 0x000fe4000fffe0ff */
[----:B------:R-:W-:Y:S01]  /*6630*/  VOTEU.ANY UP1, P0 ;  /* 0x0000000000ff7886 */ /* 0x000fe20000020100 */
[----:B------:R-:W-:Y:S01]  /*6640*/  PLOP3.LUT P0, PT, PT, PT, UP1, 0x80, 0x8 ;  /* 0x000000000008781c */ /* 0x000fe20003f0f018 */
[----:B------:R-:W-:Y:S06]  /*6650*/  UP2UR UR4, UPR, URZ, 0x2 ;  /* 0x00000002ff047883 */ /* 0x000fec0008000000 */
[----:B------:R-:W-:Y:S06]  /*6660*/  IMAD.U32 R95, RZ, RZ, UR4 ;  /* 0x00000004ff5f7e24 */ /* 0x000fec000f8e00ff */
[----:B------:R-:W-:Y:S02]  /*6670*/  @P0 SHF.R.U32.HI R2, RZ, 0x10, R5 ;  /* 0x00000010ff020819 */ /* 0x000fe40000011605 */
[----:B------:R-:W-:Y:S02]  /*6680*/  @P0 MOV R3, R4 ;  /* 0x0000000400030202 */ /* 0x000fe40000000f00 */
[----:B------:R-:W-:Y:S02]  /*6690*/  @P0 R2UR UR4, R2 ;  /* 0x00000000020402ca */ /* 0x000fe400000e0000 */
[----:B------:R-:W-:Y:S02]  /*66a0*/  @P0 LOP3.LUT R4, R5, 0xffff, RZ, 0xc0, !PT ;  /* 0x0000ffff05040812 */ /* 0x000fe400078ec0ff */
[----:B------:R-:W-:Y:S02]  /*66b0*/  @P0 R2UR UR6, R3 ;  /* 0x00000000030602ca */ /* 0x000fe400000e0000 */
[----:B------:R-:W-:Y:S07]  /*66c0*/  @P0 R2UR UR5, R4 ;  /* 0x00000000040502ca */ /* 0x000fee00000e0000 */
[----:B------:R-:W-:Y:S02]  /*66d0*/  @UP1 UMOV UR7, UR4 ;  /* 0x0000000400071c82 */ /* 0x000fe40008000000 */
[----:B------:R-:W-:Y:S02]  /*66e0*/  IMAD.U32 R93, RZ, RZ, UR7 ;  /* 0x00000007ff5d7e24 */ /* 0x000fe4000f8e00ff */
[----:B------:R-:W-:Y:S02]  /*66f0*/  @UP1 UMOV UR37, UR6 ;  /* 0x0000000600251c82 */ /* 0x000fe40008000000 */
[----:B------:R-:W-:Y:S01]  /*6700*/  @UP1 UMOV UR36, UR5 ;  /* 0x0000000500241c82 */ /* 0x000fe20008000000 */
[----:B-1----:R-:W-:Y:S05]  /*6710*/  BRA.U !UP0, `(.L_x_99) ;  /* 0x0000000108d47547 */ /* 0x002fea000b800000 */
[----:B------:R-:W1:Y:S01]  /*6720*/  LDCU UR13, c[0x0][0xf20] ;  /* 0x0001e400ff0d77ac */ /* 0x000e620008000800 */
[----:B------:R-:W-:Y:S02]  /*6730*/  R2UR UR14, R89 ;  /* 0x00000000590e72ca */ /* 0x000fe400000e0000 */
[----:B------:R-:W-:Y:S01]  /*6740*/  R2UR UR12, R90 ;  /* 0x000000005a0c72ca */ /* 0x000fe200000e0000 */
[----:B------:R-:W-:Y:S02]  /*6750*/  UISETP.NE.AND UP0, UPT, UR62, 0x1, UPT ;  /* 0x000000013e00788c */ /* 0x000fe4000bf05270 */
[----:B------:R-:W-:Y:S02]  /*6760*/  UIMAD.WIDE.U32 UR8, UR36, UR63, URZ ;  /* 0x0000003f240872a5 */ /* 0x000fe4000f8e00ff */
[----:B------:R-:W-:Y:S02]  /*6770*/  UIMAD.WIDE.U32 UR10, UR37, UR60, URZ ;  /* 0x0000003c250a72a5 */ /* 0x000fe4000f8e00ff */
[----:B------:R-:W-:Y:S02]  /*6780*/  UISETP.NE.AND UP1, UPT, UR42, 0x1, UPT ;  /* 0x000000012a00788c */ /* 0x000fe4000bf25270 */
[----:B------:R-:W-:Y:S02]  /*6790*/  UISETP.NE.AND UP2, UPT, UR39, 0x1, UPT ;  /* 0x000000012700788c */ /* 0x000fe4000bf45270 */
[----:B------:R-:W-:Y:S02]  /*67a0*/  UIMAD.WIDE.U32 UR4, UR14, UR63, URZ ;  /* 0x0000003f0e0472a5 */ /* 0x000fe4000f8e00ff */
[----:B------:R-:W-:Y:S05]  /*67b0*/  UIMAD.WIDE.U32 UR6, UR12, UR60, URZ ;  /* 0x0000003c0c0672a5 */ /* 0x000fea000f8e00ff */
[----:B------:R-:W-:Y:S02]  /*67c0*/  UMOV UR4, UR5 ;  /* 0x0000000500047c82 */ /* 0x000fe40008000000 */
[----:B-1----:R-:W-:Y:S03]  /*67d0*/  USHF.R.U32.HI UR5, URZ, UR13, UR4 ;  /* 0x0000000dff057299 */ /* 0x002fe60008011604 */
[----:B------:R-:W-:Y:S02]  /*67e0*/  UMOV UR4, UR7 ;  /* 0x0000000700047c82 */ /* 0x000fe40008000000 */
[----:B------:R-:W-:Y:S02]  /*67f0*/  USHF.R.U32.HI UR7, URZ, UR61, UR4 ;  /* 0x0000003dff077299 */ /* 0x000fe40008011604 */
[----:B------:R-:W-:Y:S02]  /*6800*/  USEL UR4, UR14, UR5, !UP0 ;  /* 0x000000050e047287 */ /* 0x000fe4000c000000 */
[----:B------:R-:W-:Y:S01]  /*6810*/  USEL UR7, UR12, UR7, !UP1 ;  /* 0x000000070c077287 */ /* 0x000fe2000c800000 */
[----:B------:R-:W-:Y:S01]  /*6820*/  UMOV UR5, UR9 ;  /* 0x0000000900057c82 */ /* 0x000fe20008000000 */
[----:B------:R-:W-:Y:S02]  /*6830*/  UIMAD.WIDE.U32 UR8, UR4, UR40, URZ ;  /* 0x00000028040872a5 */ /* 0x000fe4000f8e00ff */
[----:B------:R-:W-:Y:S03]  /*6840*/  USHF.R.U32.HI UR6, URZ, UR13, UR5 ;  /* 0x0000000dff067299 */ /* 0x000fe60008011605 */
[----:B------:R-:W-:Y:S01]  /*6850*/  UMOV UR5, UR11 ;  /* 0x0000000b00057c82 */ /* 0x000fe20008000000 */
[----:B------:R-:W-:Y:S02]  /*6860*/  UIMAD.WIDE.U32 UR10, UR7, UR40, URZ ;  /* 0x00000028070a72a5 */ /* 0x000fe4000f8e00ff */
[----:B------:R-:W-:Y:S02]  /*6870*/  USHF.R.U32.HI UR12, URZ, UR61, UR5 ;  /* 0x0000003dff0c7299 */ /* 0x000fe40008011605 */
[----:B------:R-:W-:Y:S01]  /*6880*/  USEL UR6, UR36, UR6, !UP0 ;  /* 0x0000000624067287 */ /* 0x000fe2000c000000 */
[----:B------:R-:W-:Y:S02]  /*6890*/  UMOV UR5, UR9 ;  /* 0x0000000900057c82 */ /* 0x000fe40008000000 */
[----:B------:R-:W-:Y:S01]  /*68a0*/  UMOV UR10, UR11 ;  /* 0x0000000b000a7c82 */ /* 0x000fe20008000000 */
[----:B------:R-:W-:Y:S02]  /*68b0*/  @UP2 USHF.R.U32.HI UR4, URZ, UR41, UR5 ;  /* 0x00000029ff042299 */ /* 0x000fe40008011605 */
[----:B------:R-:W-:Y:S02]  /*68c0*/  @UP2 USHF.R.U32.HI UR7, URZ, UR41, UR10 ;  /* 0x00000029ff072299 */ /* 0x000fe4000801160a */
[----:B------:R-:W-:Y:S02]  /*68d0*/  UIMAD UR4, UR39, UR4, URZ ;  /* 0x00000004270472a4 */ /* 0x000fe4000f8e02ff */
[----:B------:R-:W-:Y:S02]  /*68e0*/  UIMAD.WIDE.U32 UR10, UR6, UR40, URZ ;  /* 0x00000028060a72a5 */ /* 0x000fe4000f8e00ff */
[----:B------:R-:W-:Y:S02]  /*68f0*/  USEL UR5, UR37, UR12, !UP1 ;  /* 0x0000000c25057287 */ /* 0x000fe4000c800000 */
[----:B------:R-:W-:Y:S02]  /*6900*/  UIMAD UR8, UR39, UR7, URZ ;  /* 0x00000007270872a4 */ /* 0x000fe4000f8e02ff */
[----:B------:R-:W-:Y:S03]  /*6910*/  UISETP.GE.AND UP0, UPT, UR6, UR4, UPT ;  /* 0x000000040600728c */ /* 0x000fe6000bf06270 */
[----:B------:R-:W-:Y:S01]  /*6920*/  UMOV UR4, UR11 ;  /* 0x0000000b00047c82 */ /* 0x000fe20008000000 */
[----:B------:R-:W-:Y:S02]  /*6930*/  UISETP.GE.OR UP0, UPT, UR5, UR8, UP0 ;  /* 0x000000080500728c */ /* 0x000fe40008706670 */
[----:B------:R-:W-:Y:S02]  /*6940*/  USHF.R.U32.HI UR4, URZ, UR41, UR4 ;  /* 0x00000029ff047299 */ /* 0x000fe40008011604 */
[----:B------:R-:W-:Y:S02]  /*6950*/  UIMAD.WIDE.U32 UR8, UR5, UR40, URZ ;  /* 0x00000028050872a5 */ /* 0x000fe4000f8e00ff */
[----:B------:R-:W-:Y:S02]  /*6960*/  USEL UR11, UR6, UR4, !UP2 ;  /* 0x00000004060b7287 */ /* 0x000fe4000d000000 */
[----:B------:R-:W-:Y:S02]  /*6970*/  UIADD3 UR8, UPT, UPT, -UR5, URZ, URZ ;  /* 0x000000ff05087290 */ /* 0x000fe4000fffe1ff */
[----:B------:R-:W-:Y:S01]  /*6980*/  UIADD3 UR10, UPT, UPT, -UR11, URZ, URZ ;  /* 0x000000ff0b0a7290 */ /* 0x000fe2000fffe1ff */
[----:B------:R-:W-:Y:S01]  /*6990*/  @!UP0 UMOV UR4, UR9 ;  /* 0x0000000900048c82 */ /* 0x000fe20008000000 */
[----:B------:R-:W-:Y:S02]  /*69a0*/  UIADD3 UR9, UPT, UPT, -UR6, URZ, URZ ;  /* 0x000000ff06097290 */ /* 0x000fe4000fffe1ff */
[----:B------:R-:W-:Y:S02]  /*69b0*/  @!UP0 USHF.R.U32.HI UR4, URZ, UR41, UR4 ;  /* 0x00000029ff048299 */ /* 0x000fe40008011604 */
[----:B------:R-:W-:Y:S02]  /*69c0*/  UIMAD UR10, UR39, UR10, UR6 ;  /* 0x0000000a270a72a4 */ /* 0x000fe4000f8e0206 */
[----:B------:R-:W-:Y:S04]  /*69d0*/  @!UP0 USEL UR4, UR5, UR4, !UP2 ;  /* 0x0000000405048287 */ /* 0x000fe8000d000000 */
[----:B------:R-:W-:Y:S02]  /*69e0*/  @!UP0 UIMAD UR10, UR7, UR10, UR4 ;  /* 0x0000000a070a82a4 */ /* 0x000fe4000f8e0204 */
[----:B------:R-:W-:Y:S02]  /*69f0*/  @!UP0 UIADD3 UR11, UPT, UPT, UR11, -UR4, URZ ;  /* 0x800000040b0b8290 */ /* 0x000fe4000fffe0ff */
[----:B------:R-:W-:Y:S02]  /*6a00*/  UIMAD UR7, UR42, UR8, UR37 ;  /* 0x000000082a0772a4 */ /* 0x000fe4000f8e0225 */
[----:B------:R-:W-:Y:S02]  /*6a10*/  @!UP0 UIMAD UR6, UR11, UR39, UR5 ;  /* 0x000000270b0682a4 */ /* 0x000fe4000f8e0205 */
[----:B------:R-:W-:Y:S01]  /*6a20*/  UIMAD UR4, UR62, UR9, UR36 ;  /* 0x000000093e0472a4 */ /* 0x000fe2000f8e0224 */
[----:B------:R-:W-:Y:S02]  /*6a30*/  @!UP0 UMOV UR5, UR10 ;  /* 0x0000000a00058c82 */ /* 0x000fe40008000000 */
[----:B------:R-:W-:Y:S02]  /*6a40*/  UIMAD UR37, UR5, UR42, UR7 ;  /* 0x0000002a052572a4 */ /* 0x000fe4000f8e0207 */
[----:B------:R-:W-:Y:S11]  /*6a50*/  UIMAD UR36, UR6, UR62, UR4 ;  /* 0x0000003e062472a4 */ /* 0x000ff6000f8e0204 */
[----:B------:R-:W-:Y:S01]  /*6a60*/  @!UPT UIADD3 URZ, UPT, UPT, URZ, URZ, URZ ;  /* 0x000000fffffff290 */ /* 0x000fe2000fffe0ff */
.L_x_99:
[----:B------:R-:W-:Y:S01]  /*6a70*/  UISETP.NE.AND UP0, UPT, UR38, 0x1, UPT ;  /* 0x000000012600788c */ /* 0x000fe2000bf05270 */
[----:B------:R-:W-:Y:S01]  /*6a80*/  R2UR UR11, R94 ;  /* 0x000000005e0b72ca */ /* 0x000fe200000e0000 */
[----:B------:R-:W-:Y:S01]  /*6a90*/  USHF.L.U32 UR50, UR27, 0x7, URZ ;  /* 0x000000071b327899 */ /* 0x000fe200080006ff */
[----:B------:R-:W-:Y:S01]  /*6aa0*/  IADD3 R77, PT, PT, R77, 0x1, RZ ;  /* 0x000000014d4d7810 */ /* 0x000fe20007ffe0ff */
[----:B------:R-:W-:Y:S07]  /*6ab0*/  USHF.L.U32 UR49, UR20, 0x6, URZ ;  /* 0x0000000614317899 */ /* 0x000fee00080006ff */
[----:B------:R-:W1:Y:S01]  /*6ac0*/  @!UP0 LDCU.128 UR12, c[0x0][0xf10] ;  /* 0x0001e200ff0c87ac */ /* 0x000e620008000c00 */
[----:B------:R-:W2:Y:S01]  /*6ad0*/  @!UP0 LDCU UR5, c[0x0][0xf0c] ;  /* 0x0001e180ff0587ac */ /* 0x000ea20008000800 */
[----:B------:R-:W3:Y:S01]  /*6ae0*/  @!UP0 LDCU UR10, c[0x0][0xf20] ;  /* 0x0001e400ff0a87ac */ /* 0x000ee20008000800 */
[----:B-1----:R-:W-:Y:S02]  /*6af0*/  UIMAD.WIDE.U32 UR8, UR37, UR12, URZ ;  /* 0x0000000c250872a5 */ /* 0x002fe4000f8e00ff */
[----:B------:R-:W-:Y:S02]  /*6b00*/  UIMAD.WIDE.U32 UR6, UR36, UR15, URZ ;  /* 0x0000000f240672a5 */ /* 0x000fe4000f8e00ff */
[----:B------:R-:W-:Y:S03]  /*6b10*/  @!UP0 UISETP.NE.AND UP1, UPT, UR14, 0x1, UPT ;  /* 0x000000010e00888c */ /* 0x000fe6000bf25270 */
[----:B------:R-:W-:Y:S01]  /*6b20*/  @!UP0 UMOV UR4, UR9 ;  /* 0x0000000900048c82 */ /* 0x000fe20008000000 */
[----:B--2---:R-:W-:Y:S02]  /*6b30*/  @!UP0 UISETP.NE.AND UP2, UPT, UR5, 0x1, UPT ;  /* 0x000000010500888c */ /* 0x004fe4000bf45270 */
[----:B------:R-:W-:Y:S01]  /*6b40*/  @!UP0 USHF.R.U32.HI UR4, URZ, UR13, UR4 ;  /* 0x0000000dff048299 */ /* 0x000fe20008011604 */
[----:B------:R-:W-:Y:S02]  /*6b50*/  @!UP0 UMOV UR6, UR7 ;  /* 0x0000000700068c82 */ /* 0x000fe40008000000 */
[----:B---3--:R-:W-:Y:S02]  /*6b60*/  @!UP0 USHF.R.U32.HI UR6, URZ, UR10, UR6 ;  /* 0x0000000aff068299 */ /* 0x008fe40008011606 */
[----:B------:R-:W-:Y:S02]  /*6b70*/  @!UP0 USEL UR7, UR37, UR4, !UP2 ;  /* 0x0000000425078287 */ /* 0x000fe4000d000000 */
[----:B------:R-:W-:Y:S04]  /*6b80*/  @!UP0 USEL UR6, UR36, UR6, !UP1 ;  /* 0x0000000624068287 */ /* 0x000fe8000c800000 */
[----:B------:R-:W-:Y:S02]  /*6b90*/  @!UP0 UIADD3 UR4, UPT, UPT, -UR7, UR6, URZ ;  /* 0x0000000607048290 */ /* 0x000fe4000fffe1ff */
[----:B------:R-:W-:Y:S02]  /*6ba0*/  @!UP0 UIADD3 UR6, UPT, UPT, UR7, -UR6, URZ ;  /* 0x8000000607068290 */ /* 0x000fe4000fffe0ff */
[----:B------:R-:W-:Y:S02]  /*6bb0*/  @!UP0 UIMAD UR37, UR4, UR5, UR37 ;  /* 0x00000005042582a4 */ /* 0x000fe4000f8e0225 */
[----:B------:R-:W-:Y:S02]  /*6bc0*/  @!UP0 UIMAD UR36, UR6, UR14, UR36 ;  /* 0x0000000e062482a4 */ /* 0x000fe4000f8e0224 */
[----:B------:R-:W-:Y:S09]  /*6bd0*/  ULOP3.LUT UP0, URZ, UR11, 0x90, URZ, 0xc0, !UPT ;  /* 0x000000900bff7892 */ /* 0x000ff2000f80c0ff */
[----:B------:R-:W-:Y:S05]  /*6be0*/  BRA.U !UP0, `(.L_x_100) ;  /* 0x00000001087c7547 */ /* 0x000fea000b800000 */
[----:B------:R-:W1:Y:S01]  /*6bf0*/  LDCU.64 UR8, c[0x4][0x80] ;  /* 0x01001000ff0877ac */ /* 0x000e620008000a00 */
[----:B------:R-:W-:Y:S01]  /*6c00*/  MOV R2, 0x0 ;  /* 0x0000000000027802 */ /* 0x000fe20000000f00 */
[----:B------:R-:W-:Y:S02]  /*6c10*/  HFMA2 R12, -RZ, RZ, 0, 5.9604644775390625e-08 ;  /* 0x00000001ff0c7431 */ /* 0x000fe400000001ff */
[----:B------:R-:W-:Y:S01]  /*6c20*/  IMAD.MOV.U32 R8, RZ, RZ, 0x70 ;  /* 0x00000070ff087424 */ /* 0x000fe200078e00ff */
[----:B------:R2:W3:Y:S01]  /*6c30*/  LDC.64 R14, c[0x4][R2] ;  /* 0x01000000020e7b82 */ /* 0x0004e20000000a00 */
[----:B------:R-:W4:Y:S01]  /*6c40*/  LDCU.64 UR6, c[0x4][0x88] ;  /* 0x01001100ff0677ac */ /* 0x000f220008000a00 */
[----:B------:R-:W-:Y:S01]  /*6c50*/  IMAD.MOV.U32 R13, RZ, RZ, RZ ;  /* 0x000000ffff0d7224 */ /* 0x000fe200078e00ff */
[----:B------:R-:W2:Y:S01]  /*6c60*/  LDCU.64 UR4, c[0x4][0x8] ;  /* 0x01000100ff0477ac */ /* 0x000ea20008000a00 */
[----:B-1----:R-:W-:Y:S01]  /*6c70*/  MOV R5, UR9 ;  /* 0x0000000900057c02 */ /* 0x002fe20008000f00 */
[----:B------:R-:W-:Y:S01]  /*6c80*/  IMAD.U32 R4, RZ, RZ, UR8 ;  /* 0x00000008ff047e24 */ /* 0x000fe2000f8e00ff */
[----:B----4-:R-:W-:Y:S01]  /*6c90*/  MOV R7, UR7 ;  /* 0x0000000700077c02 */ /* 0x010fe20008000f00 */
[----:B------:R-:W-:Y:S01]  /*6ca0*/  IMAD.U32 R6, RZ, RZ, UR6 ;  /* 0x00000006ff067e24 */ /* 0x000fe2000f8e00ff */
[----:B--2---:R-:W-:Y:S01]  /*6cb0*/  MOV R11, UR5 ;  /* 0x00000005000b7c02 */ /* 0x004fe20008000f00 */
[----:B------:R-:W-:Y:S02]  /*6cc0*/  IMAD.U32 R10, RZ, RZ, UR4 ;  /* 0x00000004ff0a7e24 */ /* 0x000fe4000f8e00ff */
[----:B------:R-:W-:Y:S07]  /*6cd0*/  LEPC R20, `(.L_x_101) ;  /* 0x000000001014794e */ /* 0x000fee0000000000 */
[----:B---3-5:R-:W-:Y:S05]  /*6ce0*/  CALL.ABS.NOINC R14 ;  /* 0x000000000e007343 */ /* 0x028fea0003c00000 */
.L_x_101:
[----:B------:R-:W1:Y:S01]  /*6cf0*/  LDCU.64 UR8, c[0x4][0x80] ;  /* 0x01001000ff0877ac */ /* 0x000e620008000a00 */
[----:B------:R-:W2:Y:S01]  /*6d00*/  LDC.64 R2, c[0x4][R2] ;  /* 0x0100000002027b82 */ /* 0x000ea20000000a00 */
[----:B------:R-:W-:Y:S02]  /*6d10*/  HFMA2 R12, -RZ, RZ, 0, 5.9604644775390625e-08 ;  /* 0x00000001ff0c7431 */ /* 0x000fe400000001ff */
[----:B------:R-:W-:Y:S02]  /*6d20*/  IMAD.MOV.U32 R8, RZ, RZ, 0x70 ;  /* 0x00000070ff087424 */ /* 0x000fe400078e00ff */
[----:B------:R-:W-:Y:S01]  /*6d30*/  IMAD.MOV.U32 R13, RZ, RZ, RZ ;  /* 0x000000ffff0d7224 */ /* 0x000fe200078e00ff */
[----:B------:R-:W3:Y:S01]  /*6d40*/  LDCU.64 UR6, c[0x4][0x88] ;  /* 0x01001100ff0677ac */ /* 0x000ee20008000a00 */
[----:B------:R-:W4:Y:S01]  /*6d50*/  LDCU.64 UR4, c[0x4][0x8] ;  /* 0x01000100ff0477ac */ /* 0x000f220008000a00 */
[----:B-1----:R-:W-:Y:S02]  /*6d60*/  MOV R4, UR8 ;  /* 0x0000000800047c02 */ /* 0x002fe40008000f00 */
[----:B------:R-:W-:Y:S02]  /*6d70*/  MOV R5, UR9 ;  /* 0x0000000900057c02 */ /* 0x000fe40008000f00 */
[----:B---3--:R-:W-:Y:S01]  /*6d80*/  MOV R7, UR7 ;  /* 0x0000000700077c02 */ /* 0x008fe20008000f00 */
[----:B------:R-:W-:Y:S01]  /*6d90*/  IMAD.U32 R6, RZ, RZ, UR6 ;  /* 0x00000006ff067e24 */ /* 0x000fe2000f8e00ff */
[----:B----4-:R-:W-:Y:S01]  /*6da0*/  MOV R11, UR5 ;  /* 0x00000005000b7c02 */ /* 0x010fe20008000f00 */
[----:B------:R-:W-:Y:S02]  /*6db0*/  IMAD.U32 R10, RZ, RZ, UR4 ;  /* 0x00000004ff0a7e24 */ /* 0x000fe4000f8e00ff */
[----:B------:R-:W-:Y:S07]  /*6dc0*/  LEPC R20, `(.L_x_100) ;  /* 0x000000001014794e */ /* 0x000fee0000000000 */
[----:B--2---:R-:W-:Y:S05]  /*6dd0*/  CALL.ABS.NOINC R2 ;  /* 0x0000000002007343 */ /* 0x004fea0003c00000 */
.L_x_100:
[----:B------:R-:W-:Y:S02]  /*6de0*/  R2UR UR6, R96 ;  /* 0x00000000600672ca */ /* 0x000fe400000e0000 */
[----:B------:R-:W-:Y:S02]  /*6df0*/  R2UR UR5, R88 ;  /* 0x00000000580572ca */ /* 0x000fe400000e0000 */
[----:B------:R-:W-:Y:S02]  /*6e00*/  R2UR UR4, R87 ;  /* 0x00000000570472ca */ /* 0x000fe400000e0000 */
[----:B------:R-:W-:Y:S02]  /*6e10*/  ISETP.NE.U32.AND P4, PT, R74, RZ, PT ;  /* 0x000000ff4a00720c */ /* 0x000fe40003f85070 */
[----:B------:R-:W-:Y:S02]  /*6e20*/  ISETP.NE.U32.AND P2, PT, RZ, UR58, PT ;  /* 0x0000003aff007c0c */ /* 0x000fe4000bf45070 */
[----:B------:R-:W-:Y:S02]  /*6e30*/  ISETP.NE.AND.EX P4, PT, R75, RZ, PT, P4 ;  /* 0x000000ff4b00720c */ /* 0x000fe40003f85340 */
[----:B------:R-:W-:Y:S01]  /*6e40*/  ISETP.NE.AND.EX P2, PT, RZ, UR59, PT, P2 ;  /* 0x0000003bff007c0c */ /* 0x000fe2000bf45320 */
[----:B------:R-:W-:Y:S02]  /*6e50*/  UISETP.NE.AND UP2, UPT, UR6, URZ, UPT ;  /* 0x000000ff0600728c */ /* 0x000fe4000bf45270 */
[----:B------:R-:W-:Y:S04]  /*6e60*/  UISETP.NE.U32.AND UP0, UPT, UR5, URZ, UPT ;  /* 0x000000ff0500728c */ /* 0x000fe8000bf05070 */
[----:B------:R-:W-:Y:S01]  /*6e70*/  UISETP.NE.AND.EX UP1, UPT, UR4, URZ, UPT, UP0 ;  /* 0x000000ff0400728c */ /* 0x000fe2000bf25300 */
[----:B------:R-:W-:Y:S01]  /*6e80*/  PLOP3.LUT P1, PT, PT, PT, UP2, 0x80, 0x8 ;  /* 0x000000000008781c */ /* 0x000fe20003f2f028 */
[----:B------:R-:W-:Y:S03]  /*6e90*/  UPLOP3.LUT UP0, UPT, UPT, UPT, UPT, 0x40, 0x4 ;  /* 0x000000000004789c */ /* 0x000fe60003f0e870 */
[----:B------:R-:W-:Y:S06]  /*6ea0*/  @UP2 UPLOP3.LUT UP0, UPT, UPT, UPT, UP1, 0x80, 0x8 ;  /* 0x000000000008289c */ /* 0x000fec0003f0f010 */
[----:B------:R-:W-:Y:S01]  /*6eb0*/  PLOP3.LUT P0, PT, PT, PT, UP0, 0x80, 0x8 ;  /* 0x000000000008781c */ /* 0x000fe20003f0f008 */
[----:B------:R-:W-:Y:S01]  /*6ec0*/  @!UPT UIADD3 URZ, UPT, UPT, URZ, URZ, URZ ;  /* 0x000000fffffff290 */ /* 0x000fe2000fffe0ff */
[----:B------:R-:W-:Y:S11]  /*6ed0*/  BRA.U !UP1, `(.L_x_102) ;  /* 0x0000000109407547 */ /* 0x000ff6000b800000 */
[----:B------:R-:W-:Y:S01]  /*6ee0*/  UISETP.NE.U32.AND UP0, UPT, UR58, URZ, UPT ;  /* 0x000000ff3a00728c */ /* 0x000fe2000bf05070 */
[----:B------:R-:W-:Y:S01]  /*6ef0*/  R2UR UR6, R88 ;  /* 0x00000000580672ca */ /* 0x000fe200000e0000 */
[----:B------:R-:W1:Y:S01]  /*6f00*/  LDCU.64 UR8, c[0x0][0x358] ;  /* 0x00006b00ff0877ac */ /* 0x000e620008000a00 */
[----:B------:R-:W-:Y:S02]  /*6f10*/  HFMA2 R85, -RZ, RZ, 0, 5.9604644775390625e-08 ;  /* 0x00000001ff557431 */ /* 0x000fe400000001ff */
[----:B------:R-:W-:Y:S01]  /*6f20*/  IMAD.MOV.U32 R0, RZ, RZ, 0x1 ;  /* 0x00000001ff007424 */ /* 0x000fe200078e00ff */
[----:B------:R-:W-:Y:S06]  /*6f30*/  UISETP.NE.AND.EX UP0, UPT, UR59, URZ, UPT, UP0 ;  /* 0x000000ff3b00728c */ /* 0x000fec000bf05300 */
[----:B------:R-:W-:Y:S05]  /*6f40*/  PLOP3.LUT P3, PT, PT, PT, UP0, 0x80, 0x8 ;  /* 0x000000000008781c */ /* 0x000fea0003f6f008 */
[----:B------:R-:W2:Y:S01]  /*6f50*/  @UP0 LDCU.64 UR4, c[0x0][0xc88] ;  /* 0x00019100ff0407ac */ /* 0x000ea20008000a00 */
[----:B------:R-:W-:Y:S07]  /*6f60*/  @UP0 UIMAD UR6, UR44, UR6, URZ ;  /* 0x000000062c0602a4 */ /* 0x000fee000f8e02ff */
[----:B------:R-:W-:Y:S01]  /*6f70*/  @!P3 PRMT R85, R0, 0x7610, R85 ;  /* 0x000076100055b816 */ /* 0x000fe20000000055 */
[----:B--2---:R-:W-:Y:S06]  /*6f80*/  @UP0 UIMAD.WIDE UR4, UR6, 0x4, UR4 ;  /* 0x00000004060408a5 */ /* 0x004fec000f8e0204 */
[----:B------:R-:W-:Y:S02]  /*6f90*/  IMAD.U32 R2, RZ, RZ, UR4 ;  /* 0x00000004ff027e24 */ /* 0x000fe4000f8e00ff */
[----:B------:R-:W-:Y:S03]  /*6fa0*/  IMAD.U32 R3, RZ, RZ, UR5 ;  /* 0x00000005ff037e24 */ /* 0x000fe6000f8e00ff */
[----:B------:R-:W2:Y:S02]  /*6fb0*/  @!UP0 LDCU UR4, c[0x0][0xc80] ;  /* 0x00019000ff0487ac */ /* 0x000ea40008000800 */
[----:B-1---5:R1:W5:Y:S02]  /*6fc0*/  @P3 LDG.E R45, desc[UR8][R2.64] ;  /* 0x00000008022d3981 */ /* 0x022364000c1e1900 */
[----:B-12---:R-:W-:Y:S02]  /*6fd0*/  @!P3 MOV R45, UR4 ;  /* 0x00000004002dbc02 */ /* 0x006fe40008000f00 */
.L_x_102:
[----:B------:R-:W-:Y:S05]  /*6fe0*/  @!P4 BRA `(.L_x_103) ;  /* 0x000000000024c947 */ /* 0x000fea0003800000 */
[----:B------:R-:W-:Y:S01]  /*6ff0*/  ISETP.NE.U32.AND P3, PT, R72, RZ, PT ;  /* 0x000000ff4800720c */ /* 0x000fe20003f65070 */
[----:B------:R-:W1:Y:S03]  /*7000*/  LDCU.64 UR4, c[0x0][0x358] ;  /* 0x00006b00ff0477ac */ /* 0x000e660008000a00 */
[----:B------:R-:W-:Y:S11]  /*7010*/  ISETP.NE.AND.EX P3, PT, R73, RZ, PT, P3 ;  /* 0x000000ff4900720c */ /* 0x000ff60003f65330 */
[----:B------:R-:W-:Y:S02]  /*7020*/  @!UPT UIADD3 URZ, UPT, UPT, URZ, URZ, URZ ;  /* 0x000000fffffff290 */ /* 0x000fe4000fffe0ff */
[----:B------:R-:W2:Y:S01]  /*7030*/  @P3 LDC.64 R2, c[0x0][0xca8] ;  /* 0x00032a00ff023b82 */ /* 0x000ea20000000a00 */
[----:B------:R-:W-:Y:S04]  /*7040*/  @P3 IMAD R0, R74, UR44, RZ ;  /* 0x0000002c4a003c24 */ /* 0x000fe8000f8e02ff */
[----:B--2---:R-:W-:Y:S05]  /*7050*/  @P3 IMAD.WIDE R2, R0, 0x4, R2 ;  /* 0x0000000400023825 */ /* 0x004fea00078e0202 */
[----:B-1---5:R1:W5:Y:S02]  /*7060*/  @P3 LDG.E R43, desc[UR4][R2.64] ;  /* 0x00000004022b3981 */ /* 0x022364000c1e1900 */
[----:B-1----:R-:W2:Y:S02]  /*7070*/  @!P3 LDC R43, c[0x0][0xca0] ;  /* 0x00032800ff2bbb82 */ /* 0x002ea40000000800 */
.L_x_103:
[----:B-----5:R-:W-:Y:S01]  /*7080*/  FSETP.NEU.AND P3, PT, R45, RZ, PT ;  /* 0x000000ff2d00720b */ /* 0x020fe20003f6d000 */
[----:B------:R-:W-:Y:S01]  /*7090*/  ULOP3.LUT UR4, UR57, 0x1, URZ, 0x3c, !UPT ;  /* 0x0000000139047892 */ /* 0x000fe2000f8e3cff */
[----:B------:R-:W-:Y:S01]  /*70a0*/  SEL R4, RZ, 0xffffffff, P2 ;  /* 0xffffffffff047807 */ /* 0x000fe20001000000 */
[----:B------:R-:W-:Y:S01]  /*70b0*/  IMAD.U32 R51, RZ, RZ, UR45 ;  /* 0x0000002dff337e24 */ /* 0x000fe2000f8e00ff */
[----:B------:R-:W-:Y:S01]  /*70c0*/  @P1 LOP3.LUT P2, RZ, R85, 0xff, RZ, 0xc0, !PT ;  /* 0x000000ff55ff1812 */ /* 0x000fe2000784c0ff */
[----:B------:R-:W-:Y:S01]  /*70d0*/  IMAD.MOV.U32 R98, RZ, RZ, 0x10 ;  /* 0x00000010ff627424 */ /* 0x000fe200078e00ff */
[----:B------:R-:W-:Y:S01]  /*70e0*/  @P1 SEL R0, RZ, 0xffffffff, P3 ;  /* 0xffffffffff001807 */ /* 0x000fe20001800000 */
[----:B------:R-:W-:Y:S01]  /*70f0*/  IMAD.U32 R112, RZ, RZ, UR4 ;  /* 0x00000004ff707e24 */ /* 0x000fe2000f8e00ff */
[----:B------:R-:W-:Y:S01]  /*7100*/  LEA R104, R80, UR43, 0x3 ;  /* 0x0000002b50687c11 */ /* 0x000fe2000f8e18ff */
[----:B------:R-:W-:Y:S01]  /*7110*/  IMAD.SHL.U32 R99, R82, 0x2, RZ ;  /* 0x0000000252637824 */ /* 0x000fe200078e00ff */
[----:B------:R-:W-:Y:S01]  /*7120*/  @P0 SEL R0, R4, R0, !P2 ;  /* 0x0000000004000207 */ /* 0x000fe20005000000 */
[----:B------:R-:W-:Y:S01]  /*7130*/  IMAD.SHL.U32 R51, R51, 0x1000, RZ ;  /* 0x0000100033337824 */ /* 0x000fe200078e00ff */
[----:B------:R-:W-:Y:S01]  /*7140*/  PLOP3.LUT P2, PT, PT, PT, UP1, 0x80, 0x8 ;  /* 0x000000000008781c */ /* 0x000fe20003f4f018 */
[----:B------:R-:W-:Y:S01]  /*7150*/  BSSY B1, `(.L_x_104) ;  /* 0x000003b000017945 */ /* 0x000fe20003800000 */
[----:B------:R-:W-:Y:S01]  /*7160*/  @P1 LOP3.LUT R0, R0, 0x1, RZ, 0xc0, !PT ;  /* 0x0000000100001812 */ /* 0x000fe200078ec0ff */
[----:B------:R-:W-:Y:S01]  /*7170*/  IMAD.MOV.U32 R107, RZ, RZ, 0x1 ;  /* 0x00000001ff6b7424 */ /* 0x000fe200078e00ff */
[----:B------:R-:W-:Y:S01]  /*7180*/  LOP3.LUT P4, R76, R85, 0xff, RZ, 0xc0, !PT ;  /* 0x000000ff554c7812 */ /* 0x000fe2000788c0ff */
[----:B------:R-:W-:Y:S01]  /*7190*/  IMAD R105, R80, 0x40, R81 ;  /* 0x0000004050697824 */ /* 0x000fe200078e0251 */
[----:B------:R-:W-:Y:S01]  /*71a0*/  ISETP.NE.U32.OR P5, PT, R0, 0x1, !P1 ;  /* 0x000000010000780c */ /* 0x000fe20004fa5470 */
[----:B------:R-:W-:Y:S01]  /*71b0*/  IMAD.U32 R0, RZ, RZ, UR45 ;  /* 0x0000002dff007e24 */ /* 0x000fe2000f8e00ff */
[----:B------:R-:W-:Y:S01]  /*71c0*/  SEL R3, RZ, 0xffffffff, P3 ;  /* 0xffffffffff037807 */ /* 0x000fe20001800000 */
[----:B------:R-:W-:Y:S01]  /*71d0*/  IMAD.U32 R106, RZ, RZ, UR45 ;  /* 0x0000002dff6a7e24 */ /* 0x000fe2000f8e00ff */
[----:B------:R-:W-:Y:S02]  /*71e0*/  LOP3.LUT P6, RZ, R83, 0x40, RZ, 0xc0, !PT ;  /* 0x0000004053ff7812 */ /* 0x000fe400078cc0ff */
[----:B------:R-:W-:Y:S02]  /*71f0*/  CS2R R70, SRZ ;  /* 0x0000000000467805 */ /* 0x000fe4000001ff00 */
[----:B------:R-:W-:Y:S02]  /*7200*/  LEA R0, R0, UR43, 0x3 ;  /* 0x0000002b00007c11 */ /* 0x000fe4000f8e18ff */
[----:B------:R-:W-:Y:S02]  /*7210*/  CS2R R68, SRZ ;  /* 0x0000000000447805 */ /* 0x000fe4000001ff00 */
[----:B------:R-:W-:Y:S02]  /*7220*/  @P2 SEL R3, R4, R3, !P4 ;  /* 0x0000000304032207 */ /* 0x000fe40006000000 */
[----:B------:R-:W-:Y:S02]  /*7230*/  CS2R R66, SRZ ;  /* 0x0000000000427805 */ /* 0x000fe4000001ff00 */
[----:B------:R-:W-:Y:S02]  /*7240*/  SEL R98, R98, 0xfffffff0, !P6 ;  /* 0xfffffff062627807 */ /* 0x000fe40007000000 */
[----:B------:R-:W-:Y:S02]  /*7250*/  CS2R R64, SRZ ;  /* 0x0000000000407805 */ /* 0x000fe4000001ff00 */
[----:B------:R-:W-:Y:S02]  /*7260*/  LOP3.LUT R3, R3, 0x1, RZ, 0xc0, !PT ;  /* 0x0000000103037812 */ /* 0x000fe400078ec0ff */
[----:B------:R-:W-:Y:S02]  /*7270*/  CS2R R58, SRZ ;  /* 0x00000000003a7805 */ /* 0x000fe4000001ff00 */
[----:B------:R-:W-:Y:S02]  /*7280*/  @P5 SHF.L.U32 R2, R112, 0x1f, RZ ;  /* 0x0000001f70025819 */ /* 0x000fe400000006ff */
[----:B------:R-:W-:Y:S02]  /*7290*/  CS2R R56, SRZ ;  /* 0x0000000000387805 */ /* 0x000fe4000001ff00 */
[----:B------:R-:W-:Y:S02]  /*72a0*/  IADD3 R50, PT, PT, R51, UR43, R99 ;  /* 0x0000002b33327c10 */ /* 0x000fe4000fffe063 */
[----:B------:R-:W-:Y:S01]  /*72b0*/  CS2R R54, SRZ ;  /* 0x0000000000367805 */ /* 0x000fe2000001ff00 */
[----:B------:R1:W3:Y:S01]  /*72c0*/  @P5 SYNCS.PHASECHK.TRANS64.TRYWAIT P1, [R0+URZ+0x80], R2 ;  /* 0x00008002000055a7 */ /* 0x0002e200080211ff */
[----:B------:R-:W-:Y:S02]  /*72d0*/  ISETP.NE.U32.AND P2, PT, R3, 0x1, PT ;  /* 0x000000010300780c */ /* 0x000fe40003f45070 */
[----:B------:R-:W-:Y:S02]  /*72e0*/  CS2R R52, SRZ ;  /* 0x0000000000347805 */ /* 0x000fe4000001ff00 */
[----:B------:R-:W-:Y:S01]  /*72f0*/  P2R R97, PR, RZ, 0x20 ;  /* 0x00000020ff617803 */ /* 0x000fe20000000000 */
[----:B------:R-:W-:Y:S01]  /*7300*/  IMAD.IADD R49, R50, 0x1, R98 ;  /* 0x0000000132317824 */ /* 0x000fe200078e0262 */
[----:B------:R-:W-:Y:S02]  /*7310*/  P2R R113, PR, RZ, 0x4 ;  /* 0x00000004ff717803 */ /* 0x000fe40000000000 */
[----:B-1----:R-:W-:Y:S04]  /*7320*/  SHF.L.U32 R2, R79, 0x1f, RZ ;  /* 0x0000001f4f027819 */ /* 0x002fe800000006ff */
[----:B------:R1:W4:Y:S01]  /*7330*/  SYNCS.PHASECHK.TRANS64.TRYWAIT P0, [R104+URZ+0xe0], R2 ;  /* 0x0000e002680075a7 */ /* 0x00032200080011ff */
[----:B---3--:R-:W-:Y:S01]  /*7340*/  @P5 SEL R107, RZ, 0x1, !P1 ;  /* 0x00000001ff6b5807 */ /* 0x008fe20004800000 */
[----:B-1----:R-:W-:Y:S06]  /*7350*/  @!P5 BRA `(.L_x_105) ;  /* 0x000000000068d947 */ /* 0x002fec0003800000 */
[----:B------:R-:W-:Y:S01]  /*7360*/  ISETP.NE.AND P1, PT, R107, RZ, PT ;  /* 0x000000ff6b00720c */ /* 0x000fe20003f25270 */
[----:B------:R-:W-:Y:S01]  /*7370*/  BSSY B0, `(.L_x_106) ;  /* 0x000000d000007945 */ /* 0x000fe20003800000 */
[----:B------:R-:W-:Y:S02]  /*7380*/  CS2R R54, SRZ ;  /* 0x0000000000367805 */ /* 0x000fe4000001ff00 */
[----:B------:R-:W-:Y:S02]  /*7390*/  CS2R R52, SRZ ;  /* 0x0000000000347805 */ /* 0x000fe4000001ff00 */
[----:B------:R-:W-:Y:S02]  /*73a0*/  CS2R R58, SRZ ;  /* 0x00000000003a7805 */ /* 0x000fe4000001ff00 */
[----:B------:R-:W-:Y:S02]  /*73b0*/  CS2R R56, SRZ ;  /* 0x0000000000387805 */ /* 0x000fe4000001ff00 */
[----:B------:R-:W-:Y:S02]  /*73c0*/  CS2R R66, SRZ ;  /* 0x0000000000427805 */ /* 0x000fe4000001ff00 */
[----:B------:R-:W-:Y:S02]  /*73d0*/  CS2R R64, SRZ ;  /* 0x0000000000407805 */ /* 0x000fe4000001ff00 */
[----:B------:R-:W-:Y:S02]  /*73e0*/  CS2R R70, SRZ ;  /* 0x0000000000467805 */ /* 0x000fe4000001ff00 */
[----:B------:R-:W-:Y:S01]  /*73f0*/  CS2R R68, SRZ ;  /* 0x0000000000447805 */ /* 0x000fe2000001ff00 */
[----:B------:R-:W-:Y:S06]  /*7400*/  @P1 BRA `(.L_x_107) ;  /* 0x00000000000c1947 */ /* 0x000fec0003800000 */
[----:B------:R-:W-:Y:S04]  /*7410*/  SHF.L.U32 R3, R112, 0x1f, RZ ;  /* 0x0000001f70037819 */ /* 0x000fe800000006ff */
[----:B------:R-:W1:Y:S02]  /*7420*/  SYNCS.PHASECHK.TRANS64.TRYWAIT P1, [R0+URZ+0x80], R3 ;  /* 0x00008003000075a7 */ /* 0x000e6400080211ff */
[----:B-1----:R-:W-:Y:S05]  /*7430*/  @!P1 BRA `(.L_x_108) ;  /* 0x0000004c00109947 */ /* 0x002fea0003800000 */
.L_x_107:
[----:B------:R-:W-:Y:S05]  /*7440*/  BSYNC B0 ;  /* 0x0000000000007941 */ /* 0x000fea0003800000 */
.L_x_106:
[----:B------:R-:W-:Y:S01]  /*7450*/  ISETP.NE.AND P1, PT, R113, RZ, PT ;  /* 0x000000ff7100720c */ /* 0x000fe20003f25270 */
[----:B------:R-:W-:Y:S04]  /*7460*/  UIADD3 UR4, UPT, UPT, UR45, 0x1, URZ ;  /* 0x000000012d047890 */ /* 0x000fe8000fffe0ff */
[----:B------:R-:W-:Y:S04]  /*7470*/  UISETP.NE.AND UP0, UPT, UR4, 0x3, UPT ;  /* 0x000000030400788c */ /* 0x000fe8000bf05270 */
[----:B------:R-:W-:Y:S02]  /*7480*/  USEL UR5, URZ, 0x1, UP0 ;  /* 0x00000001ff057887 */ /* 0x000fe40008000000 */
[----:B------:R-:W-:Y:S02]  /*7490*/  USEL UR4, UR4, URZ, UP0 ;  /* 0x000000ff04047287 */ /* 0x000fe40008000000 */
[----:B------:R3:W1:Y:S02]  /*74a0*/  @P1 LDS.128 R52, [R50+0x200] ;  /* 0x0002000032341984 */ /* 0x0006640000000c00 */
[----:B------:R-:W-:Y:S02]  /*74b0*/  LOP3.LUT R112, R112, UR5, RZ, 0x3c, !PT ;  /* 0x0000000570707c12 */ /* 0x000fe4000f8e3cff */
[----:B------:R3:W1:Y:S01]  /*74c0*/  @P1 LDS.128 R56, [R49+0x200] ;  /* 0x0002000031381984 */ /* 0x0006620000000c00 */
[----:B------:R-:W-:Y:S03]  /*74d0*/  IMAD.U32 R106, RZ, RZ, UR4 ;  /* 0x00000004ff6a7e24 */ /* 0x000fe6000f8e00ff */
[----:B------:R3:W1:Y:S04]  /*74e0*/  @P1 LDS.128 R64, [R50+0xa00] ;  /* 0x000a000032401984 */ /* 0x0006680000000c00 */
[----:B------:R3:W1:Y:S02]  /*74f0*/  @P1 LDS.128 R68, [R49+0xa00] ;  /* 0x000a000031441984 */ /* 0x0006640000000c00 */
.L_x_105:
[----:B------:R-:W-:Y:S05]  /*7500*/  BSYNC B1 ;  /* 0x0000000000017941 */ /* 0x000fea0003800000 */
.L_x_104:
[----:B------:R-:W-:Y:S01]  /*7510*/  HFMA2 R39, -RZ, RZ, 0, 0 ;  /* 0x00000000ff277431 */ /* 0x000fe200000001ff */
[----:B-1----:R-:W-:Y:S01]  /*7520*/  SHF.R.U32.HI R0, RZ, 0x15, R105 ;  /* 0x00000015ff007819 */ /* 0x002fe20000011669 */
[----:B----4-:R-:W-:Y:S06]  /*7530*/  @P0 BRA `(.L_x_109) ;  /* 0x0000000000080947 */ /* 0x010fec0003800000 */
[----:B------:R-:W1:Y:S02]  /*7540*/  SYNCS.PHASECHK.TRANS64.TRYWAIT P0, [R104+URZ+0xe0], R2 ;  /* 0x0000e002680075a7 */ /* 0x000e6400080011ff */
[----:B-1----:R-:W-:Y:S05]  /*7550*/  @!P0 BRA `(.L_x_110) ;  /* 0x0000004800dc8947 */ /* 0x002fea0003800000 */
.L_x_109:
[----:B-1----:R-:W-:Y:S01]  /*7560*/  LOP3.LUT R2, R0, 0x3, RZ, 0xc0, !PT ;  /* 0x0000000300027812 */ /* 0x002fe200078ec0ff */
[----:B------:R-:W-:Y:S01]  /*7570*/  IMAD.MOV.U32 R38, RZ, RZ, RZ ;  /* 0x000000ffff267224 */ /* 0x000fe200078e00ff */
[----:B------:R-:W-:Y:S02]  /*7580*/  CS2R R36, SRZ ;  /* 0x0000000000247805 */ /* 0x000fe4000001ff00 */
[----:B------:R-:W-:Y:S02]  /*7590*/  CS2R R34, SRZ ;  /* 0x0000000000227805 */ /* 0x000fe4000001ff00 */
[----:B------:R-:W-:Y:S02]  /*75a0*/  ISETP.NE.AND P0, PT, R84, R2, PT ;  /* 0x000000025400720c */ /* 0x000fe40003f05270 */
[----:B------:R-:W-:Y:S02]  /*75b0*/  CS2R R32, SRZ ;  /* 0x0000000000207805 */ /* 0x000fe4000001ff00 */
        /* <DEDUP_REMOVED lines=13> */
[----:B------:R-:W-:Y:S11]  /*7690*/  LOP3.LUT P0, RZ, R0, 0x3, R86, 0x48, !PT ;  /* 0x0000000300ff7812 */ /* 0x000ff60007804856 */
[----:B------:R-:W-:Y:S02]  /*76a0*/  @!UPT UIADD3 URZ, UPT, UPT, URZ, URZ, URZ ;  /* 0x000000fffffff290 */ /* 0x000fe4000fffe0ff */
[----:B------:R-:W-:Y:S05]  /*76b0*/  @!P0 BRA `(.L_x_112) ;  /* 0x0000000000408947 */ /* 0x000fea0003800000 */
[----:B------:R-:W1:Y:S01]  /*76c0*/  LDCU.64 UR8, c[0x4][0x70] ;  /* 0x01000e00ff0877ac */ /* 0x000e620008000a00 */
[----:B------:R-:W-:Y:S01]  /*76d0*/  MOV R15, 0x0 ;  /* 0x00000000000f7802 */ /* 0x000fe20000000f00 */
[----:B------:R-:W-:Y:S02]  /*76e0*/  HFMA2 R12, -RZ, RZ, 0, 5.9604644775390625e-08 ;  /* 0x00000001ff0c7431 */ /* 0x000fe400000001ff */
[----:B------:R-:W-:Y:S02]  /*76f0*/  IMAD.MOV.U32 R8, RZ, RZ, 0x192 ;  /* 0x00000192ff087424 */ /* 0x000fe400078e00ff */
[----:B------:R-:W-:Y:S01]  /*7700*/  IMAD.MOV.U32 R13, RZ, RZ, RZ ;  /* 0x000000ffff0d7224 */ /* 0x000fe200078e00ff */
[----:B------:R-:W4:Y:S01]  /*7710*/  LDCU.64 UR6, c[0x4][0x78] ;  /* 0x01000f00ff0677ac */ /* 0x000f220008000a00 */
[----:B------:R-:W2:Y:S01]  /*7720*/  LDC.64 R14, c[0x4][R15] ;  /* 0x010000000f0e7b82 */ /* 0x000ea20000000a00 */
[----:B------:R-:W5:Y:S01]  /*7730*/  LDCU.64 UR4, c[0x4][0x10] ;  /* 0x01000200ff0477ac */ /* 0x000f620008000a00 */
[----:B-1----:R-:W-:Y:S01]  /*7740*/  MOV R5, UR9 ;  /* 0x0000000900057c02 */ /* 0x002fe20008000f00 */
[----:B------:R-:W-:Y:S01]  /*7750*/  IMAD.U32 R4, RZ, RZ, UR8 ;  /* 0x00000008ff047e24 */ /* 0x000fe2000f8e00ff */
[----:B----4-:R-:W-:Y:S01]  /*7760*/  MOV R7, UR7 ;  /* 0x0000000700077c02 */ /* 0x010fe20008000f00 */
[----:B------:R-:W-:Y:S01]  /*7770*/  IMAD.U32 R6, RZ, RZ, UR6 ;  /* 0x00000006ff067e24 */ /* 0x000fe2000f8e00ff */
[----:B-----5:R-:W-:Y:S01]  /*7780*/  MOV R11, UR5 ;  /* 0x00000005000b7c02 */ /* 0x020fe20008000f00 */
[----:B------:R-:W-:Y:S02]  /*7790*/  IMAD.U32 R10, RZ, RZ, UR4 ;  /* 0x00000004ff0a7e24 */ /* 0x000fe4000f8e00ff */
[----:B------:R-:W-:Y:S07]  /*77a0*/  LEPC R20, `(.L_x_112) ;  /* 0x000000001014794e */ /* 0x000fee0000000000 */
[----:B--23--:R-:W-:Y:S05]  /*77b0*/  CALL.ABS.NOINC R14 ;  /* 0x000000000e007343 */ /* 0x00cfea0003c00000 */
.L_x_112:
[----:B------:R-:W-:Y:S05]  /*77c0*/  WARPSYNC.ALL ;  /* 0x0000000000007948 */ /* 0x000fea0003800000 */
[C---:B------:R-:W-:Y:S01]  /*77d0*/  R2UR UR4, R105.reuse ;  /* 0x00000000690472ca */ /* 0x040fe200000e0000 */
[----:B------:R-:W-:Y:S05]  /*77e0*/  VIADD R0, R105, 0x20 ;  /* 0x0000002069007836 */ /* 0x000fea0000000000 */
[----:B------:R-:W-:Y:S04]  /*77f0*/  SHF.R.U32.HI R0, RZ, 0x15, R0 ;  /* 0x00000015ff007819 */ /* 0x000fe80000011600 */
[----:B------:R-:W-:Y:S03]  /*7800*/  LOP3.LUT P0, RZ, R0, 0x3, R86, 0x48, !PT ;  /* 0x0000000300ff7812 */ /* 0x000fe60007804856 */
[----:B------:R-:W1:Y:S10]  /*7810*/  LDTM.x16 R24, tmem[UR4] ;  /* 0x00000004001879ee */ /* 0x000e740008240000 */
[----:B-1----:R-:W-:Y:S05]  /*7820*/  @!P0 BRA `(.L_x_113) ;  /* 0x0000000000408947 */ /* 0x002fea0003800000 */
        /* <DEDUP_REMOVED lines=16> */
.L_x_113:
[----:B------:R-:W-:Y:S05]  /*7930*/  WARPSYNC.ALL ;  /* 0x0000000000007948 */ /* 0x000fea0003800000 */
[----:B------:R-:W-:Y:S11]  /*7940*/  R2UR UR4, R105 ;  /* 0x00000000690472ca */ /* 0x000ff600000e0000 */
[----:B------:R-:W-:Y:S02]  /*7950*/  @!UPT UIADD3 URZ, UPT, UPT, URZ, URZ, URZ ;  /* 0x000000fffffff290 */ /* 0x000fe4000fffe0ff */
[----:B------:R-:W1:Y:S02]  /*7960*/  LDTM.x16 R4, tmem[UR4+0x20] ;  /* 0x00002004000479ee */ /* 0x000e640008240000 */
[----:B-1----:R-:W-:Y:S01]  /*7970*/  NOP ;  /* 0x0000000000007918 */ /* 0x002fe20000000000 */
.L_x_111:
[----:B------:R-:W-:Y:S01]  /*7980*/  SHF.L.U32 R20, R52, 0x10, RZ ;  /* 0x0000001034147819 */ /* 0x000fe200000006ff */
[C---:B--2---:R-:W-:Y:S01]  /*7990*/  FMUL R0, R43.reuse, R24 ;  /* 0x000000182b007220 */ /* 0x044fe20000400000 */
[----:B------:R-:W-:Y:S01]  /*79a0*/  ISETP.NE.AND P0, PT, R84, R2, PT ;  /* 0x000000025400720c */ /* 0x000fe20003f05270 */
[----:B------:R-:W-:Y:S01]  /*79b0*/  FMUL R2, R43, R25 ;  /* 0x000000192b027220 */ /* 0x000fe20000400000 */
[----:B------:R-:W-:Y:S01]  /*79c0*/  LOP3.LUT R21, R52, 0xffff0000, RZ, 0xc0, !PT ;  /* 0xffff000034157812 */ /* 0x000fe200078ec0ff */
[----:B------:R-:W-:Y:S01]  /*79d0*/  FFMA R0, R45, R20, R0 ;  /* 0x000000142d007223 */ /* 0x000fe20000000000 */
[----:B------:R-:W-:Y:S01]  /*79e0*/  SHF.L.U32 R22, R53, 0x10, RZ ;  /* 0x0000001035167819 */ /* 0x000fe200000006ff */
[----:B------:R-:W-:Y:S01]  /*79f0*/  FMUL R3, R43, R26 ;  /* 0x0000001a2b037220 */ /* 0x000fe20000400000 */
[----:B------:R-:W-:Y:S01]  /*7a00*/  LOP3.LUT R23, R53, 0xffff0000, RZ, 0xc0, !PT ;  /* 0xffff000035177812 */ /* 0x000fe200078ec0ff */
[----:B------:R-:W-:Y:S01]  /*7a10*/  FFMA R2, R45, R21, R2 ;  /* 0x000000152d027223 */ /* 0x000fe20000000002 */
[C---:B------:R-:W-:Y:S01]  /*7a20*/  SHF.L.U32 R40, R54.reuse, 0x10, RZ ;  /* 0x0000001036287819 */ /* 0x040fe200000006ff */
[----:B------:R-:W-:Y:S01]  /*7a30*/  FMUL R20, R43, R27 ;  /* 0x0000001b2b147220 */ /* 0x000fe20000400000 */
[----:B------:R-:W-:Y:S01]  /*7a40*/  LOP3.LUT R41, R54, 0xffff0000, RZ, 0xc0, !PT ;  /* 0xffff000036297812 */ /* 0x000fe200078ec0ff */
[----:B------:R-:W-:Y:S01]  /*7a50*/  FFMA R3, R45, R22, R3 ;  /* 0x000000162d037223 */ /* 0x000fe20000000003 */
[----:B------:R-:W-:Y:S01]  /*7a60*/  F2FP.BF16.F32.PACK_AB R60, R2, R0 ;  /* 0x00000000023c723e */ /* 0x000fe200000010ff */
[----:B------:R-:W-:Y:S01]  /*7a70*/  FMUL R21, R43, R28 ;  /* 0x0000001c2b157220 */ /* 0x000fe20000400000 */
[----:B------:R-:W-:Y:S01]  /*7a80*/  LOP3.LUT R42, R69, 0xffff0000, RZ, 0xc0, !PT ;  /* 0xffff0000452a7812 */ /* 0x000fe200078ec0ff */
[----:B------:R-:W-:Y:S01]  /*7a90*/  FMUL R22, R43, R29 ;  /* 0x0000001d2b167220 */ /* 0x000fe20000400000 */
[----:B------:R-:W-:Y:S01]  /*7aa0*/  SHF.L.U32 R44, R70, 0x10, RZ ;  /* 0x00000010462c7819 */ /* 0x000fe200000006ff */
[----:B------:R-:W-:Y:S01]  /*7ab0*/  FFMA R20, R45, R23, R20 ;  /* 0x000000172d147223 */ /* 0x000fe20000000014 */
[----:B------:R-:W-:Y:S01]  /*7ac0*/  SHF.L.U32 R23, R55, 0x10, RZ ;  /* 0x0000001037177819 */ /* 0x000fe200000006ff */
[----:B------:R-:W-:Y:S01]  /*7ad0*/  FFMA R21, R45, R40, R21 ;  /* 0x000000282d157223 */ /* 0x000fe20000000015 */
[----:B------:R-:W-:Y:S01]  /*7ae0*/  LOP3.LUT R40, R55, 0xffff0000, RZ, 0xc0, !PT ;  /* 0xffff000037287812 */ /* 0x000fe200078ec0ff */
[----:B------:R-:W-:Y:S01]  /*7af0*/  FFMA R22, R45, R41, R22 ;  /* 0x000000292d167223 */ /* 0x000fe20000000016 */
[----:B------:R-:W-:Y:S01]  /*7b00*/  F2FP.BF16.F32.PACK_AB R61, R20, R3 ;  /* 0x00000003143d723e */ /* 0x000fe200000010ff */
[C---:B------:R-:W-:Y:S01]  /*7b10*/  FMUL R0, R43.reuse, R30 ;  /* 0x0000001e2b007220 */ /* 0x040fe20000400000 */
[----:B------:R-:W-:Y:S01]  /*7b20*/  LOP3.LUT R41, R58, 0xffff0000, RZ, 0xc0, !PT ;  /* 0xffff00003a297812 */ /* 0x000fe200078ec0ff */
[----:B------:R-:W-:Y:S01]  /*7b30*/  FMUL R2, R43, R31 ;  /* 0x0000001f2b027220 */ /* 0x000fe20000400000 */
[----:B------:R-:W-:Y:S01]  /*7b40*/  F2FP.BF16.F32.PACK_AB R62, R22, R21 ;  /* 0x00000015163e723e */ /* 0x000fe200000010ff */
[C---:B------:R-:W-:Y:S01]  /*7b50*/  FFMA R0, R45.reuse, R23, R0 ;  /* 0x000000172d007223 */ /* 0x040fe20000000000 */
[C---:B------:R-:W-:Y:S01]  /*7b60*/  SHF.L.U32 R22, R56.reuse, 0x10, RZ ;  /* 0x0000001038167819 */ /* 0x040fe200000006ff */
[----:B------:R-:W-:Y:S01]  /*7b70*/  FFMA R2, R45, R40, R2 ;  /* 0x000000282d027223 */ /* 0x000fe20000000002 */
[----:B------:R-:W-:Y:S01]  /*7b80*/  LOP3.LUT R23, R56, 0xffff0000, RZ, 0xc0, !PT ;  /* 0xffff000038177812 */ /* 0x000fe200078ec0ff */
[----:B------:R-:W-:Y:S01]  /*7b90*/  FMUL R3, R43, R32 ;  /* 0x000000202b037220 */ /* 0x000fe20000400000 */
[----:B------:R-:W-:Y:S01]  /*7ba0*/  SHF.L.U32 R40, R57, 0x10, RZ ;  /* 0x0000001039287819 */ /* 0x000fe200000006ff */
[C---:B------:R-:W-:Y:S01]  /*7bb0*/  FMUL R20, R43.reuse, R33 ;  /* 0x000000212b147220 */ /* 0x040fe20000400000 */
[----:B------:R-:W-:Y:S01]  /*7bc0*/  F2FP.BF16.F32.PACK_AB R63, R2, R0 ;  /* 0x00000000023f723e */ /* 0x000fe200000010ff */
[----:B------:R-:W-:Y:S01]  /*7bd0*/  FMUL R21, R43, R34 ;  /* 0x000000222b157220 */ /* 0x000fe20000400000 */
[----:B------:R-:W-:Y:S01]  /*7be0*/  LOP3.LUT R46, R70, 0xffff0000, RZ, 0xc0, !PT ;  /* 0xffff0000462e7812 */ /* 0x000fe200078ec0ff */
[----:B------:R-:W-:Y:S01]  /*7bf0*/  FFMA R3, R45, R22, R3 ;  /* 0x000000162d037223 */ /* 0x000fe20000000003 */
[----:B------:R-:W-:Y:S01]  /*7c00*/  SHF.L.U32 R47, R71, 0x10, RZ ;  /* 0x00000010472f7819 */ /* 0x000fe200000006ff */
[----:B------:R-:W-:Y:S01]  /*7c10*/  FFMA R20, R45, R23, R20 ;  /* 0x000000172d147223 */ /* 0x000fe20000000014 */
[----:B------:R-:W-:Y:S01]  /*7c20*/  LOP3.LUT R23, R57, 0xffff0000, RZ, 0xc0, !PT ;  /* 0xffff000039177812 */ /* 0x000fe200078ec0ff */
[----:B------:R-:W-:Y:S01]  /*7c30*/  FFMA R21, R45, R40, R21 ;  /* 0x000000282d157223 */ /* 0x000fe20000000015 */
[----:B------:R-:W-:Y:S01]  /*7c40*/  SHF.L.U32 R40, R58, 0x10, RZ ;  /* 0x000000103a287819 */ /* 0x000fe200000006ff */
[C---:B------:R-:W-:Y:S01]  /*7c50*/  FMUL R0, R43.reuse, R35 ;  /* 0x000000232b007220 */ /* 0x040fe20000400000 */
[----:B------:R-:W-:Y:S01]  /*7c60*/  F2FP.BF16.F32.PACK_AB R100, R20, R3 ;  /* 0x000000031464723e */ /* 0x000fe200000010ff */
[----:B------:R-:W-:Y:S01]  /*7c70*/  FMUL R2, R43, R36 ;  /* 0x000000242b027220 */ /* 0x000fe20000400000 */
[----:B------:R-:W-:Y:S01]  /*7c80*/  LOP3.LUT R48, R71, 0xffff0000, RZ, 0xc0, !PT ;  /* 0xffff000047307812 */ /* 0x000fe200078ec0ff */
[----:B------:R-:W-:Y:S01]  /*7c90*/  FMUL R22, R43, R37 ;  /* 0x000000252b167220 */ /* 0x000fe20000400000 */
[----:B------:R-:W-:Y:S01]  /*7ca0*/  ISETP.NE.AND P1, PT, R84, RZ, PT ;  /* 0x000000ff5400720c */ /* 0x000fe20003f25270 */
[----:B------:R-:W-:Y:S01]  /*7cb0*/  FFMA R0, R45, R23, R0 ;  /* 0x000000172d007223 */ /* 0x000fe20000000000 */
[----:B------:R-:W-:Y:S01]  /*7cc0*/  SHF.L.U32 R23, R59, 0x10, RZ ;  /* 0x000000103b177819 */ /* 0x000fe200000006ff */
[----:B------:R-:W-:Y:S01]  /*7cd0*/  FFMA R2, R45, R40, R2 ;  /* 0x000000282d027223 */ /* 0x000fe20000000002 */
[----:B------:R-:W-:Y:S01]  /*7ce0*/  LOP3.LUT R40, R59, 0xffff0000, RZ, 0xc0, !PT ;  /* 0xffff00003b287812 */ /* 0x000fe200078ec0ff */
[----:B------:R1:W-:Y:S01]  /*7cf0*/  @!P0 STS.128 [R50+0x200], R60 ;  /* 0x0002003c32008388 */ /* 0x0003e20000000c00 */
[----:B------:R-:W-:Y:S01]  /*7d00*/  F2FP.BF16.F32.PACK_AB R101, R0, R21 ;  /* 0x000000150065723e */ /* 0x000fe200000010ff */
[----:B------:R-:W-:Y:S01]  /*7d10*/  FFMA R22, R45, R41, R22 ;  /* 0x000000292d167223 */ /* 0x000fe20000000016 */
[----:B------:R-:W-:Y:S01]  /*7d20*/  LOP3.LUT R41, R66, 0xffff0000, RZ, 0xc0, !PT ;  /* 0xffff000042297812 */ /* 0x000fe200078ec0ff */
[C---:B------:R-:W-:Y:S01]  /*7d30*/  FMUL R3, R43.reuse, R38 ;  /* 0x000000262b037220 */ /* 0x040fe20000400000 */
[C---:B------:R-:W-:Y:S01]  /*7d40*/  FMUL R20, R43.reuse, R39 ;  /* 0x000000272b147220 */ /* 0x040fe20000400000 */
        /* <DEDUP_REMOVED lines=8> */
[----:B------:R-:W-:Y:S01]  /*7dd0*/  FMUL R21, R43, R6 ;  /* 0x000000062b157220 */ /* 0x000fe20000400000 */
[C---:B------:R-:W-:Y:S01]  /*7de0*/  FFMA R0, R45.reuse, R22, R0 ;  /* 0x000000162d007223 */ /* 0x040fe20000000000 */
[C---:B------:R-:W-:Y:S01]  /*7df0*/  FFMA R2, R45.reuse, R23, R2 ;  /* 0x000000172d027223 */ /* 0x040fe20000000002 */
[----:B------:R-:W-:Y:S01]  /*7e00*/  F2FP.BF16.F32.PACK_AB R103, R20, R3 ;  /* 0x000000031467723e */ /* 0x000fe200000010ff */
[----:B------:R-:W-:Y:S01]  /*7e10*/  FFMA R21, R45, R40, R21 ;  /* 0x000000282d157223 */ /* 0x000fe20000000015 */
[----:B------:R-:W-:Y:S01]  /*7e20*/  LOP3.LUT R23, R65, 0xffff0000, RZ, 0xc0, !PT ;  /* 0xffff000041177812 */ /* 0x000fe200078ec0ff */
[C---:B------:R-:W-:Y:S01]  /*7e30*/  FMUL R3, R43.reuse, R7 ;  /* 0x000000072b037220 */ /* 0x040fe20000400000 */
[----:B------:R-:W-:Y:S01]  /*7e40*/  SHF.L.U32 R40, R66, 0x10, RZ ;  /* 0x0000001042287819 */ /* 0x000fe200000006ff */
[----:B------:R1:W-:Y:S01]  /*7e50*/  @!P0 STS.128 [R49+0x200], R100 ;  /* 0x0002006431008388 */ /* 0x0003e20000000c00 */
[C---:B------:R-:W-:Y:S01]  /*7e60*/  FMUL R20, R43.reuse, R8 ;  /* 0x000000082b147220 */ /* 0x040fe20000400000 */
[----:B------:R-:W-:Y:S01]  /*7e70*/  FMUL R22, R43, R9 ;  /* 0x000000092b167220 */ /* 0x000fe20000400000 */
[C---:B------:R-:W-:Y:S01]  /*7e80*/  FFMA R3, R45.reuse, R23, R3 ;  /* 0x000000172d037223 */ /* 0x040fe20000000003 */
[----:B------:R-:W-:Y:S01]  /*7e90*/  F2FP.BF16.F32.PACK_AB R108, R2, R0 ;  /* 0x00000000026c723e */ /* 0x000fe200000010ff */
[----:B------:R-:W-:Y:S01]  /*7ea0*/  FFMA R20, R45, R40, R20 ;  /* 0x000000282d147223 */ /* 0x000fe20000000014 */
[----:B------:R-:W-:Y:S01]  /*7eb0*/  SHF.L.U32 R23, R67, 0x10, RZ ;  /* 0x0000001043177819 */ /* 0x000fe200000006ff */
[----:B------:R-:W-:Y:S01]  /*7ec0*/  FMUL R0, R43, R10 ;  /* 0x0000000a2b007220 */ /* 0x000fe20000400000 */
[----:B------:R-:W-:Y:S01]  /*7ed0*/  LOP3.LUT R40, R67, 0xffff0000, RZ, 0xc0, !PT ;  /* 0xffff000043287812 */ /* 0x000fe200078ec0ff */
[----:B------:R-:W-:Y:S01]  /*7ee0*/  FFMA R22, R45, R41, R22 ;  /* 0x000000292d167223 */ /* 0x000fe20000000016 */
[----:B------:R-:W-:Y:S01]  /*7ef0*/  FMUL R2, R43, R11 ;  /* 0x0000000b2b027220 */ /* 0x000fe20000400000 */
[----:B------:R-:W-:Y:S01]  /*7f00*/  FFMA R0, R45, R23, R0 ;  /* 0x000000172d007223 */ /* 0x000fe20000000000 */
[----:B------:R-:W-:Y:S01]  /*7f10*/  F2FP.BF16.F32.PACK_AB R109, R3, R21 ;  /* 0x00000015036d723e */ /* 0x000fe200000010ff */
[----:B------:R-:W-:Y:S01]  /*7f20*/  FMUL R3, R43, R12 ;  /* 0x0000000c2b037220 */ /* 0x000fe20000400000 */
[----:B------:R-:W-:Y:S01]  /*7f30*/  FFMA R2, R45, R40, R2 ;  /* 0x000000282d027223 */ /* 0x000fe20000000002 */
[----:B------:R-:W-:Y:S01]  /*7f40*/  SHF.L.U32 R23, R68, 0x10, RZ ;  /* 0x0000001044177819 */ /* 0x000fe200000006ff */
[C---:B------:R-:W-:Y:S01]  /*7f50*/  FMUL R21, R43.reuse, R14 ;  /* 0x0000000e2b157220 */ /* 0x040fe20000400000 */
[----:B------:R-:W-:Y:S01]  /*7f60*/  F2FP.BF16.F32.PACK_AB R110, R22, R20 ;  /* 0x00000014166e723e */ /* 0x000fe200000010ff */
[C---:B------:R-:W-:Y:S01]  /*7f70*/  FMUL R20, R43.reuse, R13 ;  /* 0x0000000d2b147220 */ /* 0x040fe20000400000 */
[----:B------:R-:W-:Y:S01]  /*7f80*/  LOP3.LUT R40, R68, 0xffff0000, RZ, 0xc0, !PT ;  /* 0xffff000044287812 */ /* 0x000fe200078ec0ff */
[----:B------:R-:W-:Y:S01]  /*7f90*/  FMUL R22, R43, R15 ;  /* 0x0000000f2b167220 */ /* 0x000fe20000400000 */
[----:B------:R-:W-:Y:S01]  /*7fa0*/  SHF.L.U32 R41, R69, 0x10, RZ ;  /* 0x0000001045297819 */ /* 0x000fe200000006ff */
[----:B------:R-:W-:Y:S01]  /*7fb0*/  FFMA R3, R45, R23, R3 ;  /* 0x000000172d037223 */ /* 0x000fe20000000003 */
[----:B------:R-:W-:Y:S01]  /*7fc0*/  FMUL R23, R43, R16 ;  /* 0x000000102b177220 */ /* 0x000fe20000400000 */
[----:B------:R-:W-:Y:S01]  /*7fd0*/  FFMA R20, R45, R40, R20 ;  /* 0x000000282d147223 */ /* 0x000fe20000000014 */
[----:B------:R-:W-:Y:S01]  /*7fe0*/  FMUL R40, R43, R17 ;  /* 0x000000112b287220 */ /* 0x000fe20000400000 */
[C---:B------:R-:W-:Y:S01]  /*7ff0*/  FFMA R21, R45.reuse, R41, R21 ;  /* 0x000000292d157223 */ /* 0x040fe20000000015 */
[----:B------:R-:W-:Y:S01]  /*8000*/  FFMA R22, R45, R42, R22 ;  /* 0x0000002a2d167223 */ /* 0x000fe20000000016 */
[C---:B------:R-:W-:Y:S01]  /*8010*/  FMUL R41, R43.reuse, R18 ;  /* 0x000000122b297220 */ /* 0x040fe20000400000 */
[----:B------:R-:W-:Y:S01]  /*8020*/  FMUL R42, R43, R19 ;  /* 0x000000132b2a7220 */ /* 0x000fe20000400000 */
[----:B------:R-:W-:Y:S01]  /*8030*/  F2FP.BF16.F32.PACK_AB R111, R2, R0 ;  /* 0x00000000026f723e */ /* 0x000fe200000010ff */
[C---:B------:R-:W-:Y:S01]  /*8040*/  FFMA R23, R45.reuse, R44, R23 ;  /* 0x0000002c2d177223 */ /* 0x040fe20000000017 */
[C---:B------:R-:W-:Y:S01]  /*8050*/  FFMA R40, R45.reuse, R46, R40 ;  /* 0x0000002e2d287223 */ /* 0x040fe20000000028 */
[C---:B------:R-:W-:Y:S01]  /*8060*/  FFMA R41, R45.reuse, R47, R41 ;  /* 0x0000002f2d297223 */ /* 0x040fe20000000029 */
[----:B------:R-:W-:Y:S01]  /*8070*/  FFMA R42, R45, R48, R42 ;  /* 0x000000302d2a7223 */ /* 0x000fe2000000002a */
[----:B------:R1:W-:Y:S01]  /*8080*/  @!P0 STS.128 [R50+0xa00], R108 ;  /* 0x000a006c32008388 */ /* 0x0003e20000000c00 */
[----:B------:R-:W-:Y:S02]  /*8090*/  F2FP.BF16.F32.PACK_AB R21, R22, R21 ;  /* 0x000000151615723e */ /* 0x000fe400000010ff */
[----:B------:R-:W-:Y:S02]  /*80a0*/  F2FP.BF16.F32.PACK_AB R22, R40, R23 ;  /* 0x000000172816723e */ /* 0x000fe400000010ff */
[----:B------:R-:W-:Y:S02]  /*80b0*/  F2FP.BF16.F32.PACK_AB R20, R20, R3 ;  /* 0x000000031414723e */ /* 0x000fe400000010ff */
[----:B------:R-:W-:Y:S05]  /*80c0*/  F2FP.BF16.F32.PACK_AB R23, R42, R41 ;  /* 0x000000292a17723e */ /* 0x000fea00000010ff */
[----:B------:R1:W-:Y:S01]  /*80d0*/  @!P0 STS.128 [R49+0xa00], R20 ;  /* 0x000a001431008388 */ /* 0x0003e20000000c00 */
[----:B------:R-:W-:Y:S01]  /*80e0*/  @!PT LDS RZ, [RZ] ;  /* 0x00000000fffff984 */ /* 0x000fe20000000800 */
[----:B------:R-:W-:Y:S01]  /*80f0*/  @!PT LDS RZ, [RZ] ;  /* 0x00000000fffff984 */ /* 0x000fe20000000800 */
[----:B------:R-:W-:Y:S01]  /*8100*/  @!PT LDS RZ, [RZ] ;  /* 0x00000000fffff984 */ /* 0x000fe20000000800 */
[----:B------:R-:W-:Y:S01]  /*8110*/  @!PT LDS RZ, [RZ] ;  /* 0x00000000fffff984 */ /* 0x000fe20000000800 */
[----:B------:R2:W-:Y:S07]  /*8120*/  MEMBAR.ALL.CTA ;  /* 0x0000000000007992 */ /* 0x0005ee0000008000 */
[----:B--2---:R-:W2:Y:S01]  /*8130*/  FENCE.VIEW.ASYNC.S ;  /* 0x00000000000073c6 */ /* 0x004ea20000000000 */
[----:B------:R-:W-:Y:S05]  /*8140*/  WARPSYNC.ALL ;  /* 0x0000000000007948 */ /* 0x000fea0003800000 */
[----:B------:R-:W-:Y:S01]  /*8150*/  BSSY.RECONVERGENT B0, `(.L_x_114) ;  /* 0x0000011000007945 */ /* 0x000fe20003800200 */
[----:B--2---:R-:W-:Y:S06]  /*8160*/  BAR.SYNC.DEFER_BLOCKING 0x1, 0x80 ;  /* 0x0042000000007b1d */ /* 0x004fec0000010000 */
[----:B------:R-:W-:Y:S05]  /*8170*/  @P1 BRA `(.L_x_115) ;  /* 0x0000000000381947 */ /* 0x000fea0003800000 */
[----:B------:R-:W2:Y:S01]  /*8180*/  LDCU.64 UR6, c[0x0][0x348] ;  /* 0x00006900ff0677ac */ /* 0x000ea20008000a00 */
[----:B------:R-:W-:Y:S01]  /*8190*/  R2UR UR5, R51 ;  /* 0x00000000330572ca */ /* 0x000fe200000e0000 */
[----:B------:R-:W-:Y:S01]  /*81a0*/  UMOV UR51, UR44 ;  /* 0x0000002c00337c82 */ /* 0x000fe20008000000 */
[----:B------:R-:W-:Y:S01]  /*81b0*/  UIADD3 UR9, UPT, UPT, UR49, 0x20, URZ ;  /* 0x0000002031097890 */ /* 0x000fe2000fffe0ff */
[----:B------:R-:W-:Y:S01]  /*81c0*/  UMOV UR10, UR50 ;  /* 0x00000032000a7c82 */ /* 0x000fe20008000000 */
[----:B------:R-:W-:Y:S09]  /*81d0*/  UMOV UR11, UR44 ;  /* 0x0000002c000b7c82 */ /* 0x000ff20008000000 */
[----:B------:R-:W-:Y:S02]  /*81e0*/  UIADD3 UR5, UPT, UPT, UR43, UR5, URZ ;  /* 0x000000052b057290 */ /* 0x000fe4000fffe0ff */
[----:B--2---:R-:W-:Y:S02]  /*81f0*/  UIADD3 UR4, UP0, UPT, UR6, 0xa80, URZ ;  /* 0x00000a8006047890 */ /* 0x004fe4000ff1e0ff */
[----:B------:R-:W-:Y:S02]  /*8200*/  UIADD3 UR48, UPT, UPT, UR5, 0x200, URZ ;  /* 0x0000020005307890 */ /* 0x000fe4000fffe0ff */
[----:B------:R-:W-:Y:S02]  /*8210*/  UIADD3 UR8, UPT, UPT, UR5, 0xa00, URZ ;  /* 0x00000a0005087890 */ /* 0x000fe4000fffe0ff */
[----:B------:R-:W-:Y:S09]  /*8220*/  UIADD3.X UR5, UPT, UPT, URZ, UR7, URZ, UP0, !UPT ;  /* 0x00000007ff057290 */ /* 0x000ff200087fe4ff */
[----:B------:R2:W-:Y:S01]  /*8230*/  UTMASTG.3D [UR48], [UR4] ;  /* 0x00000030040073b5 */ /* 0x0005e20008010000 */
[----:B------:R2:W-:Y:S02]  /*8240*/  UTMASTG.3D [UR8], [UR4] ;  /* 0x00000008040073b5 */ /* 0x0005e40008010000 */
[----:B--2---:R0:W-:Y:S02]  /*8250*/  UTMACMDFLUSH ;  /* 0x00000000000079b7 */ /* 0x0041e40000000000 */
.L_x_115:
[----:B------:R-:W-:Y:S05]  /*8260*/  BSYNC.RECONVERGENT B0 ;  /* 0x0000000000007941 */ /* 0x000fea0003800200 */
.L_x_114:
[----:B------:R-:W-:Y:S01]  /*8270*/  UIADD3 UR47, UPT, UPT, UR45, 0x1, URZ ;  /* 0x000000012d2f7890 */ /* 0x000fe2000fffe0ff */
[----:B------:R-:W-:Y:S03]  /*8280*/  BSSY.RECONVERGENT B0, `(.L_x_116) ;  /* 0x0000005000007945 */ /* 0x000fe60003800200 */
[----:B------:R-:W-:Y:S04]  /*8290*/  UISETP.NE.AND UP0, UPT, UR47, 0x3, UPT ;  /* 0x000000032f00788c */ /* 0x000fe8000bf05270 */
[----:B------:R-:W-:Y:S01]  /*82a0*/  USEL UR46, UR47, URZ, UP0 ;  /* 0x000000ff2f2e7287 */ /* 0x000fe20008000000 */
[----:B------:R-:W-:Y:S11]  /*82b0*/  @P1 BRA `(.L_x_117) ;  /* 0x0000000000041947 */ /* 0x000ff60003800000 */
[----:B------:R-:W-:Y:S04]  /*82c0*/  DEPBAR.LE SB0, 0x1 ;  /* 0x000080400000791a */ /* 0x000fe80000000000 */
.L_x_117:
[----:B------:R-:W-:Y:S05]  /*82d0*/  BSYNC.RECONVERGENT B0 ;  /* 0x0000000000007941 */ /* 0x000fea0003800200 */
.L_x_116:
[----:B------:R-:W-:Y:S01]  /*82e0*/  BAR.SYNC.DEFER_BLOCKING 0x1, 0x80 ;  /* 0x0042000000007b1d */ /* 0x000fe20000010000 */
[----:B------:R-:W-:Y:S01]  /*82f0*/  ISETP.NE.AND P1, PT, R97, RZ, PT ;  /* 0x000000ff6100720c */ /* 0x000fe20003f25270 */
[----:B------:R-:W-:Y:S01]  /*8300*/  UISETP.NE.AND UP0, UPT, UR56, URZ, UPT ;  /* 0x000000ff3800728c */ /* 0x000fe2000bf05270 */
[----:B-1----:R-:W-:Y:S11]  /*8310*/  LEA R20, R106, UR43, 0x3 ;  /* 0x0000002b6a147c11 */ /* 0x002ff6000f8e18ff */
[----:B------:R-:W-:Y:S01]  /*8320*/  @P1 SHF.L.U32 R3, R112, 0x1f, RZ ;  /* 0x0000001f70031819 */ /* 0x000fe200000006ff */
[----:B------:R-:W-:Y:S06]  /*8330*/  BRA.U !UP0, `(.L_x_118) ;  /* 0x0000000108247547 */ /* 0x000fec000b800000 */
[----:B------:R-:W1:Y:S01]  /*8340*/  S2R R0, SR_CgaCtaId ;  /* 0x0000000000007919 */ /* 0x000e620000008800 */
[----:B------:R-:W-:Y:S01]  /*8350*/  IMAD.U32 R2, RZ, RZ, UR52 ;  /* 0x00000034ff027e24 */ /* 0x000fe2000f8e00ff */
[----:B------:R-:W-:Y:S04]  /*8360*/  UIADD3 UR4, UPT, UPT, UR52, 0x1, URZ ;  /* 0x0000000134047890 */ /* 0x000fe8000fffe0ff */
[----:B------:R-:W-:Y:S01]  /*8370*/  @P1 LEA R2, R2, UR43, 0x3 ;  /* 0x0000002b02021c11 */ /* 0x000fe2000f8e18ff */
[----:B------:R-:W-:Y:S04]  /*8380*/  UISETP.NE.AND UP0, UPT, UR4, 0x3, UPT ;  /* 0x000000030400788c */ /* 0x000fe8000bf05270 */
[----:B------:R-:W-:Y:S01]  /*8390*/  @P1 VIADD R2, R2, 0x98 ;  /* 0x0000009802021836 */ /* 0x000fe20000000000 */
[----:B------:R-:W-:Y:S04]  /*83a0*/  USEL UR52, UR4, URZ, UP0 ;  /* 0x000000ff04347287 */ /* 0x000fe80008000000 */
[----:B-1----:R-:W-:Y:S04]  /*83b0*/  @P1 PRMT R0, R0, 0x654, R2 ;  /* 0x0000065400001816 */ /* 0x002fe80000000002 */
[----:B------:R1:W-:Y:S04]  /*83c0*/  @P1 SYNCS.ARRIVE.TRANS64.RED.A1T0 RZ, [R0+URZ], RZ ;  /* 0x000000ff00ff19a7 */ /* 0x0003e800081004ff */
.L_x_118:
[----:B------:R-:W2:Y:S01]  /*83d0*/  @P1 SYNCS.PHASECHK.TRANS64.TRYWAIT P0, [R20+URZ+0x80], R3 ;  /* 0x00008003140015a7 */ /* 0x000ea200080011ff */
[----:B------:R-:W-:Y:S01]  /*83e0*/  BSSY B1, `(.L_x_119) ;  /* 0x0000019000017945 */ /* 0x000fe20003800000 */
[----:B--2---:R-:W-:Y:S03]  /*83f0*/  @P1 SEL R107, RZ, 0x1, !P0 ;  /* 0x00000001ff6b1807 */ /* 0x004fe60004000000 */
[----:B------:R-:W-:Y:S05]  /*8400*/  @!P1 BRA `(.L_x_120) ;  /* 0x0000000000589947 */ /* 0x000fea0003800000 */
[----:B------:R-:W-:Y:S01]  /*8410*/  ISETP.NE.AND P1, PT, R113, RZ, PT ;  /* 0x000000ff7100720c */ /* 0x000fe20003f25270 */
[----:B------:R-:W-:Y:S01]  /*8420*/  BSSY B0, `(.L_x_121) ;  /* 0x0000009000007945 */ /* 0x000fe20003800000 */
[----:B------:R-:W-:Y:S11]  /*8430*/  ISETP.NE.AND P0, PT, R107, RZ, PT ;  /* 0x000000ff6b00720c */ /* 0x000ff60003f05270 */
[----:B------:R-:W-:Y:S05]  /*8440*/  @P1 IMAD R3, R106, 0x1000, R99 ;  /* 0x000010006a031824 */ /* 0x000fea00078e0263 */
[----:B------:R-:W-:Y:S05]  /*8450*/  @P1 IADD3 R2, PT, PT, R3, UR43, RZ ;  /* 0x0000002b03021c10 */ /* 0x000fea000fffe0ff */
[----:B------:R-:W-:Y:S01]  /*8460*/  @P1 IMAD.IADD R2, R98, 0x1, R2 ;  /* 0x0000000162021824 */ /* 0x000fe200078e0202 */
[----:B------:R-:W-:Y:S06]  /*8470*/  @P0 BRA `(.L_x_122) ;  /* 0x00000000000c0947 */ /* 0x000fec0003800000 */
[----:B-1----:R-:W-:Y:S04]  /*8480*/  SHF.L.U32 R0, R112, 0x1f, RZ ;  /* 0x0000001f70007819 */ /* 0x002fe800000006ff */
[----:B------:R-:W1:Y:S02]  /*8490*/  SYNCS.PHASECHK.TRANS64.TRYWAIT P0, [R20+URZ+0x80], R0 ;  /* 0x00008000140075a7 */ /* 0x000e6400080011ff */
[----:B-1----:R-:W-:Y:S05]  /*84a0*/  @!P0 BRA `(.L_x_123) ;  /* 0x0000003c001c8947 */ /* 0x002fea0003800000 */
.L_x_122:
[----:B------:R-:W-:Y:S05]  /*84b0*/  BSYNC B0 ;  /* 0x0000000000007941 */ /* 0x000fea0003800000 */
.L_x_121:
[----:B------:R-:W-:Y:S01]  /*84c0*/  ISETP.NE.AND P0, PT, R113, RZ, PT ;  /* 0x000000ff7100720c */ /* 0x000fe20003f05270 */
[----:B------:R-:W-:Y:S11]  /*84d0*/  VIADD R106, R106, 0x1 ;  /* 0x000000016a6a7836 */ /* 0x000ff60000000000 */
[----:B------:R-:W-:Y:S01]  /*84e0*/  @!UPT UIADD3 URZ, UPT, UPT, URZ, URZ, URZ ;  /* 0x000000fffffff290 */ /* 0x000fe2000fffe0ff */
[----:B------:R2:W4:Y:S04]  /*84f0*/  @P0 LDS.128 R52, [R3+UR43+0x200] ;  /* 0x0002002b03340984 */ /* 0x0005280008000c00 */
[----:B------:R2:W2:Y:S04]  /*8500*/  @P0 LDS.128 R64, [R3+UR43+0xa00] ;  /* 0x000a002b03400984 */ /* 0x0004a80008000c00 */
[----:B------:R2:W2:Y:S04]  /*8510*/  @P0 LDS.128 R56, [R2+0x200] ;  /* 0x0002000002380984 */ /* 0x0004a80000000c00 */
[----:B------:R2:W2:Y:S01]  /*8520*/  @P0 LDS.128 R68, [R2+0xa00] ;  /* 0x000a000002440984 */ /* 0x0004a20000000c00 */
[C---:B------:R-:W-:Y:S04]  /*8530*/  ISETP.NE.AND P0, PT, R106.reuse, 0x3, PT ;  /* 0x000000036a00780c */ /* 0x040fe80003f05270 */
[----:B-1----:R-:W-:Y:S02]  /*8540*/  SEL R0, RZ, 0x1, P0 ;  /* 0x00000001ff007807 */ /* 0x002fe40000000000 */
[----:B------:R-:W-:Y:S02]  /*8550*/  SEL R106, R106, RZ, P0 ;  /* 0x000000ff6a6a7207 */ /* 0x000fe40000000000 */
[----:B------:R-:W-:Y:S02]  /*8560*/  LOP3.LUT R112, R112, R0, RZ, 0x3c, !PT ;  /* 0x0000000070707212 */ /* 0x000fe400078e3cff */
.L_x_120:
[----:B------:R-:W-:Y:S05]  /*8570*/  BSYNC B1 ;  /* 0x0000000000017941 */ /* 0x000fea0003800000 */
.L_x_119:
[----:B--2---:R-:W-:Y:S05]  /*8580*/  VIADD R3, R105, 0x400000 ;  /* 0x0040000069037836 */ /* 0x004fea0000000000 */
[----:B-1----:R-:W-:Y:S04]  /*8590*/  SHF.R.U32.HI R0, RZ, 0x15, R3 ;  /* 0x00000015ff007819 */ /* 0x002fe80000011603 */
[----:B------:R-:W-:Y:S04]  /*85a0*/  LOP3.LUT R2, R0, 0x3, RZ, 0xc0, !PT ;  /* 0x0000000300027812 */ /* 0x000fe800078ec0ff */
[----:B------:R-:W-:Y:S11]  /*85b0*/  ISETP.NE.AND P0, PT, R84, R2, PT ;  /* 0x000000025400720c */ /* 0x000ff60003f05270 */
[----:B------:R-:W-:Y:S02]  /*85c0*/  @!UPT UIADD3 URZ, UPT, UPT, URZ, URZ, URZ ;  /* 0x000000fffffff290 */ /* 0x000fe4000fffe0ff */
[----:B------:R-:W-:Y:S05]  /*85d0*/  @P0 BRA `(.L_x_124) ;  /* 0x0000000000bc0947 */ /* 0x000fea0003800000 */
[----:B------:R-:W-:Y:S02]  /*85e0*/  LOP3.LUT P0, RZ, R0, 0x3, R86, 0x48, !PT ;  /* 0x0000000300ff7812 */ /* 0x000fe40007804856 */
[----:B------:R-:W-:Y:S11]  /*85f0*/  MOV R16, R3 ;  /* 0x0000000300107202 */ /* 0x000ff60000000f00 */
[----:B------:R-:W-:Y:S05]  /*8600*/  @!P0 BRA `(.L_x_125) ;  /* 0x0000000000408947 */ /* 0x000fea0003800000 */
[----:B------:R-:W1:Y:S01]  /*8610*/  LDCU.64 UR8, c[0x4][0x70] ;  /* 0x01000e00ff0877ac */ /* 0x000e620008000a00 */
[----:B------:R-:W-:Y:S01]  /*8620*/  MOV R15, 0x0 ;  /* 0x00000000000f7802 */ /* 0x000fe20000000f00 */
[----:B------:R-:W-:Y:S02]  /*8630*/  HFMA2 R12, -RZ, RZ, 0, 5.9604644775390625e-08 ;  /* 0x00000001ff0c7431 */ /* 0x000fe400000001ff */
[----:B------:R-:W-:Y:S02]  /*8640*/  IMAD.MOV.U32 R8, RZ, RZ, 0x192 ;  /* 0x00000192ff087424 */ /* 0x000fe400078e00ff */
[----:B------:R-:W-:Y:S01]  /*8650*/  IMAD.MOV.U32 R13, RZ, RZ, RZ ;  /* 0x000000ffff0d7224 */ /* 0x000fe200078e00ff */
[----:B------:R-:W2:Y:S01]  /*8660*/  LDCU.64 UR6, c[0x4][0x78] ;  /* 0x01000f00ff0677ac */ /* 0x000ea20008000a00 */
[----:B------:R-:W3:Y:S01]  /*8670*/  LDC.64 R14, c[0x4][R15] ;  /* 0x010000000f0e7b82 */ /* 0x000ee20000000a00 */
[----:B------:R-:W5:Y:S01]  /*8680*/  LDCU.64 UR4, c[0x4][0x10] ;  /* 0x01000200ff0477ac */ /* 0x000f620008000a00 */
[----:B-1----:R-:W-:Y:S01]  /*8690*/  MOV R5, UR9 ;  /* 0x0000000900057c02 */ /* 0x002fe20008000f00 */
[----:B------:R-:W-:Y:S01]  /*86a0*/  IMAD.U32 R4, RZ, RZ, UR8 ;  /* 0x00000008ff047e24 */ /* 0x000fe2000f8e00ff */
[----:B--2---:R-:W-:Y:S01]  /*86b0*/  MOV R7, UR7 ;  /* 0x0000000700077c02 */ /* 0x004fe20008000f00 */
[----:B------:R-:W-:Y:S01]  /*86c0*/  IMAD.U32 R6, RZ, RZ, UR6 ;  /* 0x00000006ff067e24 */ /* 0x000fe2000f8e00ff */
[----:B-----5:R-:W-:Y:S01]  /*86d0*/  MOV R11, UR5 ;  /* 0x00000005000b7c02 */ /* 0x020fe20008000f00 */
[----:B------:R-:W-:Y:S02]  /*86e0*/  IMAD.U32 R10, RZ, RZ, UR4 ;  /* 0x00000004ff0a7e24 */ /* 0x000fe4000f8e00ff */
[----:B------:R-:W-:Y:S07]  /*86f0*/  LEPC R20, `(.L_x_125) ;  /* 0x000000001014794e */ /* 0x000fee0000000000 */
[----:B---34-:R-:W-:Y:S05]  /*8700*/  CALL.ABS.NOINC R14 ;  /* 0x000000000e007343 */ /* 0x018fea0003c00000 */
.L_x_125:
        /* <DEDUP_REMOVED lines=23> */
.L_x_126:
[----:B------:R-:W-:Y:S05]  /*8880*/  WARPSYNC.ALL ;  /* 0x0000000000007948 */ /* 0x000fea0003800000 */
[----:B------:R-:W-:Y:S11]  /*8890*/  R2UR UR4, R16 ;  /* 0x00000000100472ca */ /* 0x000ff600000e0000 */
[----:B------:R-:W-:Y:S02]  /*88a0*/  @!UPT UIADD3 URZ, UPT, UPT, URZ, URZ, URZ ;  /* 0x000000fffffff290 */ /* 0x000fe4000fffe0ff */
[----:B------:R-:W1:Y:S02]  /*88b0*/  LDTM.x16 R4, tmem[UR4+0x20] ;  /* 0x00002004000479ee */ /* 0x000e640008240000 */
[----:B-1----:R-:W-:Y:S01]  /*88c0*/  NOP ;  /* 0x0000000000007918 */ /* 0x002fe20000000000 */
.L_x_124:
[----:B----4-:R-:W-:Y:S01]  /*88d0*/  SHF.L.U32 R3, R52, 0x10, RZ ;  /* 0x0000001034037819 */ /* 0x010fe200000006ff */
[C---:B------:R-:W-:Y:S01]  /*88e0*/  FMUL R0, R43.reuse, R24 ;  /* 0x000000182b007220 */ /* 0x040fe20000400000 */
[----:B------:R-:W-:Y:S01]  /*88f0*/  ISETP.NE.AND P1, PT, R84, R2, PT ;  /* 0x000000025400720c */ /* 0x000fe20003f25270 */
[----:B------:R-:W-:Y:S01]  /*8900*/  FMUL R2, R43, R25 ;  /* 0x000000192b027220 */ /* 0x000fe20000400000 */
[----:B------:R-:W-:Y:S01]  /*8910*/  LOP3.LUT R21, R52, 0xffff0000, RZ, 0xc0, !PT ;  /* 0xffff000034157812 */ /* 0x000fe200078ec0ff */
[----:B------:R-:W-:Y:S01]  /*8920*/  FFMA R0, R45, R3, R0 ;  /* 0x000000032d007223 */ /* 0x000fe20000000000 */
[----:B------:R-:W-:Y:S01]  /*8930*/  SHF.L.U32 R22, R53, 0x10, RZ ;  /* 0x0000001035167819 */ /* 0x000fe200000006ff */
[----:B------:R-:W-:Y:S01]  /*8940*/  FMUL R3, R43, R26 ;  /* 0x0000001a2b037220 */ /* 0x000fe20000400000 */
[----:B------:R-:W-:Y:S01]  /*8950*/  LOP3.LUT R23, R53, 0xffff0000, RZ, 0xc0, !PT ;  /* 0xffff000035177812 */ /* 0x000fe200078ec0ff */
[----:B------:R-:W-:Y:S01]  /*8960*/  FMUL R20, R43, R27 ;  /* 0x0000001b2b147220 */ /* 0x000fe20000400000 */
[----:B------:R-:W-:Y:S01]  /*8970*/  SHF.L.U32 R40, R54, 0x10, RZ ;  /* 0x0000001036287819 */ /* 0x000fe200000006ff */
[----:B------:R-:W-:Y:S01]  /*8980*/  FFMA R2, R45, R21, R2 ;  /* 0x000000152d027223 */ /* 0x000fe20000000002 */
[----:B------:R-:W-:Y:S01]  /*8990*/  LOP3.LUT R41, R57, 0xffff0000, RZ, 0xc0, !PT ;  /* 0xffff000039297812 */ /* 0x000fe200078ec0ff */
[C---:B------:R-:W-:Y:S01]  /*89a0*/  FFMA R3, R45.reuse, R22, R3 ;  /* 0x000000162d037223 */ /* 0x040fe20000000003 */
[----:B------:R-:W-:Y:S01]  /*89b0*/  LOP3.LUT R42, R66, 0xffff0000, RZ, 0xc0, !PT ;  /* 0xffff0000422a7812 */ /* 0x000fe200078ec0ff */
[----:B------:R-:W-:Y:S01]  /*89c0*/  FFMA R20, R45, R23, R20 ;  /* 0x000000172d147223 */ /* 0x000fe20000000014 */
[----:B------:R-:W-:Y:S01]  /*89d0*/  LOP3.LUT R23, R54, 0xffff0000, RZ, 0xc0, !PT ;  /* 0xffff000036177812 */ /* 0x000fe200078ec0ff */
[C---:B------:R-:W-:Y:S01]  /*89e0*/  FMUL R21, R43.reuse, R28 ;  /* 0x0000001c2b157220 */ /* 0x040fe20000400000 */
[----:B------:R-:W-:Y:S01]  /*89f0*/  F2FP.BF16.F32.PACK_AB R48, R2, R0 ;  /* 0x000000000230723e */ /* 0x000fe200000010ff */
[----:B------:R-:W-:Y:S01]  /*8a00*/  FMUL R22, R43, R29 ;  /* 0x0000001d2b167220 */ /* 0x000fe20000400000 */
[----:B---3--:R-:W-:Y:S01]  /*8a10*/  F2FP.BF16.F32.PACK_AB R49, R20, R3 ;  /* 0x000000031431723e */ /* 0x008fe200000010ff */
[----:B------:R-:W-:Y:S01]  /*8a20*/  FFMA R21, R45, R40, R21 ;  /* 0x000000282d157223 */ /* 0x000fe20000000015 */
[----:B------:R-:W-:Y:S01]  /*8a30*/  SHF.L.U32 R20, R55, 0x10, RZ ;  /* 0x0000001037147819 */ /* 0x000fe200000006ff */
[----:B------:R-:W-:Y:S01]  /*8a40*/  FFMA R22, R45, R23, R22 ;  /* 0x000000172d167223 */ /* 0x000fe20000000016 */
[----:B------:R-:W-:Y:S01]  /*8a50*/  LOP3.LUT R23, R55, 0xffff0000, RZ, 0xc0, !PT ;  /* 0xffff000037177812 */ /* 0x000fe200078ec0ff */
[C---:B------:R-:W-:Y:S01]  /*8a60*/  FMUL R0, R43.reuse, R30 ;  /* 0x0000001e2b007220 */ /* 0x040fe20000400000 */
[----:B------:R-:W-:Y:S01]  /*8a70*/  SHF.L.U32 R40, R56, 0x10, RZ ;  /* 0x0000001038287819 */ /* 0x000fe200000006ff */
[C---:B------:R-:W-:Y:S01]  /*8a80*/  FMUL R2, R43.reuse, R31 ;  /* 0x0000001f2b027220 */ /* 0x040fe20000400000 */
[----:B------:R-:W-:Y:S01]  /*8a90*/  F2FP.BF16.F32.PACK_AB R50, R22, R21 ;  /* 0x000000151632723e */ /* 0x000fe200000010ff */
[----:B------:R-:W-:Y:S01]  /*8aa0*/  FMUL R3, R43, R32 ;  /* 0x000000202b037220 */ /* 0x000fe20000400000 */
[----:B------:R-:W-:Y:S01]  /*8ab0*/  SHF.L.U32 R44, R67, 0x10, RZ ;  /* 0x00000010432c7819 */ /* 0x000fe200000006ff */
[----:B------:R-:W-:Y:S01]  /*8ac0*/  FFMA R0, R45, R20, R0 ;  /* 0x000000142d007223 */ /* 0x000fe20000000000 */
[----:B------:R-:W-:Y:S01]  /*8ad0*/  LOP3.LUT R46, R67, 0xffff0000, RZ, 0xc0, !PT ;  /* 0xffff0000432e7812 */ /* 0x000fe200078ec0ff */
[C---:B------:R-:W-:Y:S01]  /*8ae0*/  FFMA R2, R45.reuse, R23, R2 ;  /* 0x000000172d027223 */ /* 0x040fe20000000002 */
[----:B------:R-:W-:Y:S01]  /*8af0*/  LOP3.LUT R23, R56, 0xffff0000, RZ, 0xc0, !PT ;  /* 0xffff000038177812 */ /* 0x000fe200078ec0ff */
[----:B------:R-:W-:Y:S01]  /*8b00*/  FFMA R3, R45, R40, R3 ;  /* 0x000000282d037223 */ /* 0x000fe20000000003 */
[----:B------:R-:W-:Y:S01]  /*8b10*/  SHF.L.U32 R40, R57, 0x10, RZ ;  /* 0x0000001039287819 */ /* 0x000fe200000006ff */
[C---:B------:R-:W-:Y:S01]  /*8b20*/  FMUL R20, R43.reuse, R33 ;  /* 0x000000212b147220 */ /* 0x040fe20000400000 */
[----:B------:R-:W-:Y:S01]  /*8b30*/  F2FP.BF16.F32.PACK_AB R51, R2, R0 ;  /* 0x000000000233723e */ /* 0x000fe200000010ff */
[C---:B------:R-:W-:Y:S01]  /*8b40*/  FMUL R21, R43.reuse, R34 ;  /* 0x000000222b157220 */ /* 0x040fe20000400000 */
[----:B------:R-:W-:Y:S01]  /*8b50*/  MOV R47, UR46 ;  /* 0x0000002e002f7c02 */ /* 0x000fe20008000f00 */
[----:B------:R-:W-:Y:S01]  /*8b60*/  FMUL R22, R43, R35 ;  /* 0x000000232b167220 */ /* 0x000fe20000400000 */
[----:B------:R-:W-:Y:S01]  /*8b70*/  ISETP.NE.AND P0, PT, R84, RZ, PT ;  /* 0x000000ff5400720c */ /* 0x000fe20003f05270 */
[C---:B------:R-:W-:Y:S01]  /*8b80*/  FFMA R20, R45.reuse, R23, R20 ;  /* 0x000000172d147223 */ /* 0x040fe20000000014 */
[C---:B------:R-:W-:Y:S01]  /*8b90*/  SHF.L.U32 R23, R58.reuse, 0x10, RZ ;  /* 0x000000103a177819 */ /* 0x040fe200000006ff */
[C---:B------:R-:W-:Y:S01]  /*8ba0*/  FFMA R21, R45.reuse, R40, R21 ;  /* 0x000000282d157223 */ /* 0x040fe20000000015 */
[----:B------:R-:W-:Y:S01]  /*8bb0*/  LOP3.LUT R40, R58, 0xffff0000, RZ, 0xc0, !PT ;  /* 0xffff00003a287812 */ /* 0x000fe200078ec0ff */
[----:B------:R-:W-:Y:S01]  /*8bc0*/  FFMA R22, R45, R41, R22 ;  /* 0x000000292d167223 */ /* 0x000fe20000000016 */
[----:B------:R-:W-:Y:S01]  /*8bd0*/  F2FP.BF16.F32.PACK_AB R60, R20, R3 ;  /* 0x00000003143c723e */ /* 0x000fe200000010ff */
[----:B------:R-:W-:Y:S01]  /*8be0*/  FMUL R0, R43, R36 ;  /* 0x000000242b007220 */ /* 0x000fe20000400000 */
[----:B------:R-:W-:Y:S01]  /*8bf0*/  LOP3.LUT R41, R65, 0xffff0000, RZ, 0xc0, !PT ;  /* 0xffff000041297812 */ /* 0x000fe200078ec0ff */
[----:B------:R-:W-:Y:S01]  /*8c00*/  FMUL R2, R43, R37 ;  /* 0x000000252b027220 */ /* 0x000fe20000400000 */
[----:B------:R-:W-:Y:S01]  /*8c10*/  F2FP.BF16.F32.PACK_AB R61, R22, R21 ;  /* 0x00000015163d723e */ /* 0x000fe200000010ff */
[----:B------:R-:W-:Y:S01]  /*8c20*/  FFMA R0, R45, R23, R0 ;  /* 0x000000172d007223 */ /* 0x000fe20000000000 */
[----:B------:R-:W-:Y:S01]  /*8c30*/  SHF.L.U32 R22, R59, 0x10, RZ ;  /* 0x000000103b167819 */ /* 0x000fe200000006ff */
[----:B------:R-:W-:Y:S01]  /*8c40*/  FFMA R2, R45, R40, R2 ;  /* 0x000000282d027223 */ /* 0x000fe20000000002 */
[----:B------:R-:W-:Y:S01]  /*8c50*/  LOP3.LUT R23, R59, 0xffff0000, RZ, 0xc0, !PT ;  /* 0xffff00003b177812 */ /* 0x000fe200078ec0ff */
[C---:B------:R-:W-:Y:S01]  /*8c60*/  FMUL R3, R43.reuse, R38 ;  /* 0x000000262b037220 */ /* 0x040fe20000400000 */
[----:B------:R-:W-:Y:S01]  /*8c70*/  SHF.L.U32 R40, R64, 0x10, RZ ;  /* 0x0000001040287819 */ /* 0x000fe200000006ff */
[C---:B------:R-:W-:Y:S01]  /*8c80*/  FMUL R20, R43.reuse, R39 ;  /* 0x000000272b147220 */ /* 0x040fe20000400000 */
[----:B------:R-:W-:Y:S01]  /*8c90*/  FMUL R21, R43, R4 ;  /* 0x000000042b157220 */ /* 0x000fe20000400000 */
[C---:B------:R-:W-:Y:S01]  /*8ca0*/  FFMA R3, R45.reuse, R22, R3 ;  /* 0x000000162d037223 */ /* 0x040fe20000000003 */
[----:B------:R-:W-:Y:S01]  /*8cb0*/  F2FP.BF16.F32.PACK_AB R62, R2, R0 ;  /* 0x00000000023e723e */ /* 0x000fe200000010ff */
[C---:B------:R-:W-:Y:S01]  /*8cc0*/  FFMA R20, R45.reuse, R23, R20 ;  /* 0x000000172d147223 */ /* 0x040fe20000000014 */
[----:B------:R-:W-:Y:S01]  /*8cd0*/  FFMA R21, R45, R40, R21 ;  /* 0x000000282d157223 */ /* 0x000fe20000000015 */
[----:B------:R-:W-:Y:S01]  /*8ce0*/  LOP3.LUT R23, R64, 0xffff0000, RZ, 0xc0, !PT ;  /* 0xffff000040177812 */ /* 0x000fe200078ec0ff */
[----:B------:R-:W-:Y:S01]  /*8cf0*/  FMUL R0, R43, R5 ;  /* 0x000000052b007220 */ /* 0x000fe20000400000 */
[----:B------:R-:W-:Y:S01]  /*8d00*/  SHF.L.U32 R40, R65, 0x10, RZ ;  /* 0x0000001041287819 */ /* 0x000fe200000006ff */
[C---:B------:R-:W-:Y:S01]  /*8d10*/  FMUL R2, R43.reuse, R6 ;  /* 0x000000062b027220 */ /* 0x040fe20000400000 */
[----:B------:R-:W-:Y:S01]  /*8d20*/  FMUL R22, R43, R7 ;  /* 0x000000072b167220 */ /* 0x000fe20000400000 */
[C---:B------:R-:W-:Y:S01]  /*8d30*/  FFMA R0, R45.reuse, R23, R0 ;  /* 0x000000172d007223 */ /* 0x040fe20000000000 */
[----:B------:R-:W-:Y:S01]  /*8d40*/  F2FP.BF16.F32.PACK_AB R63, R20, R3 ;  /* 0x00000003143f723e */ /* 0x000fe200000010ff */
[C---:B------:R-:W-:Y:S01]  /*8d50*/  FFMA R2, R45.reuse, R40, R2 ;  /* 0x000000282d027223 */ /* 0x040fe20000000002 */
[----:B------:R-:W-:Y:S01]  /*8d60*/  FFMA R22, R45, R41, R22 ;  /* 0x000000292d167223 */ /* 0x000fe20000000016 */
[----:B------:R-:W-:Y:S01]  /*8d70*/  SHF.L.U32 R41, R66, 0x10, RZ ;  /* 0x0000001042297819 */ /* 0x000fe200000006ff */
[C---:B------:R-:W-:Y:S01]  /*8d80*/  FMUL R3, R43.reuse, R8 ;  /* 0x000000082b037220 */ /* 0x040fe20000400000 */
[C---:B------:R-:W-:Y:S01]  /*8d90*/  FMUL R20, R43.reuse, R9 ;  /* 0x000000092b147220 */ /* 0x040fe20000400000 */
[C---:B------:R-:W-:Y:S01]  /*8da0*/  FMUL R23, R43.reuse, R10 ;  /* 0x0000000a2b177220 */ /* 0x040fe20000400000 */
[----:B------:R-:W-:Y:S01]  /*8db0*/  FMUL R40, R43, R11 ;  /* 0x0000000b2b287220 */ /* 0x000fe20000400000 */
[C---:B------:R-:W-:Y:S01]  /*8dc0*/  FFMA R3, R45.reuse, R41, R3 ;  /* 0x000000292d037223 */ /* 0x040fe20000000003 */
[C---:B------:R-:W-:Y:S01]  /*8dd0*/  FFMA R20, R45.reuse, R42, R20 ;  /* 0x0000002a2d147223 */ /* 0x040fe20000000014 */
[C---:B------:R-:W-:Y:S01]  /*8de0*/  FFMA R23, R45.reuse, R44, R23 ;  /* 0x0000002c2d177223 */ /* 0x040fe20000000017 */
[----:B------:R-:W-:Y:S01]  /*8df0*/  FFMA R40, R45, R46, R40 ;  /* 0x0000002e2d287223 */ /* 0x000fe20000000028 */
[----:B------:R-:W-:Y:S01]  /*8e00*/  F2FP.BF16.F32.PACK_AB R100, R0, R21 ;  /* 0x000000150064723e */ /* 0x000fe200000010ff */
[----:B------:R-:W1:Y:S01]  /*8e10*/  S2R R46, SR_CgaCtaId ;  /* 0x00000000002e7919 */ /* 0x000e620000008800 */
[----:B------:R-:W-:Y:S01]  /*8e20*/  SHF.L.U32 R42, R68, 0x10, RZ ;  /* 0x00000010442a7819 */ /* 0x000fe200000006ff */
[C---:B------:R-:W-:Y:S01]  /*8e30*/  FMUL R41, R43.reuse, R12 ;  /* 0x0000000c2b297220 */ /* 0x040fe20000400000 */
[----:B------:R-:W-:Y:S01]  /*8e40*/  F2FP.BF16.F32.PACK_AB R101, R22, R2 ;  /* 0x000000021665723e */ /* 0x000fe200000010ff */
[C---:B------:R-:W-:Y:S01]  /*8e50*/  FMUL R0, R43.reuse, R13 ;  /* 0x0000000d2b007220 */ /* 0x040fe20000400000 */
[----:B------:R-:W-:Y:S01]  /*8e60*/  LOP3.LUT R21, R68, 0xffff0000, RZ, 0xc0, !PT ;  /* 0xffff000044157812 */ /* 0x000fe200078ec0ff */
[----:B------:R-:W-:Y:S01]  /*8e70*/  FMUL R2, R43, R14 ;  /* 0x0000000e2b027220 */ /* 0x000fe20000400000 */
[----:B------:R-:W-:Y:S01]  /*8e80*/  F2FP.BF16.F32.PACK_AB R103, R40, R23 ;  /* 0x000000172867723e */ /* 0x000fe200000010ff */
[----:B------:R-:W-:Y:S01]  /*8e90*/  FFMA R41, R45, R42, R41 ;  /* 0x0000002a2d297223 */ /* 0x000fe20000000029 */
[----:B------:R-:W-:Y:S01]  /*8ea0*/  SHF.L.U32 R22, R69, 0x10, RZ ;  /* 0x0000001045167819 */ /* 0x000fe200000006ff */
[----:B------:R-:W-:Y:S01]  /*8eb0*/  FFMA R0, R45, R21, R0 ;  /* 0x000000152d007223 */ /* 0x000fe20000000000 */
[----:B------:R-:W-:Y:S01]  /*8ec0*/  F2FP.BF16.F32.PACK_AB R102, R20, R3 ;  /* 0x000000031466723e */ /* 0x000fe200000010ff */
[----:B------:R-:W-:Y:S01]  /*8ed0*/  FMUL R3, R43, R15 ;  /* 0x0000000f2b037220 */ /* 0x000fe20000400000 */
[----:B------:R-:W-:Y:S01]  /*8ee0*/  LOP3.LUT R23, R69, 0xffff0000, RZ, 0xc0, !PT ;  /* 0xffff000045177812 */ /* 0x000fe200078ec0ff */
[----:B------:R-:W-:Y:S01]  /*8ef0*/  FMUL R20, R43, R16 ;  /* 0x000000102b147220 */ /* 0x000fe20000400000 */
[C---:B------:R-:W-:Y:S01]  /*8f00*/  SHF.L.U32 R40, R70.reuse, 0x10, RZ ;  /* 0x0000001046287819 */ /* 0x040fe200000006ff */
[----:B------:R-:W-:Y:S01]  /*8f10*/  FFMA R2, R45, R22, R2 ;  /* 0x000000162d027223 */ /* 0x000fe20000000002 */
[----:B------:R-:W-:Y:S01]  /*8f20*/  FMUL R21, R43, R17 ;  /* 0x000000112b157220 */ /* 0x000fe20000400000 */
[----:B------:R-:W-:Y:S01]  /*8f30*/  FFMA R3, R45, R23, R3 ;  /* 0x000000172d037223 */ /* 0x000fe20000000003 */
[----:B------:R-:W-:Y:S01]  /*8f40*/  @!P1 LEA R47, R47, R99, 0xc ;  /* 0x000000632f2f9211 */ /* 0x000fe200078e60ff */
[----:B------:R-:W-:Y:S01]  /*8f50*/  FFMA R20, R45, R40, R20 ;  /* 0x000000282d147223 */ /* 0x000fe20000000014 */
[----:B------:R-:W-:Y:S01]  /*8f60*/  LOP3.LUT R40, R70, 0xffff0000, RZ, 0xc0, !PT ;  /* 0xffff000046287812 */ /* 0x000fe200078ec0ff */
[----:B------:R-:W-:Y:S01]  /*8f70*/  FMUL R22, R43, R18 ;  /* 0x000000122b167220 */ /* 0x000fe20000400000 */
[----:B------:R-:W-:Y:S01]  /*8f80*/  F2FP.BF16.F32.PACK_AB R108, R0, R41 ;  /* 0x00000029006c723e */ /* 0x000fe200000010ff */
[----:B------:R2:W-:Y:S01]  /*8f90*/  @!P1 STS.128 [R47+UR43+0x200], R48 ;  /* 0x000200302f009988 */ /* 0x0005e20008000c2b */
[----:B------:R-:W-:Y:S01]  /*8fa0*/  SHF.L.U32 R42, R71, 0x10, RZ ;  /* 0x00000010472a7819 */ /* 0x000fe200000006ff */
[----:B------:R-:W-:Y:S01]  /*8fb0*/  FFMA R21, R45, R40, R21 ;  /* 0x000000282d157223 */ /* 0x000fe20000000015 */
[----:B------:R-:W-:Y:S01]  /*8fc0*/  @!P1 IADD3 R40, PT, PT, R47, UR43, RZ ;  /* 0x0000002b2f289c10 */ /* 0x000fe2000fffe0ff */
[----:B------:R-:W-:Y:S01]  /*8fd0*/  FMUL R23, R43, R19 ;  /* 0x000000132b177220 */ /* 0x000fe20000400000 */
[----:B------:R-:W-:Y:S01]  /*8fe0*/  LOP3.LUT R44, R71, 0xffff0000, RZ, 0xc0, !PT ;  /* 0xffff0000472c7812 */ /* 0x000fe200078ec0ff */
[----:B------:R-:W-:Y:S01]  /*8ff0*/  FFMA R22, R45, R42, R22 ;  /* 0x0000002a2d167223 */ /* 0x000fe20000000016 */
[----:B------:R-:W-:Y:S02]  /*9000*/  @!P1 IADD3 R40, PT, PT, R98, R40, RZ ;  /* 0x0000002862289210 */ /* 0x000fe40007ffe0ff */
[----:B------:R-:W-:Y:S01]  /*9010*/  F2FP.BF16.F32.PACK_AB R109, R3, R2 ;  /* 0x00000002036d723e */ /* 0x000fe200000010ff */
[----:B------:R-:W-:Y:S01]  /*9020*/  FFMA R23, R45, R44, R23 ;  /* 0x0000002c2d177223 */ /* 0x000fe20000000017 */
[----:B------:R-:W-:Y:S01]  /*9030*/  F2FP.BF16.F32.PACK_AB R110, R21, R20 ;  /* 0x00000014156e723e */ /* 0x000fe200000010ff */
[----:B------:R2:W-:Y:S03]  /*9040*/  @!P1 STS.128 [R40+0x200], R60 ;  /* 0x0002003c28009388 */ /* 0x0005e60000000c00 */
[----:B------:R-:W-:Y:S05]  /*9050*/  F2FP.BF16.F32.PACK_AB R111, R23, R22 ;  /* 0x00000016176f723e */ /* 0x000fea00000010ff */
[----:B------:R2:W-:Y:S08]  /*9060*/  @!P1 STS.128 [R47+UR43+0xa00], R100 ;  /* 0x000a00642f009988 */ /* 0x0005f00008000c2b */
[----:B------:R2:W-:Y:S01]  /*9070*/  @!P1 STS.128 [R40+0xa00], R108 ;  /* 0x000a006c28009388 */ /* 0x0005e20000000c00 */
[----:B------:R-:W-:Y:S01]  /*9080*/  @!PT LDS RZ, [RZ] ;  /* 0x00000000fffff984 */ /* 0x000fe20000000800 */
[----:B------:R-:W-:Y:S01]  /*9090*/  @!PT LDS RZ, [RZ] ;  /* 0x00000000fffff984 */ /* 0x000fe20000000800 */
[----:B------:R-:W-:Y:S01]  /*90a0*/  @!PT LDS RZ, [RZ] ;  /* 0x00000000fffff984 */ /* 0x000fe20000000800 */
[----:B------:R-:W-:Y:S01]  /*90b0*/  @!PT LDS RZ, [RZ] ;  /* 0x00000000fffff984 */ /* 0x000fe20000000800 */
[----:B------:R3:W-:Y:S07]  /*90c0*/  MEMBAR.ALL.CTA ;  /* 0x0000000000007992 */ /* 0x0007ee0000008000 */
[----:B---3--:R-:W3:Y:S01]  /*90d0*/  FENCE.VIEW.ASYNC.S ;  /* 0x00000000000073c6 */ /* 0x008ee20000000000 */
[----:B------:R-:W-:Y:S05]  /*90e0*/  WARPSYNC.ALL ;  /* 0x0000000000007948 */ /* 0x000fea0003800000 */
[----:B------:R-:W-:Y:S01]  /*90f0*/  BSSY.RECONVERGENT B0, `(.L_x_127) ;  /* 0x0000012000007945 */ /* 0x000fe20003800200 */
[----:B---3--:R-:W-:Y:S06]  /*9100*/  BAR.SYNC.DEFER_BLOCKING 0x1, 0x80 ;  /* 0x0042000000007b1d */ /* 0x008fec0000010000 */
[----:B-1----:R-:W-:Y:S05]  /*9110*/  @P0 BRA `(.L_x_128) ;  /* 0x00000000003c0947 */ /* 0x002fea0003800000 */
[----:B------:R-:W1:Y:S01]  /*9120*/  LDCU.64 UR6, c[0x0][0x348] ;  /* 0x00006900ff0677ac */ /* 0x000e620008000a00 */
[----:B------:R-:W-:Y:S02]  /*9130*/  ULEA UR5, UR46, UR43, 0xc ;  /* 0x0000002b2e057291 */ /* 0x000fe4000f8e60ff */
[----:B------:R-:W-:Y:S02]  /*9140*/  UIADD3 UR10, UPT, UPT, UR50, 0x40, URZ ;  /* 0x00000040320a7890 */ /* 0x000fe4000fffe0ff */
[----:B------:R-:W-:Y:S02]  /*9150*/  UIADD3 UR8, UPT, UPT, UR5, 0x200, URZ ;  /* 0x0000020005087890 */ /* 0x000fe4000fffe0ff */
[----:B------:R-:W-:Y:S01]  /*9160*/  UIADD3 UR12, UPT, UPT, UR5, 0xa00, URZ ;  /* 0x00000a00050c7890 */ /* 0x000fe2000fffe0ff */
[----:B------:R-:W-:Y:S01]  /*9170*/  UMOV UR9, UR49 ;  /* 0x0000003100097c82 */ /* 0x000fe20008000000 */
[----:B------:R-:W-:Y:S01]  /*9180*/  UMOV UR11, UR44 ;  /* 0x0000002c000b7c82 */ /* 0x000fe20008000000 */
[----:B------:R-:W-:Y:S01]  /*9190*/  UIADD3 UR13, UPT, UPT, UR49, 0x20, URZ ;  /* 0x00000020310d7890 */ /* 0x000fe2000fffe0ff */
[----:B------:R-:W-:Y:S01]  /*91a0*/  UMOV UR15, UR44 ;  /* 0x0000002c000f7c82 */ /* 0x000fe20008000000 */
[----:B------:R-:W-:Y:S01]  /*91b0*/  UMOV UR14, UR10 ;  /* 0x0000000a000e7c82 */ /* 0x000fe20008000000 */
[----:B-1----:R-:W-:Y:S04]  /*91c0*/  UIADD3 UR4, UP0, UPT, UR6, 0xa80, URZ ;  /* 0x00000a8006047890 */ /* 0x002fe8000ff1e0ff */
[----:B------:R-:W-:Y:S09]  /*91d0*/  UIADD3.X UR5, UPT, UPT, URZ, UR7, URZ, UP0, !UPT ;  /* 0x00000007ff057290 */ /* 0x000ff200087fe4ff */
[----:B------:R1:W-:Y:S01]  /*91e0*/  UTMASTG.3D [UR8], [UR4] ;  /* 0x00000008040073b5 */ /* 0x0003e20008010000 */
[----:B------:R1:W-:Y:S02]  /*91f0*/  UTMASTG.3D [UR12], [UR4] ;  /* 0x0000000c040073b5 */ /* 0x0003e40008010000 */
[----:B-1----:R0:W-:Y:S02]  /*9200*/  UTMACMDFLUSH ;  /* 0x00000000000079b7 */ /* 0x0021e40000000000 */
.L_x_128:
[----:B------:R-:W-:Y:S05]  /*9210*/  BSYNC.RECONVERGENT B0 ;  /* 0x0000000000007941 */ /* 0x000fea0003800200 */
.L_x_127:
[----:B------:R-:W-:Y:S01]  /*9220*/  UIADD3 UR4, UPT, UPT, UR46, 0x1, URZ ;  /* 0x000000012e047890 */ /* 0x000fe2000fffe0ff */
[----:B------:R-:W-:Y:S03]  /*9230*/  BSSY.RECONVERGENT B0, `(.L_x_129) ;  /* 0x0000007000007945 */ /* 0x000fe60003800200 */
[----:B------:R-:W-:Y:S04]  /*9240*/  UISETP.NE.AND UP0, UPT, UR4, 0x3, UPT ;  /* 0x000000030400788c */ /* 0x000fe8000bf05270 */
[----:B------:R-:W-:Y:S02]  /*9250*/  USEL UR45, UR4, URZ, UP0 ;  /* 0x000000ff042d7287 */ /* 0x000fe40008000000 */
[----:B------:R-:W-:Y:S04]  /*9260*/  UISETP.EQ.XOR UP0, UPT, UR47, 0x3, !UP0 ;  /* 0x000000032f00788c */ /* 0x000fe8000c702a70 */
[----:B------:R-:W-:Y:S01]  /*9270*/  UP2UR UR51, UPR, URZ, 0x1 ;  /* 0x00000001ff337883 */ /* 0x000fe20008000000 */
[----:B------:R-:W-:Y:S11]  /*9280*/  @P0 BRA `(.L_x_130) ;  /* 0x0000000000040947 */ /* 0x000ff60003800000 */
[----:B------:R-:W-:Y:S04]  /*9290*/  DEPBAR.LE SB0, 0x1 ;  /* 0x000080400000791a */ /* 0x000fe80000000000 */
.L_x_130:
[----:B------:R-:W-:Y:S05]  /*92a0*/  BSYNC.RECONVERGENT B0 ;  /* 0x0000000000007941 */ /* 0x000fea0003800200 */
.L_x_129:
[----:B------:R-:W1:Y:S08]  /*92b0*/  S2UR UR4, SR_CgaCtaId ;  /* 0x00000000000479c3 */ /* 0x000e700000008800 */
[----:B------:R-:W-:Y:S01]  /*92c0*/  BAR.SYNC.DEFER_BLOCKING 0x1, 0x80 ;  /* 0x0042000000007b1d */ /* 0x000fe20000010000 */
[----:B------:R-:W-:Y:S01]  /*92d0*/  ISETP.NE.AND P1, PT, R97, RZ, PT ;  /* 0x000000ff6100720c */ /* 0x000fe20003f25270 */
[----:B------:R-:W-:Y:S01]  /*92e0*/  IMAD.U32 R0, RZ, RZ, UR52 ;  /* 0x00000034ff007e24 */ /* 0x000fe2000f8e00ff */
[----:B------:R-:W-:Y:S11]  /*92f0*/  UIADD3 UR53, UPT, UPT, UR49, 0x10, URZ ;  /* 0x0000001031357890 */ /* 0x000ff6000fffe0ff */
[----:B------:R-:W-:Y:S05]  /*9300*/  @P1 LEA R0, R0, UR43, 0x3 ;  /* 0x0000002b00001c11 */ /* 0x000fea000f8e18ff */
[----:B------:R-:W-:Y:S01]  /*9310*/  @P1 VIADD R2, R0, 0x98 ;  /* 0x0000009800021836 */ /* 0x000fe20000000000 */
[----:B------:R-:W-:Y:S04]  /*9320*/  @P1 SHF.L.U32 R0, R112, 0x1f, RZ ;  /* 0x0000001f70001819 */ /* 0x000fe800000006ff */
[----:B------:R-:W-:Y:S01]  /*9330*/  @P1 PRMT R46, R46, 0x654, R2 ;  /* 0x000006542e2e1816 */ /* 0x000fe20000000002 */
[----:B------:R-:W-:Y:S01]  /*9340*/  UMOV UR43, 0x400 ;  /* 0x00000400002b7882 */ /* 0x000fe20000000000 */
[----:B------:R-:W-:Y:S01]  /*9350*/  BSSY B1, `(.L_x_131) ;  /* 0x0000021000017945 */ /* 0x000fe20003800000 */
[----:B-1----:R-:W-:Y:S01]  /*9360*/  ULEA UR43, UR4, UR43, 0x18 ;  /* 0x0000002b042b7291 */ /* 0x002fe2000f8ec0ff */
[----:B------:R-:W-:Y:S01]  /*9370*/  @P1 SYNCS.ARRIVE.TRANS64.RED.A1T0 RZ, [R46+URZ], RZ ;  /* 0x000000ff2eff19a7 */ /* 0x000fe200081004ff */
[----:B------:R-:W-:Y:S04]  /*9380*/  UIADD3 UR4, UPT, UPT, UR52, 0x1, URZ ;  /* 0x0000000134047890 */ /* 0x000fe8000fffe0ff */
[----:B------:R-:W-:Y:S01]  /*9390*/  LEA R21, R106, UR43, 0x3 ;  /* 0x0000002b6a157c11 */ /* 0x000fe2000f8e18ff */
[----:B------:R-:W-:Y:S03]  /*93a0*/  UISETP.NE.AND UP0, UPT, UR4, 0x3, UPT ;  /* 0x000000030400788c */ /* 0x000fe6000bf05270 */
[----:B------:R1:W3:Y:S01]  /*93b0*/  @P1 SYNCS.PHASECHK.TRANS64.TRYWAIT P0, [R21+URZ+0x80], R0 ;  /* 0x00008000150015a7 */ /* 0x0002e200080011ff */
[----:B------:R-:W-:Y:S01]  /*93c0*/  USEL UR48, UR4, URZ, UP0 ;  /* 0x000000ff04307287 */ /* 0x000fe20008000000 */
[----:B-1----:R-:W-:Y:S01]  /*93d0*/  VIADD R0, R105, 0x10 ;  /* 0x0000001069007836 */ /* 0x002fe20000000000 */
[----:B---3--:R-:W-:Y:S01]  /*93e0*/  @P1 SEL R107, RZ, 0x1, !P0 ;  /* 0x00000001ff6b1807 */ /* 0x008fe20004000000 */
[----:B------:R-:W-:Y:S09]  /*93f0*/  @!P1 BRA `(.L_x_132) ;  /* 0x0000000000589947 */ /* 0x000ff20003800000 */
[----:B------:R-:W-:Y:S01]  /*9400*/  ISETP.NE.AND P1, PT, R113, RZ, PT ;  /* 0x000000ff7100720c */ /* 0x000fe20003f25270 */
[----:B------:R-:W-:Y:S01]  /*9410*/  BSSY B0, `(.L_x_133) ;  /* 0x0000009000007945 */ /* 0x000fe20003800000 */
[----:B------:R-:W-:Y:S11]  /*9420*/  ISETP.NE.AND P0, PT, R107, RZ, PT ;  /* 0x000000ff6b00720c */ /* 0x000ff60003f05270 */
[----:B------:R-:W-:Y:S05]  /*9430*/  @P1 IMAD R3, R106, 0x1000, R99 ;  /* 0x000010006a031824 */ /* 0x000fea00078e0263 */
[----:B------:R-:W-:Y:S05]  /*9440*/  @P1 IADD3 R2, PT, PT, R3, UR43, RZ ;  /* 0x0000002b03021c10 */ /* 0x000fea000fffe0ff */
[----:B------:R-:W-:Y:S01]  /*9450*/  @P1 IMAD.IADD R2, R98, 0x1, R2 ;  /* 0x0000000162021824 */ /* 0x000fe200078e0202 */
[----:B------:R-:W-:Y:S06]  /*9460*/  @P0 BRA `(.L_x_134) ;  /* 0x00000000000c0947 */ /* 0x000fec0003800000 */
[----:B------:R-:W-:Y:S04]  /*9470*/  SHF.L.U32 R20, R112, 0x1f, RZ ;  /* 0x0000001f70147819 */ /* 0x000fe800000006ff */
[----:B------:R-:W1:Y:S02]  /*9480*/  SYNCS.PHASECHK.TRANS64.TRYWAIT P0, [R21+URZ+0x80], R20 ;  /* 0x00008014150075a7 */ /* 0x000e6400080011ff */
[----:B-1----:R-:W-:Y:S05]  /*9490*/  @!P0 BRA `(.L_x_135) ;  /* 0x0000002c00348947 */ /* 0x002fea0003800000 */
.L_x_134:
[----:B------:R-:W-:Y:S05]  /*94a0*/  BSYNC B0 ;  /* 0x0000000000007941 */ /* 0x000fea0003800000 */
.L_x_133:
[----:B------:R-:W-:Y:S01]  /*94b0*/  ISETP.NE.AND P0, PT, R113, RZ, PT ;  /* 0x000000ff7100720c */ /* 0x000fe20003f05270 */
[----:B------:R-:W-:Y:S11]  /*94c0*/  VIADD R106, R106, 0x1 ;  /* 0x000000016a6a7836 */ /* 0x000ff60000000000 */
[----:B------:R-:W-:Y:S01]  /*94d0*/  @!UPT UIADD3 URZ, UPT, UPT, URZ, URZ, URZ ;  /* 0x000000fffffff290 */ /* 0x000fe2000fffe0ff */
[----:B------:R-:W3:Y:S04]  /*94e0*/  @P0 LDS.128 R52, [R3+UR43+0x200] ;  /* 0x0002002b03340984 */ /* 0x000ee80008000c00 */
[----:B------:R-:W4:Y:S04]  /*94f0*/  @P0 LDS.128 R64, [R3+UR43+0xa00] ;  /* 0x000a002b03400984 */ /* 0x000f280008000c00 */
[----:B------:R-:W1:Y:S04]  /*9500*/  @P0 LDS.128 R56, [R2+0x200] ;  /* 0x0002000002380984 */ /* 0x000e680000000c00 */
[----:B------:R5:W1:Y:S01]  /*9510*/  @P0 LDS.128 R68, [R2+0xa00] ;  /* 0x000a000002440984 */ /* 0x000a620000000c00 */
[C---:B------:R-:W-:Y:S04]  /*9520*/  ISETP.NE.AND P0, PT, R106.reuse, 0x3, PT ;  /* 0x000000036a00780c */ /* 0x040fe80003f05270 */
[----:B------:R-:W-:Y:S02]  /*9530*/  SEL R106, R106, RZ, P0 ;  /* 0x000000ff6a6a7207 */ /* 0x000fe40000000000 */
[----:B-----5:R-:W-:Y:S04]  /*9540*/  SEL R2, RZ, 0x1, P0 ;  /* 0x00000001ff027807 */ /* 0x020fe80000000000 */
[----:B------:R-:W-:Y:S02]  /*9550*/  LOP3.LUT R112, R112, R2, RZ, 0x3c, !PT ;  /* 0x0000000270707212 */ /* 0x000fe400078e3cff */
.L_x_132:
[----:B------:R-:W-:Y:S05]  /*9560*/  BSYNC B1 ;  /* 0x0000000000017941 */ /* 0x000fea0003800000 */
.L_x_131:
[----:B------:R-:W-:Y:S04]  /*9570*/  SHF.R.U32.HI R3, RZ, 0x15, R0 ;  /* 0x00000015ff037819 */ /* 0x000fe80000011600 */
[----:B------:R-:W-:Y:S04]  /*9580*/  LOP3.LUT R2, R3, 0x3, RZ, 0xc0, !PT ;  /* 0x0000000303027812 */ /* 0x000fe800078ec0ff */
[----:B------:R-:W-:Y:S11]  /*9590*/  ISETP.NE.AND P0, PT, R84, R2, PT ;  /* 0x000000025400720c */ /* 0x000ff60003f05270 */
[----:B------:R-:W-:Y:S02]  /*95a0*/  @!UPT UIADD3 URZ, UPT, UPT, URZ, URZ, URZ ;  /* 0x000000fffffff290 */ /* 0x000fe4000fffe0ff */
[----:B------:R-:W-:Y:S05]  /*95b0*/  @P0 BRA `(.L_x_136) ;  /* 0x0000000000bc0947 */ /* 0x000fea0003800000 */
[----:B------:R-:W-:Y:S02]  /*95c0*/  LOP3.LUT P0, RZ, R3, 0x3, R86, 0x48, !PT ;  /* 0x0000000303ff7812 */ /* 0x000fe40007804856 */
[----:B------:R-:W-:Y:S11]  /*95d0*/  MOV R16, R0 ;  /* 0x0000000000107202 */ /* 0x000ff60000000f00 */
[----:B------:R-:W-:Y:S05]  /*95e0*/  @!P0 BRA `(.L_x_137) ;  /* 0x0000000000408947 */ /* 0x000fea0003800000 */
[----:B------:R-:W5:Y:S01]  /*95f0*/  LDCU.64 UR8, c[0x4][0x70] ;  /* 0x01000e00ff0877ac */ /* 0x000f620008000a00 */
[----:B------:R-:W-:Y:S01]  /*9600*/  MOV R15, 0x0 ;  /* 0x00000000000f7802 */ /* 0x000fe20000000f00 */
[----:B------:R-:W-:Y:S02]  /*9610*/  HFMA2 R12, -RZ, RZ, 0, 5.9604644775390625e-08 ;  /* 0x00000001ff0c7431 */ /* 0x000fe400000001ff */
[----:B------:R-:W-:Y:S02]  /*9620*/  IMAD.MOV.U32 R8, RZ, RZ, 0x192 ;  /* 0x00000192ff087424 */ /* 0x000fe400078e00ff */
[----:B------:R-:W-:Y:S01]  /*9630*/  IMAD.MOV.U32 R13, RZ, RZ, RZ ;  /* 0x000000ffff0d7224 */ /* 0x000fe200078e00ff */
[----:B------:R-:W1:Y:S01]  /*9640*/  LDCU.64 UR6, c[0x4][0x78] ;  /* 0x01000f00ff0677ac */ /* 0x000e620008000a00 */
[----:B------:R-:W2:Y:S01]  /*9650*/  LDC.64 R14, c[0x4][R15] ;  /* 0x010000000f0e7b82 */ /* 0x000ea20000000a00 */
[----:B------:R-:W3:Y:S01]  /*9660*/  LDCU.64 UR4, c[0x4][0x10] ;  /* 0x01000200ff0477ac */ /* 0x000ee20008000a00 */
[----:B-----5:R-:W-:Y:S01]  /*9670*/  MOV R5, UR9 ;  /* 0x0000000900057c02 */ /* 0x020fe20008000f00 */
[----:B------:R-:W-:Y:S01]  /*9680*/  IMAD.U32 R4, RZ, RZ, UR8 ;  /* 0x00000008ff047e24 */ /* 0x000fe2000f8e00ff */
[----:B-1----:R-:W-:Y:S01]  /*9690*/  MOV R7, UR7 ;  /* 0x0000000700077c02 */ /* 0x002fe20008000f00 */
[----:B------:R-:W-:Y:S01]  /*96a0*/  IMAD.U32 R6, RZ, RZ, UR6 ;  /* 0x00000006ff067e24 */ /* 0x000fe2000f8e00ff */
[----:B---3--:R-:W-:Y:S01]  /*96b0*/  MOV R11, UR5 ;  /* 0x00000005000b7c02 */ /* 0x008fe20008000f00 */
[----:B------:R-:W-:Y:S02]  /*96c0*/  IMAD.U32 R10, RZ, RZ, UR4 ;  /* 0x00000004ff0a7e24 */ /* 0x000fe4000f8e00ff */
[----:B------:R-:W-:Y:S07]  /*96d0*/  LEPC R20, `(.L_x_137) ;  /* 0x000000001014794e */ /* 0x000fee0000000000 */
[----:B--2-4-:R-:W-:Y:S05]  /*96e0*/  CALL.ABS.NOINC R14 ;  /* 0x000000000e007343 */ /* 0x014fea0003c00000 */
.L_x_137:
        /* <DEDUP_REMOVED lines=12> */
[----:B------:R-:W5:Y:S01]  /*97b0*/  LDCU.64 UR6, c[0x4][0x78] ;  /* 0x01000f00ff0677ac */ /* 0x000f620008000a00 */
[----:B------:R-:W2:Y:S01]  /*97c0*/  LDC.64 R14, c[0x4][R15] ;  /* 0x010000000f0e7b82 */ /* 0x000ea20000000a00 */
[----:B------:R-:W3:Y:S01]  /*97d0*/  LDCU.64 UR4, c[0x4][0x10] ;  /* 0x01000200ff0477ac */ /* 0x000ee20008000a00 */
[----:B-1----:R-:W-:Y:S01]  /*97e0*/  MOV R5, UR9 ;  /* 0x0000000900057c02 */ /* 0x002fe20008000f00 */
[----:B------:R-:W-:Y:S01]  /*97f0*/  IMAD.U32 R4, RZ, RZ, UR8 ;  /* 0x00000008ff047e24 */ /* 0x000fe2000f8e00ff */
[----:B-----5:R-:W-:Y:S01]  /*9800*/  MOV R7, UR7 ;  /* 0x0000000700077c02 */ /* 0x020fe20008000f00 */
[----:B------:R-:W-:Y:S01]  /*9810*/  IMAD.U32 R6, RZ, RZ, UR6 ;  /* 0x00000006ff067e24 */ /* 0x000fe2000f8e00ff */
[----:B---3--:R-:W-:Y:S01]  /*9820*/  MOV R11, UR5 ;  /* 0x00000005000b7c02 */ /* 0x008fe20008000f00 */
[----:B------:R-:W-:Y:S02]  /*9830*/  IMAD.U32 R10, RZ, RZ, UR4 ;  /* 0x00000004ff0a7e24 */ /* 0x000fe4000f8e00ff */
[----:B------:R-:W-:Y:S07]  /*9840*/  LEPC R20, `(.L_x_138) ;  /* 0x000000001014794e */ /* 0x000fee0000000000 */
[----:B--2-4-:R-:W-:Y:S05]  /*9850*/  CALL.ABS.NOINC R14 ;  /* 0x000000000e007343 */ /* 0x014fea0003c00000 */
.L_x_138:
[----:B------:R-:W-:Y:S05]  /*9860*/  WARPSYNC.ALL ;  /* 0x0000000000007948 */ /* 0x000fea0003800000 */
[----:B------:R-:W-:Y:S11]  /*9870*/  R2UR UR4, R16 ;  /* 0x00000000100472ca */ /* 0x000ff600000e0000 */
[----:B------:R-:W-:Y:S02]  /*9880*/  @!UPT UIADD3 URZ, UPT, UPT, URZ, URZ, URZ ;  /* 0x000000fffffff290 */ /* 0x000fe4000fffe0ff */
[----:B------:R-:W1:Y:S02]  /*9890*/  LDTM.x16 R4, tmem[UR4+0x20] ;  /* 0x00002004000479ee */ /* 0x000e640008240000 */
[----:B-1----:R-:W-:Y:S01]  /*98a0*/  NOP ;  /* 0x0000000000007918 */ /* 0x002fe20000000000 */
.L_x_136:
[----:B---3--:R-:W-:Y:S01]  /*98b0*/  SHF.L.U32 R3, R52, 0x10, RZ ;  /* 0x0000001034037819 */ /* 0x008fe200000006ff */
[C---:B------:R-:W-:Y:S01]  /*98c0*/  FMUL R0, R43.reuse, R24 ;  /* 0x000000182b007220 */ /* 0x040fe20000400000 */
[----:B------:R-:W-:Y:S01]  /*98d0*/  ISETP.NE.AND P1, PT, R84, R2, PT ;  /* 0x000000025400720c */ /* 0x000fe20003f25270 */
[----:B------:R-:W-:Y:S01]  /*98e0*/  FMUL R2, R43, R25 ;  /* 0x000000192b027220 */ /* 0x000fe20000400000 */
[----:B-1----:R-:W-:Y:S01]  /*98f0*/  LOP3.LUT R21, R52, 0xffff0000, RZ, 0xc0, !PT ;  /* 0xffff000034157812 */ /* 0x002fe200078ec0ff */
[----:B------:R-:W-:Y:S01]  /*9900*/  FFMA R0, R45, R3, R0 ;  /* 0x000000032d007223 */ /* 0x000fe20000000000 */
[----:B------:R-:W-:Y:S01]  /*9910*/  SHF.L.U32 R22, R53, 0x10, RZ ;  /* 0x0000001035167819 */ /* 0x000fe200000006ff */
[----:B------:R-:W-:Y:S01]  /*9920*/  FMUL R3, R43, R26 ;  /* 0x0000001a2b037220 */ /* 0x000fe20000400000 */
[----:B------:R-:W-:Y:S01]  /*9930*/  LOP3.LUT R23, R53, 0xffff0000, RZ, 0xc0, !PT ;  /* 0xffff000035177812 */ /* 0x000fe200078ec0ff */
[----:B------:R-:W-:Y:S01]  /*9940*/  FMUL R20, R43, R27 ;  /* 0x0000001b2b147220 */ /* 0x000fe20000400000 */
[----:B--2---:R-:W-:Y:S01]  /*9950*/  SHF.L.U32 R40, R54, 0x10, RZ ;  /* 0x0000001036287819 */ /* 0x004fe200000006ff */
[----:B------:R-:W-:Y:S01]  /*9960*/  FFMA R2, R45, R21, R2 ;  /* 0x000000152d027223 */ /* 0x000fe20000000002 */
[----:B------:R-:W-:Y:S01]  /*9970*/  LOP3.LUT R41, R57, 0xffff0000, RZ, 0xc0, !PT ;  /* 0xffff000039297812 */ /* 0x000fe200078ec0ff */
[C---:B------:R-:W-:Y:S01]  /*9980*/  FFMA R3, R45.reuse, R22, R3 ;  /* 0x000000162d037223 */ /* 0x040fe20000000003 */
[----:B----4-:R-:W-:Y:S01]  /*9990*/  LOP3.LUT R42, R66, 0xffff0000, RZ, 0xc0, !PT ;  /* 0xffff0000422a7812 */ /* 0x010fe200078ec0ff */
[----:B------:R-:W-:Y:S01]  /*99a0*/  FFMA R20, R45, R23, R20 ;  /* 0x000000172d147223 */ /* 0x000fe20000000014 */
[----:B------:R-:W-:Y:S01]  /*99b0*/  LOP3.LUT R23, R54, 0xffff0000, RZ, 0xc0, !PT ;  /* 0xffff000036177812 */ /* 0x000fe200078ec0ff */
[C---:B------:R-:W-:Y:S01]  /*99c0*/  FMUL R21, R43.reuse, R28 ;  /* 0x0000001c2b157220 */ /* 0x040fe20000400000 */
[----:B------:R-:W-:Y:S01]  /*99d0*/  F2FP.BF16.F32.PACK_AB R48, R2, R0 ;  /* 0x000000000230723e */ /* 0x000fe200000010ff */
        /* <DEDUP_REMOVED lines=115> */
[----:B------:R-:W-:Y:S01]  /*a110*/  ULEA UR5, UR45, UR43, 0xc ;  /* 0x0000002b2d057291 */ /* 0x000fe2000f8e60ff */
[----:B------:R-:W-:Y:S01]  /*a120*/  UMOV UR54, UR50 ;  /* 0x0000003200367c82 */ /* 0x000fe20008000000 */
[----:B------:R-:W-:Y:S02]  /*a130*/  UMOV UR55, UR44 ;  /* 0x0000002c00377c82 */ /* 0x000fe40008000000 */
[----:B------:R-:W-:Y:S02]  /*a140*/  UIADD3 UR52, UPT, UPT, UR5, 0x200, URZ ;  /* 0x0000020005347890 */ /* 0x000fe4000fffe0ff */
[----:B------:R-:W-:Y:S02]  /*a150*/  UIADD3 UR8, UPT, UPT, UR5, 0xa00, URZ ;  /* 0x00000a0005087890 */ /* 0x000fe4000fffe0ff */
        /* <DEDUP_REMOVED lines=8> */
.L_x_140:
[----:B------:R-:W-:Y:S05]  /*a1e0*/  BSYNC.RECONVERGENT B0 ;  /* 0x0000000000007941 */ /* 0x000fea0003800200 */
.L_x_139:
[----:B------:R-:W-:Y:S01]  /*a1f0*/  UISETP.NE.AND UP1, UPT, UR51, URZ, UPT ;  /* 0x000000ff3300728c */ /* 0x000fe2000bf25270 */
[----:B------:R-:W-:Y:S01]  /*a200*/  BSSY.RECONVERGENT B0, `(.L_x_141) ;  /* 0x0000008000007945 */ /* 0x000fe20003800200 */
[----:B------:R-:W-:Y:S04]  /*a210*/  UIADD3 UR4, UPT, UPT, UR45, 0x1, URZ ;  /* 0x000000012d047890 */ /* 0x000fe8000fffe0ff */
[----:B------:R-:W-:Y:S02]  /*a220*/  UISETP.NE.AND UP0, UPT, UR4, 0x3, UPT ;  /* 0x000000030400788c */ /* 0x000fe4000bf05270 */
[----:B------:R-:W-:Y:S02]  /*a230*/  UISETP.EQ.XOR UP1, UPT, UR4, 0x3, UP1 ;  /* 0x000000030400788c */ /* 0x000fe40008f22a70 */
[----:B------:R-:W-:Y:S02]  /*a240*/  USEL UR46, UR4, URZ, UP0 ;  /* 0x000000ff042e7287 */ /* 0x000fe40008000000 */
[----:B------:R-:W-:Y:S01]  /*a250*/  UP2UR UR47, UPR, URZ, 0x2 ;  /* 0x00000002ff2f7883 */ /* 0x000fe20008000000 */
[----:B------:R-:W-:Y:S11]  /*a260*/  @P0 BRA `(.L_x_142) ;  /* 0x0000000000040947 */ /* 0x000ff60003800000 */
[----:B------:R-:W-:Y:S04]  /*a270*/  DEPBAR.LE SB0, 0x1 ;  /* 0x000080400000791a */ /* 0x000fe80000000000 */
.L_x_142:
[----:B------:R-:W-:Y:S05]  /*a280*/  BSYNC.RECONVERGENT B0 ;  /* 0x0000000000007941 */ /* 0x000fea0003800200 */
.L_x_141:
[----:B------:R-:W1:Y:S08]  /*a290*/  S2UR UR54, SR_CgaCtaId ;  /* 0x00000000003679c3 */ /* 0x000e700000008800 */
[----:B------:R-:W-:Y:S01]  /*a2a0*/  BAR.SYNC.DEFER_BLOCKING 0x1, 0x80 ;  /* 0x0042000000007b1d */ /* 0x000fe20000010000 */
[----:B------:R-:W-:Y:S01]  /*a2b0*/  ISETP.NE.AND P1, PT, R97, RZ, PT ;  /* 0x000000ff6100720c */ /* 0x000fe20003f25270 */
[----:B------:R-:W-:Y:S01]  /*a2c0*/  IMAD.U32 R0, RZ, RZ, UR48 ;  /* 0x00000030ff007e24 */ /* 0x000fe2000f8e00ff */
[----:B------:R-:W-:Y:S04]  /*a2d0*/  UIADD3 UR4, UPT, UPT, UR48, 0x1, URZ ;  /* 0x0000000130047890 */ /* 0x000fe8000fffe0ff */
[----:B------:R-:W-:Y:S04]  /*a2e0*/  UISETP.NE.AND UP0, UPT, UR4, 0x3, UPT ;  /* 0x000000030400788c */ /* 0x000fe8000bf05270 */
[----:B------:R-:W-:Y:S03]  /*a2f0*/  USEL UR52, UR4, URZ, UP0 ;  /* 0x000000ff04347287 */ /* 0x000fe60008000000 */
[----:B------:R-:W-:Y:S05]  /*a300*/  @P1 LEA R0, R0, UR43, 0x3 ;  /* 0x0000002b00001c11 */ /* 0x000fea000f8e18ff */
[----:B------:R-:W-:Y:S01]  /*a310*/  @P1 VIADD R2, R0, 0x98 ;  /* 0x0000009800021836 */ /* 0x000fe20000000000 */
[----:B------:R-:W-:Y:S04]  /*a320*/  @P1 SHF.L.U32 R0, R112, 0x1f, RZ ;  /* 0x0000001f70001819 */ /* 0x000fe800000006ff */
[----:B------:R-:W-:Y:S01]  /*a330*/  @P1 PRMT R46, R46, 0x654, R2 ;  /* 0x000006542e2e1816 */ /* 0x000fe20000000002 */
[----:B------:R-:W-:Y:S01]  /*a340*/  UMOV UR43, 0x400 ;  /* 0x00000400002b7882 */ /* 0x000fe20000000000 */
[----:B------:R-:W-:Y:S01]  /*a350*/  BSSY B1, `(.L_x_143) ;  /* 0x0000018000017945 */ /* 0x000fe20003800000 */
[----:B-1----:R-:W-:Y:S01]  /*a360*/  ULEA UR43, UR54, UR43, 0x18 ;  /* 0x0000002b362b7291 */ /* 0x002fe2000f8ec0ff */
[----:B------:R1:W-:Y:S05]  /*a370*/  @P1 SYNCS.ARRIVE.TRANS64.RED.A1T0 RZ, [R46+URZ], RZ ;  /* 0x000000ff2eff19a7 */ /* 0x0003ea00081004ff */
[----:B------:R-:W-:Y:S04]  /*a380*/  LEA R2, R106, UR43, 0x3 ;  /* 0x0000002b6a027c11 */ /* 0x000fe8000f8e18ff */
[----:B------:R-:W3:Y:S02]  /*a390*/  @P1 SYNCS.PHASECHK.TRANS64.TRYWAIT P0, [R2+URZ+0x80], R0 ;  /* 0x00008000020015a7 */ /* 0x000ee400080011ff */
[----:B---3--:R-:W-:Y:S01]  /*a3a0*/  @P1 SEL R107, RZ, 0x1, !P0 ;  /* 0x00000001ff6b1807 */ /* 0x008fe20004000000 */
[----:B-1----:R-:W-:Y:S06]  /*a3b0*/  @!P1 BRA `(.L_x_144) ;  /* 0x0000000000449947 */ /* 0x002fec0003800000 */
        /* <DEDUP_REMOVED lines=10> */
.L_x_146:
[----:B------:R-:W-:Y:S05]  /*a460*/  BSYNC B0 ;  /* 0x0000000000007941 */ /* 0x000fea0003800000 */
.L_x_145:
[----:B------:R-:W-:Y:S11]  /*a470*/  ISETP.NE.AND P0, PT, R113, RZ, PT ;  /* 0x000000ff7100720c */ /* 0x000ff60003f05270 */
[----:B------:R-:W-:Y:S02]  /*a480*/  @!UPT UIADD3 URZ, UPT, UPT, URZ, URZ, URZ ;  /* 0x000000fffffff290 */ /* 0x000fe4000fffe0ff */
[----:B------:R3:W4:Y:S04]  /*a490*/  @P0 LDS.128 R52, [R106+UR43+0x200] ;  /* 0x0002002b6a340984 */ /* 0x0007280008000c00 */
[----:B------:R3:W1:Y:S04]  /*a4a0*/  @P0 LDS.128 R64, [R106+UR43+0xa00] ;  /* 0x000a002b6a400984 */ /* 0x0006680008000c00 */
[----:B------:R3:W1:Y:S04]  /*a4b0*/  @P0 LDS.128 R56, [R0+0x200] ;  /* 0x0002000000380984 */ /* 0x0006680000000c00 */
[----:B------:R3:W1:Y:S02]  /*a4c0*/  @P0 LDS.128 R68, [R0+0xa00] ;  /* 0x000a000000440984 */ /* 0x0006640000000c00 */
.L_x_144:
[----:B------:R-:W-:Y:S05]  /*a4d0*/  BSYNC B1 ;  /* 0x0000000000017941 */ /* 0x000fea0003800000 */
.L_x_143:
[----:B------:R-:W-:Y:S05]  /*a4e0*/  VIADD R105, R105, 0x400010 ;  /* 0x0040001069697836 */ /* 0x000fea0000000000 */
[----:B---3--:R-:W-:Y:S04]  /*a4f0*/  SHF.R.U32.HI R0, RZ, 0x15, R105 ;  /* 0x00000015ff007819 */ /* 0x008fe80000011669 */
[----:B-1----:R-:W-:Y:S04]  /*a500*/  LOP3.LUT R2, R0, 0x3, RZ, 0xc0, !PT ;  /* 0x0000000300027812 */ /* 0x002fe800078ec0ff */
        /* <DEDUP_REMOVED lines=11> */
[----:B------:R-:W3:Y:S01]  /*a5c0*/  LDCU.64 UR6, c[0x4][0x78] ;  /* 0x01000f00ff0677ac */ /* 0x000ee20008000a00 */
[----:B------:R-:W2:Y:S01]  /*a5d0*/  LDC.64 R14, c[0x4][R15] ;  /* 0x010000000f0e7b82 */ /* 0x000ea20000000a00 */
[----:B------:R-:W5:Y:S01]  /*a5e0*/  LDCU.64 UR4, c[0x4][0x10] ;  /* 0x01000200ff0477ac */ /* 0x000f620008000a00 */
[----:B-1----:R-:W-:Y:S01]  /*a5f0*/  MOV R5, UR9 ;  /* 0x0000000900057c02 */ /* 0x002fe20008000f00 */
[----:B------:R-:W-:Y:S01]  /*a600*/  IMAD.U32 R4, RZ, RZ, UR8 ;  /* 0x00000008ff047e24 */ /* 0x000fe2000f8e00ff */
[----:B---3--:R-:W-:Y:S01]  /*a610*/  MOV R7, UR7 ;  /* 0x0000000700077c02 */ /* 0x008fe20008000f00 */
[----:B------:R-:W-:Y:S01]  /*a620*/  IMAD.U32 R6, RZ, RZ, UR6 ;  /* 0x00000006ff067e24 */ /* 0x000fe2000f8e00ff */
[----:B-----5:R-:W-:Y:S01]  /*a630*/  MOV R11, UR5 ;  /* 0x00000005000b7c02 */ /* 0x020fe20008000f00 */
[----:B------:R-:W-:Y:S02]  /*a640*/  IMAD.U32 R10, RZ, RZ, UR4 ;  /* 0x00000004ff0a7e24 */ /* 0x000fe4000f8e00ff */
[----:B------:R-:W-:Y:S07]  /*a650*/  LEPC R20, `(.L_x_149) ;  /* 0x000000001014794e */ /* 0x000fee0000000000 */
[----:B--2-4-:R-:W-:Y:S05]  /*a660*/  CALL.ABS.NOINC R14 ;  /* 0x000000000e007343 */ /* 0x014fea0003c00000 */
.L_x_149:
        /* <DEDUP_REMOVED lines=23> */
.L_x_150:
[----:B------:R-:W-:Y:S05]  /*a7e0*/  WARPSYNC.ALL ;  /* 0x0000000000007948 */ /* 0x000fea0003800000 */
[----:B------:R-:W-:Y:S11]  /*a7f0*/  R2UR UR4, R16 ;  /* 0x00000000100472ca */ /* 0x000ff600000e0000 */
[----:B------:R-:W-:Y:S02]  /*a800*/  @!UPT UIADD3 URZ, UPT, UPT, URZ, URZ, URZ ;  /* 0x000000fffffff290 */ /* 0x000fe4000fffe0ff */
[----:B------:R-:W1:Y:S02]  /*a810*/  LDTM.x16 R4, tmem[UR4+0x20] ;  /* 0x00002004000479ee */ /* 0x000e640008240000 */
[----:B-1----:R-:W-:Y:S01]  /*a820*/  NOP ;  /* 0x0000000000007918 */ /* 0x002fe20000000000 */
.L_x_148:
[----:B------:R-:W-:Y:S01]  /*a830*/  ISETP.NE.AND P1, PT, R84, R2, PT ;  /* 0x000000025400720c */ /* 0x000fe20003f25270 */
[----:B------:R-:W-:Y:S05]  /*a840*/  WARPSYNC.ALL ;  /* 0x0000000000007948 */ /* 0x000fea0003800000 */
[C---:B----4-:R-:W-:Y:S01]  /*a850*/  SHF.L.U32 R3, R52.reuse, 0x10, RZ ;  /* 0x0000001034037819 */ /* 0x050fe200000006ff */
[----:B------:R-:W-:Y:S01]  /*a860*/  NOP ;  /* 0x0000000000007918 */ /* 0x000fe20000000000 */
[----:B--2---:R-:W-:Y:S01]  /*a870*/  LOP3.LUT R40, R52, 0xffff0000, RZ, 0xc0, !PT ;  /* 0xffff000034287812 */ /* 0x004fe200078ec0ff */
[----:B------:R-:W-:Y:S01]  /*a880*/  FMUL R0, R43, R24 ;  /* 0x000000182b007220 */ /* 0x000fe20000400000 */
[----:B------:R-:W-:Y:S01]  /*a890*/  SHF.L.U32 R41, R53, 0x10, RZ ;  /* 0x0000001035297819 */ /* 0x000fe200000006ff */
[C---:B------:R-:W-:Y:S01]  /*a8a0*/  FMUL R20, R43.reuse, R4 ;  /* 0x000000042b147220 */ /* 0x040fe20000400000 */
[----:B------:R-:W-:Y:S01]  /*a8b0*/  MOV R4, UR46 ;  /* 0x0000002e00047c02 */ /* 0x000fe20008000f00 */
[----:B------:R-:W-:Y:S01]  /*a8c0*/  FMUL R2, R43, R25 ;  /* 0x000000192b027220 */ /* 0x000fe20000400000 */
[----:B------:R-:W-:Y:S01]  /*a8d0*/  LOP3.LUT R42, R53, 0xffff0000, RZ, 0xc0, !PT ;  /* 0xffff0000352a7812 */ /* 0x000fe200078ec0ff */
[C---:B------:R-:W-:Y:S01]  /*a8e0*/  FFMA R0, R45.reuse, R3, R0 ;  /* 0x000000032d007223 */ /* 0x040fe20000000000 */
[----:B------:R-:W-:Y:S01]  /*a8f0*/  @!P1 LEA R99, R4, R99, 0xc ;  /* 0x0000006304639211 */ /* 0x000fe200078e60ff */
[----:B------:R-:W-:Y:S01]  /*a900*/  FFMA R2, R45, R40, R2 ;  /* 0x000000282d027223 */ /* 0x000fe20000000002 */
[----:B------:R-:W-:Y:S01]  /*a910*/  R2UR UR4, R104 ;  /* 0x00000000680472ca */ /* 0x000fe200000e0000 */
[C---:B------:R-:W-:Y:S01]  /*a920*/  FMUL R3, R43.reuse, R26 ;  /* 0x0000001a2b037220 */ /* 0x040fe20000400000 */
[----:B------:R-:W-:Y:S01]  /*a930*/  SHF.L.U32 R44, R54, 0x10, RZ ;  /* 0x00000010362c7819 */ /* 0x000fe200000006ff */
[C---:B------:R-:W-:Y:S01]  /*a940*/  FMUL R4, R43.reuse, R27 ;  /* 0x0000001b2b047220 */ /* 0x040fe20000400000 */
[----:B------:R-:W-:Y:S01]  /*a950*/  F2FP.BF16.F32.PACK_AB R100, R2, R0 ;  /* 0x000000000264723e */ /* 0x000fe200000010ff */
[----:B------:R-:W-:Y:S01]  /*a960*/  FMUL R21, R43, R5 ;  /* 0x000000052b157220 */ /* 0x000fe20000400000 */
[----:B------:R-:W-:Y:S01]  /*a970*/  @!P1 IADD3 R5, PT, PT, R99, UR43, RZ ;  /* 0x0000002b63059c10 */ /* 0x000fe2000fffe0ff */
[C---:B------:R-:W-:Y:S01]  /*a980*/  FFMA R3, R45.reuse, R41, R3 ;  /* 0x000000292d037223 */ /* 0x040fe20000000003 */
[----:B------:R-:W-:Y:S01]  /*a990*/  LOP3.LUT R46, R54, 0xffff0000, RZ, 0xc0, !PT ;  /* 0xffff0000362e7812 */ /* 0x000fe200078ec0ff */
[----:B------:R-:W-:Y:S01]  /*a9a0*/  FFMA R4, R45, R42, R4 ;  /* 0x0000002a2d047223 */ /* 0x000fe20000000004 */
[----:B------:R-:W-:Y:S01]  /*a9b0*/  SHF.L.U32 R47, R55, 0x10, RZ ;  /* 0x00000010372f7819 */ /* 0x000fe200000006ff */
[C---:B------:R-:W-:Y:S01]  /*a9c0*/  FMUL R0, R43.reuse, R28 ;  /* 0x0000001c2b007220 */ /* 0x040fe20000400000 */
[----:B------:R-:W-:Y:S01]  /*a9d0*/  @!P1 IADD3 R98, PT, PT, R98, R5, RZ ;  /* 0x0000000562629210 */ /* 0x000fe20007ffe0ff */
[----:B------:R-:W-:Y:S01]  /*a9e0*/  FMUL R2, R43, R29 ;  /* 0x0000001d2b027220 */ /* 0x000fe20000400000 */
[----:B------:R-:W-:Y:S01]  /*a9f0*/  LOP3.LUT R48, R55, 0xffff0000, RZ, 0xc0, !PT ;  /* 0xffff000037307812 */ /* 0x000fe200078ec0ff */
[C---:B------:R-:W-:Y:S01]  /*aa00*/  FMUL R5, R43.reuse, R30 ;  /* 0x0000001e2b057220 */ /* 0x040fe20000400000 */
[C---:B------:R-:W-:Y:S01]  /*aa10*/  SHF.L.U32 R49, R56.reuse, 0x10, RZ ;  /* 0x0000001038317819 */ /* 0x040fe200000006ff */
[C---:B------:R-:W-:Y:S01]  /*aa20*/  FMUL R22, R43.reuse, R6 ;  /* 0x000000062b167220 */ /* 0x040fe20000400000 */
[----:B------:R-:W-:Y:S01]  /*aa30*/  LOP3.LUT R50, R56, 0xffff0000, RZ, 0xc0, !PT ;  /* 0xffff000038327812 */ /* 0x000fe200078ec0ff */
[----:B------:R-:W-:Y:S01]  /*aa40*/  FMUL R6, R43, R31 ;  /* 0x0000001f2b067220 */ /* 0x000fe20000400000 */
[----:B------:R-:W-:Y:S01]  /*aa50*/  F2FP.BF16.F32.PACK_AB R101, R4, R3 ;  /* 0x000000030465723e */ /* 0x000fe200000010ff */
[----:B------:R-:W-:Y:S01]  /*aa60*/  FFMA R0, R45, R44, R0 ;  /* 0x0000002c2d007223 */ /* 0x000fe20000000000 */
[----:B------:R-:W-:Y:S01]  /*aa70*/  SHF.L.U32 R51, R57, 0x10, RZ ;  /* 0x0000001039337819 */ /* 0x000fe200000006ff */
[----:B------:R-:W-:Y:S01]  /*aa80*/  FMUL R23, R43, R7 ;  /* 0x000000072b177220 */ /* 0x000fe20000400000 */
[----:B------:R-:W-:Y:S01]  /*aa90*/  LOP3.LUT R52, R57, 0xffff0000, RZ, 0xc0, !PT ;  /* 0xffff000039347812 */ /* 0x000fe200078ec0ff */
[----:B------:R-:W-:Y:S01]  /*aaa0*/  FFMA R2, R45, R46, R2 ;  /* 0x0000002e2d027223 */ /* 0x000fe20000000002 */
[C---:B------:R-:W-:Y:S01]  /*aab0*/  SHF.L.U32 R53, R58.reuse, 0x10, RZ ;  /* 0x000000103a357819 */ /* 0x040fe200000006ff */
[C---:B------:R-:W-:Y:S01]  /*aac0*/  FMUL R7, R43.reuse, R32 ;  /* 0x000000202b077220 */ /* 0x040fe20000400000 */
[----:B------:R-:W-:Y:S01]  /*aad0*/  LOP3.LUT R54, R58, 0xffff0000, RZ, 0xc0, !PT ;  /* 0xffff00003a367812 */ /* 0x000fe200078ec0ff */
[----:B------:R-:W-:Y:S01]  /*aae0*/  FMUL R3, R43, R33 ;  /* 0x000000212b037220 */ /* 0x000fe20000400000 */
[----:B------:R-:W-:Y:S01]  /*aaf0*/  F2FP.BF16.F32.PACK_AB R102, R2, R0 ;  /* 0x000000000266723e */ /* 0x000fe200000010ff */
[----:B------:R-:W-:Y:S01]  /*ab00*/  FFMA R5, R45, R47, R5 ;  /* 0x0000002f2d057223 */ /* 0x000fe20000000005 */
[----:B------:R-:W-:Y:S01]  /*ab10*/  SHF.L.U32 R55, R59, 0x10, RZ ;  /* 0x000000103b377819 */ /* 0x000fe200000006ff */
[----:B------:R-:W-:Y:S01]  /*ab20*/  FFMA R6, R45, R48, R6 ;  /* 0x000000302d067223 */ /* 0x000fe20000000006 */
[----:B------:R-:W-:Y:S01]  /*ab30*/  LOP3.LUT R56, R59, 0xffff0000, RZ, 0xc0, !PT ;  /* 0xffff00003b387812 */ /* 0x000fe200078ec0ff */
[C---:B------:R-:W-:Y:S01]  /*ab40*/  FFMA R7, R45.reuse, R49, R7 ;  /* 0x000000312d077223 */ /* 0x040fe20000000007 */
[----:B------:R-:W-:Y:S01]  /*ab50*/  SHF.L.U32 R57, R64, 0x10, RZ ;  /* 0x0000001040397819 */ /* 0x000fe200000006ff */
[----:B------:R-:W-:Y:S01]  /*ab60*/  UIADD3 UR4, UPT, UPT, UR4, 0xf0, URZ ;  /* 0x000000f004047890 */ /* 0x000fe2000fffe0ff */
[----:B------:R-:W-:Y:S01]  /*ab70*/  F2FP.BF16.F32.PACK_AB R103, R6, R5 ;  /* 0x000000050667723e */ /* 0x000fe200000010ff */
[----:B------:R-:W-:Y:S01]  /*ab80*/  FFMA R3, R45, R50, R3 ;  /* 0x000000322d037223 */ /* 0x000fe20000000003 */
[----:B------:R-:W-:Y:S01]  /*ab90*/  LOP3.LUT R58, R64, 0xffff0000, RZ, 0xc0, !PT ;  /* 0xffff0000403a7812 */ /* 0x000fe200078ec0ff */
[----:B------:R-:W-:Y:S01]  /*aba0*/  FMUL R0, R43, R34 ;  /* 0x000000222b007220 */ /* 0x000fe20000400000 */
[----:B------:R-:W-:Y:S01]  /*abb0*/  SHF.L.U32 R59, R65, 0x10, RZ ;  /* 0x00000010413b7819 */ /* 0x000fe200000006ff */
[----:B------:R-:W-:Y:S01]  /*abc0*/  FMUL R2, R43, R35 ;  /* 0x000000232b027220 */ /* 0x000fe20000400000 */
[----:B------:R-:W-:Y:S01]  /*abd0*/  F2FP.BF16.F32.PACK_AB R28, R3, R7 ;  /* 0x00000007031c723e */ /* 0x000fe200000010ff */
[----:B------:R-:W-:Y:S01]  /*abe0*/  UPRMT UR4, UR54, 0x654, UR4 ;  /* 0x0000065436047896 */ /* 0x000fe20008000004 */
[----:B------:R-:W-:Y:S01]  /*abf0*/  LOP3.LUT R60, R65, 0xffff0000, RZ, 0xc0, !PT ;  /* 0xffff0000413c7812 */ /* 0x000fe200078ec0ff */
[C---:B------:R-:W-:Y:S01]  /*ac00*/  FMUL R4, R43.reuse, R36 ;  /* 0x000000242b047220 */ /* 0x040fe20000400000 */
[C---:B------:R-:W-:Y:S01]  /*ac10*/  SHF.L.U32 R61, R66.reuse, 0x10, RZ ;  /* 0x00000010423d7819 */ /* 0x040fe200000006ff */
[----:B------:R-:W-:Y:S01]  /*ac20*/  FMUL R5, R43, R37 ;  /* 0x000000252b057220 */ /* 0x000fe20000400000 */
[----:B------:R-:W-:Y:S01]  /*ac30*/  LOP3.LUT R62, R66, 0xffff0000, RZ, 0xc0, !PT ;  /* 0xffff0000423e7812 */ /* 0x000fe200078ec0ff */
[----:B------:R-:W-:Y:S01]  /*ac40*/  FFMA R0, R45, R51, R0 ;  /* 0x000000332d007223 */ /* 0x000fe20000000000 */
[----:B------:R-:W-:Y:S01]  /*ac50*/  FMUL R6, R43, R38 ;  /* 0x000000262b067220 */ /* 0x000fe20000400000 */
[----:B------:R-:W-:Y:S01]  /*ac60*/  FFMA R2, R45, R52, R2 ;  /* 0x000000342d027223 */ /* 0x000fe20000000002 */
[----:B------:R-:W-:Y:S01]  /*ac70*/  FMUL R3, R43, R39 ;  /* 0x000000272b037220 */ /* 0x000fe20000400000 */
[C---:B------:R-:W-:Y:S01]  /*ac80*/  FFMA R4, R45.reuse, R53, R4 ;  /* 0x000000352d047223 */ /* 0x040fe20000000004 */
[C---:B------:R-:W-:Y:S01]  /*ac90*/  FFMA R5, R45.reuse, R54, R5 ;  /* 0x000000362d057223 */ /* 0x040fe20000000005 */
[C---:B------:R-:W-:Y:S01]  /*aca0*/  FFMA R6, R45.reuse, R55, R6 ;  /* 0x000000372d067223 */ /* 0x040fe20000000006 */
[C---:B------:R-:W-:Y:S01]  /*acb0*/  FFMA R3, R45.reuse, R56, R3 ;  /* 0x000000382d037223 */ /* 0x040fe20000000003 */
[----:B------:R-:W-:Y:S01]  /*acc0*/  FFMA R20, R45, R57, R20 ;  /* 0x000000392d147223 */ /* 0x000fe20000000014 */
[----:B------:R-:W-:Y:S01]  /*acd0*/  FMUL R8, R43, R8 ;  /* 0x000000082b087220 */ /* 0x000fe20000400000 */
[----:B------:R-:W-:Y:S01]  /*ace0*/  SYNCS.ARRIVE.TRANS64.RED.A1T0 RZ, [UR4], RZ ;  /* 0x000000ffffff79a7 */ /* 0x000fe20008100404 */
[----:B------:R1:W-:Y:S01]  /*acf0*/  @!P1 STS.128 [R99+UR43+0x200], R100 ;  /* 0x0002006463009988 */ /* 0x0003e20008000c2b */
[----:B------:R-:W-:Y:S01]  /*ad00*/  SHF.L.U32 R63, R67, 0x10, RZ ;  /* 0x00000010433f7819 */ /* 0x000fe200000006ff */
[----:B------:R-:W-:Y:S01]  /*ad10*/  FFMA R21, R45, R58, R21 ;  /* 0x0000003a2d157223 */ /* 0x000fe20000000015 */
[----:B------:R-:W-:Y:S01]  /*ad20*/  LOP3.LUT R64, R67, 0xffff0000, RZ, 0xc0, !PT ;  /* 0xffff000043407812 */ /* 0x000fe200078ec0ff */
[----:B------:R-:W-:Y:S01]  /*ad30*/  FMUL R9, R43, R9 ;  /* 0x000000092b097220 */ /* 0x000fe20000400000 */
[C---:B------:R-:W-:Y:S01]  /*ad40*/  SHF.L.U32 R24, R68.reuse, 0x10, RZ ;  /* 0x0000001044187819 */ /* 0x040fe200000006ff */
[----:B------:R-:W-:Y:S01]  /*ad50*/  FFMA R22, R45, R59, R22 ;  /* 0x0000003b2d167223 */ /* 0x000fe20000000016 */
[----:B------:R-:W-:Y:S01]  /*ad60*/  LOP3.LUT R25, R68, 0xffff0000, RZ, 0xc0, !PT ;  /* 0xffff000044197812 */ /* 0x000fe200078ec0ff */
[----:B------:R-:W-:Y:S01]  /*ad70*/  FMUL R10, R43, R10 ;  /* 0x0000000a2b0a7220 */ /* 0x000fe20000400000 */
[----:B------:R-:W-:Y:S01]  /*ad80*/  FFMA R23, R45, R60, R23 ;  /* 0x0000003c2d177223 */ /* 0x000fe20000000017 */
[----:B------:R-:W-:Y:S01]  /*ad90*/  FMUL R11, R43, R11 ;  /* 0x0000000b2b0b7220 */ /* 0x000fe20000400000 */
[----:B------:R-:W-:Y:S01]  /*ada0*/  F2FP.BF16.F32.PACK_AB R29, R2, R0 ;  /* 0x00000000021d723e */ /* 0x000fe200000010ff */
[----:B------:R-:W-:Y:S01]  /*adb0*/  FFMA R8, R45, R61, R8 ;  /* 0x0000003d2d087223 */ /* 0x000fe20000000008 */
[----:B------:R-:W-:Y:S01]  /*adc0*/  F2FP.BF16.F32.PACK_AB R30, R5, R4 ;  /* 0x00000004051e723e */ /* 0x000fe200000010ff */
[----:B------:R-:W-:Y:S01]  /*add0*/  FMUL R12, R43, R12 ;  /* 0x0000000c2b0c7220 */ /* 0x000fe20000400000 */
[----:B------:R-:W-:Y:S01]  /*ade0*/  F2FP.BF16.F32.PACK_AB R31, R3, R6 ;  /* 0x00000006031f723e */ /* 0x000fe200000010ff */
[----:B------:R-:W-:Y:S01]  /*adf0*/  FFMA R9, R45, R62, R9 ;  /* 0x0000003e2d097223 */ /* 0x000fe20000000009 */
[----:B------:R-:W-:Y:S01]  /*ae00*/  FMUL R13, R43, R13 ;  /* 0x0000000d2b0d7220 */ /* 0x000fe20000400000 */
[----:B------:R-:W-:Y:S01]  /*ae10*/  SHF.L.U32 R26, R69, 0x10, RZ ;  /* 0x00000010451a7819 */ /* 0x000fe200000006ff */
[----:B------:R-:W-:Y:S01]  /*ae20*/  FFMA R10, R45, R63, R10 ;  /* 0x0000003f2d0a7223 */ /* 0x000fe2000000000a */
[----:B------:R1:W-:Y:S01]  /*ae30*/  @!P1 STS.128 [R98+0x200], R28 ;  /* 0x0002001c62009388 */ /* 0x0003e20000000c00 */
[----:B------:R-:W-:Y:S01]  /*ae40*/  FMUL R14, R43, R14 ;  /* 0x0000000e2b0e7220 */ /* 0x000fe20000400000 */
[----:B------:R-:W-:Y:S01]  /*ae50*/  LOP3.LUT R40, R69, 0xffff0000, RZ, 0xc0, !PT ;  /* 0xffff000045287812 */ /* 0x000fe200078ec0ff */
[----:B------:R-:W-:Y:S01]  /*ae60*/  FFMA R11, R45, R64, R11 ;  /* 0x000000402d0b7223 */ /* 0x000fe2000000000b */
[----:B------:R-:W-:Y:S01]  /*ae70*/  FMUL R15, R43, R15 ;  /* 0x0000000f2b0f7220 */ /* 0x000fe20000400000 */
[C---:B------:R-:W-:Y:S01]  /*ae80*/  SHF.L.U32 R65, R70.reuse, 0x10, RZ ;  /* 0x0000001046417819 */ /* 0x040fe200000006ff */
[----:B------:R-:W-:Y:S01]  /*ae90*/  FFMA R12, R45, R24, R12 ;  /* 0x000000182d0c7223 */ /* 0x000fe2000000000c */
[----:B------:R-:W-:Y:S01]  /*aea0*/  FMUL R16, R43, R16 ;  /* 0x000000102b107220 */ /* 0x000fe20000400000 */
[----:B------:R-:W-:Y:S01]  /*aeb0*/  LOP3.LUT R66, R70, 0xffff0000, RZ, 0xc0, !PT ;  /* 0xffff000046427812 */ /* 0x000fe200078ec0ff */
[----:B------:R-:W-:Y:S01]  /*aec0*/  FFMA R13, R45, R25, R13 ;  /* 0x000000192d0d7223 */ /* 0x000fe2000000000d */
[----:B------:R-:W-:Y:S01]  /*aed0*/  FMUL R17, R43, R17 ;  /* 0x000000112b117220 */ /* 0x000fe20000400000 */
[----:B------:R-:W-:Y:S01]  /*aee0*/  SHF.L.U32 R67, R71, 0x10, RZ ;  /* 0x0000001047437819 */ /* 0x000fe200000006ff */
[----:B------:R-:W-:Y:S01]  /*aef0*/  FFMA R14, R45, R26, R14 ;  /* 0x0000001a2d0e7223 */ /* 0x000fe2000000000e */
[----:B------:R-:W-:Y:S01]  /*af00*/  F2FP.BF16.F32.PACK_AB R20, R21, R20 ;  /* 0x000000141514723e */ /* 0x000fe200000010ff */
[----:B------:R-:W-:Y:S01]  /*af10*/  FMUL R18, R43, R18 ;  /* 0x000000122b127220 */ /* 0x000fe20000400000 */
[----:B------:R-:W-:Y:S01]  /*af20*/  LOP3.LUT R68, R71, 0xffff0000, RZ, 0xc0, !PT ;  /* 0xffff000047447812 */ /* 0x000fe200078ec0ff */
[----:B------:R-:W-:Y:S01]  /*af30*/  FFMA R15, R45, R40, R15 ;  /* 0x000000282d0f7223 */ /* 0x000fe2000000000f */
[----:B------:R-:W-:Y:S01]  /*af40*/  F2FP.BF16.F32.PACK_AB R21, R23, R22 ;  /* 0x000000161715723e */ /* 0x000fe200000010ff */
[----:B------:R-:W-:Y:S01]  /*af50*/  FMUL R19, R43, R19 ;  /* 0x000000132b137220 */ /* 0x000fe20000400000 */
[----:B------:R-:W-:Y:S01]  /*af60*/  F2FP.BF16.F32.PACK_AB R22, R9, R8 ;  /* 0x000000080916723e */ /* 0x000fe200000010ff */
[----:B------:R-:W-:Y:S01]  /*af70*/  FFMA R16, R45, R65, R16 ;  /* 0x000000412d107223 */ /* 0x000fe20000000010 */
[----:B------:R-:W-:Y:S01]  /*af80*/  F2FP.BF16.F32.PACK_AB R23, R11, R10 ;  /* 0x0000000a0b17723e */ /* 0x000fe200000010ff */
[C---:B------:R-:W-:Y:S01]  /*af90*/  FFMA R17, R45.reuse, R66, R17 ;  /* 0x000000422d117223 */ /* 0x040fe20000000011 */
[C---:B------:R-:W-:Y:S01]  /*afa0*/  FFMA R18, R45.reuse, R67, R18 ;  /* 0x000000432d127223 */ /* 0x040fe20000000012 */
[----:B------:R-:W-:Y:S01]  /*afb0*/  FFMA R19, R45, R68, R19 ;  /* 0x000000442d137223 */ /* 0x000fe20000000013 */
[----:B------:R-:W-:Y:S01]  /*afc0*/  F2FP.BF16.F32.PACK_AB R12, R13, R12 ;  /* 0x0000000c0d0c723e */ /* 0x000fe200000010ff */
[----:B------:R1:W-:Y:S01]  /*afd0*/  @!P1 STS.128 [R99+UR43+0xa00], R20 ;  /* 0x000a001463009988 */ /* 0x0003e20008000c2b */
[----:B------:R-:W-:Y:S01]  /*afe0*/  F2FP.BF16.F32.PACK_AB R13, R15, R14 ;  /* 0x0000000e0f0d723e */ /* 0x000fe200000010ff */
[----:B------:R-:W-:Y:S01]  /*aff0*/  BSSY.RECONVERGENT B0, `(.L_x_151) ;  /* 0x000001c000007945 */ /* 0x000fe20003800200 */
[----:B------:R-:W-:Y:S02]  /*b000*/  F2FP.BF16.F32.PACK_AB R14, R17, R16 ;  /* 0x00000010110e723e */ /* 0x000fe400000010ff */
[----:B------:R-:W-:Y:S02]  /*b010*/  F2FP.BF16.F32.PACK_AB R15, R19, R18 ;  /* 0x00000012130f723e */ /* 0x000fe400000010ff */
[----:B------:R-:W-:Y:S03]  /*b020*/  ISETP.NE.AND P0, PT, R84, RZ, PT ;  /* 0x000000ff5400720c */ /* 0x000fe60003f05270 */
[----:B------:R1:W-:Y:S01]  /*b030*/  @!P1 STS.128 [R98+0xa00], R12 ;  /* 0x000a000c62009388 */ /* 0x0003e20000000c00 */
[----:B------:R-:W-:Y:S01]  /*b040*/  @!PT LDS RZ, [RZ] ;  /* 0x00000000fffff984 */ /* 0x000fe20000000800 */
[----:B------:R-:W-:Y:S01]  /*b050*/  @!PT LDS RZ, [RZ] ;  /* 0x00000000fffff984 */ /* 0x000fe20000000800 */
[----:B------:R-:W-:Y:S01]  /*b060*/  @!PT LDS RZ, [RZ] ;  /* 0x00000000fffff984 */ /* 0x000fe20000000800 */
[----:B------:R-:W-:Y:S01]  /*b070*/  @!PT LDS RZ, [RZ] ;  /* 0x00000000fffff984 */ /* 0x000fe20000000800 */
[----:B------:R2:W-:Y:S07]  /*b080*/  MEMBAR.ALL.CTA ;  /* 0x0000000000007992 */ /* 0x0005ee0000008000 */
[----:B--2---:R-:W2:Y:S02]  /*b090*/  FENCE.VIEW.ASYNC.S ;  /* 0x00000000000073c6 */ /* 0x004ea40000000000 */
[----:B--2---:R-:W-:Y:S06]  /*b0a0*/  BAR.SYNC.DEFER_BLOCKING 0x1, 0x80 ;  /* 0x0042000000007b1d */ /* 0x004fec0000010000 */
[----:B------:R-:W-:Y:S05]  /*b0b0*/  @P0 BRA `(.L_x_152) ;  /* 0x00000000003c0947 */ /* 0x000fea0003800000 */
[----:B------:R-:W2:Y:S01]  /*b0c0*/  LDCU.64 UR6, c[0x0][0x348] ;  /* 0x00006900ff0677ac */ /* 0x000ea20008000a00 */
        /* <DEDUP_REMOVED lines=9> */
[----:B--2---:R-:W-:Y:S04]  /*b160*/  UIADD3 UR4, UP0, UPT, UR6, 0xa80, URZ ;  /* 0x00000a8006047890 */ /* 0x004fe8000ff1e0ff */
[----:B------:R-:W-:Y:S09]  /*b170*/  UIADD3.X UR5, UPT, UPT, URZ, UR7, URZ, UP0, !UPT ;  /* 0x00000007ff057290 */ /* 0x000ff200087fe4ff */
[----:B------:R2:W-:Y:S01]  /*b180*/  UTMASTG.3D [UR8], [UR4] ;  /* 0x00000008040073b5 */ /* 0x0005e20008010000 */
[----:B------:R2:W-:Y:S02]  /*b190*/  UTMASTG.3D [UR12], [UR4] ;  /* 0x0000000c040073b5 */ /* 0x0005e40008010000 */
[----:B--2---:R0:W-:Y:S02]  /*b1a0*/  UTMACMDFLUSH ;  /* 0x00000000000079b7 */ /* 0x0041e40000000000 */
.L_x_152:
[----:B------:R-:W-:Y:S05]  /*b1b0*/  BSYNC.RECONVERGENT B0 ;  /* 0x0000000000007941 */ /* 0x000fea0003800200 */
.L_x_151:
[----:B------:R-:W-:Y:S01]  /*b1c0*/  UISETP.NE.AND UP0, UPT, UR47, URZ, UPT ;  /* 0x000000ff2f00728c */ /* 0x000fe2000bf05270 */
[----:B------:R-:W-:Y:S01]  /*b1d0*/  BSSY.RECONVERGENT B0, `(.L_x_153) ;  /* 0x0000009000007945 */ /* 0x000fe20003800200 */
[----:B------:R-:W-:Y:S04]  /*b1e0*/  UIADD3 UR4, UPT, UPT, UR46, 0x1, URZ ;  /* 0x000000012e047890 */ /* 0x000fe8000fffe0ff */
[----:B------:R-:W-:Y:S02]  /*b1f0*/  UISETP.EQ.XOR UP1, UPT, UR4, 0x3, UP0 ;  /* 0x000000030400788c */ /* 0x000fe40008722a70 */
[----:B------:R-:W-:Y:S02]  /*b200*/  UISETP.NE.AND UP0, UPT, UR4, 0x3, UPT ;  /* 0x000000030400788c */ /* 0x000fe4000bf05270 */
[----:B------:R-:W-:Y:S02]  /*b210*/  USEL UR5, URZ, 0x1, !UP1 ;  /* 0x00000001ff057887 */ /* 0x000fe4000c800000 */
[----:B------:R-:W-:Y:S02]  /*b220*/  USEL UR45, UR4, URZ, UP0 ;  /* 0x000000ff042d7287 */ /* 0x000fe40008000000 */
[----:B------:R-:W-:Y:S01]  /*b230*/  ULOP3.LUT UR57, UR57, UR5, URZ, 0x3c, !UPT ;  /* 0x0000000539397292 */ /* 0x000fe2000f8e3cff */
[----:B------:R-:W-:Y:S11]  /*b240*/  @P0 BRA `(.L_x_154) ;  /* 0x0000000000040947 */ /* 0x000ff60003800000 */
[----:B------:R-:W-:Y:S04]  /*b250*/  DEPBAR.LE SB0, 0x1 ;  /* 0x000080400000791a */ /* 0x000fe80000000000 */
.L_x_154:
[----:B------:R-:W-:Y:S05]  /*b260*/  BSYNC.RECONVERGENT B0 ;  /* 0x0000000000007941 */ /* 0x000fea0003800200 */
.L_x_153:
[----:B------:R-:W-:Y:S01]  /*b270*/  BAR.SYNC.DEFER_BLOCKING 0x1, 0x80 ;  /* 0x0042000000007b1d */ /* 0x000fe20000010000 */
[----:B------:R-:W-:Y:S01]  /*b280*/  UISETP.NE.AND UP0, UPT, UR56, -0x4, UPT ;  /* 0xfffffffc3800788c */ /* 0x000fe2000bf05270 */
[----:B------:R-:W-:Y:S08]  /*b290*/  IADD3 R80, PT, PT, R80, 0x1, RZ ;  /* 0x0000000150507810 */ /* 0x000ff00007ffe0ff */
[----:B------:R-:W-:Y:S05]  /*b2a0*/  BRA.U !UP0, `(.L_x_155) ;  /* 0x0000000108287547 */ /* 0x000fea000b800000 */
[----:B------:R-:W2:Y:S01]  /*b2b0*/  S2R R0, SR_CgaCtaId ;  /* 0x0000000000007919 */ /* 0x000ea20000008800 */
[----:B------:R-:W-:Y:S01]  /*b2c0*/  ISETP.NE.AND P0, PT, R97, RZ, PT ;  /* 0x000000ff6100720c */ /* 0x000fe20003f05270 */
[----:B------:R-:W-:Y:S01]  /*b2d0*/  IMAD.U32 R2, RZ, RZ, UR52 ;  /* 0x00000034ff027e24 */ /* 0x000fe2000f8e00ff */
[----:B------:R-:W-:Y:S04]  /*b2e0*/  UIADD3 UR4, UPT, UPT, UR52, 0x1, URZ ;  /* 0x0000000134047890 */ /* 0x000fe8000fffe0ff */
[----:B------:R-:W-:Y:S04]  /*b2f0*/  UISETP.NE.AND UP0, UPT, UR4, 0x3, UPT ;  /* 0x000000030400788c */ /* 0x000fe8000bf05270 */
[----:B------:R-:W-:Y:S03]  /*b300*/  USEL UR52, UR4, URZ, UP0 ;  /* 0x000000ff04347287 */ /* 0x000fe60008000000 */
[----:B------:R-:W-:Y:S05]  /*b310*/  @P0 LEA R2, R2, UR43, 0x3 ;  /* 0x0000002b02020c11 */ /* 0x000fea000f8e18ff */
[----:B------:R-:W-:Y:S05]  /*b320*/  @P0 VIADD R2, R2, 0x98 ;  /* 0x0000009802020836 */ /* 0x000fea0000000000 */
[----:B--2---:R-:W-:Y:S04]  /*b330*/  @P0 PRMT R0, R0, 0x654, R2 ;  /* 0x0000065400000816 */ /* 0x004fe80000000002 */
[----:B------:R2:W-:Y:S03]  /*b340*/  @P0 SYNCS.ARRIVE.TRANS64.RED.A1T0 RZ, [R0+URZ], RZ ;  /* 0x000000ff00ff09a7 */ /* 0x0005e600081004ff */
.L_x_155:
[----:B------:R-:W-:Y:S01]  /*b350*/  R2UR UR6, R95 ;  /* 0x000000005f0672ca */ /* 0x000fe200000e0000 */
[----:B------:R-:W-:Y:S01]  /*b360*/  UIADD3 UR56, UPT, UPT, UR56, 0x4, URZ ;  /* 0x0000000438387890 */ /* 0x000fe2000fffe0ff */
[----:B------:R-:W-:Y:S02]  /*b370*/  R2UR UR5, R91 ;  /* 0x000000005b0572ca */ /* 0x000fe400000e0000 */
[----:B------:R-:W-:Y:S02]  /*b380*/  R2UR UR4, R92 ;  /* 0x000000005c0472ca */ /* 0x000fe400000e0000 */
[----:B------:R-:W-:Y:S02]  /*b390*/  R2UR UR44, R93 ;  /* 0x000000005d2c72ca */ /* 0x000fe400000e0000 */
[----:B------:R-:W-:Y:S02]  /*b3a0*/  ISETP.NE.AND P0, PT, R77, 0x2, PT ;  /* 0x000000024d00780c */ /* 0x000fe40003f05270 */
[----:B------:R-:W-:Y:S02]  /*b3b0*/  ISETP.NE.AND P1, PT, R80, 0x2, PT ;  /* 0x000000025000780c */ /* 0x000fe40003f25270 */
[----:B------:R-:W-:Y:S01]  /*b3c0*/  SEL R2, RZ, 0x1, P0 ;  /* 0x00000001ff027807 */ /* 0x000fe20000000000 */
[----:B------:R-:W-:Y:S01]  /*b3d0*/  UISETP.NE.AND UP0, UPT, UR6, URZ, UPT ;  /* 0x000000ff0600728c */ /* 0x000fe2000bf05270 */
[----:B--2---:R-:W-:Y:S01]  /*b3e0*/  SEL R0, RZ, 0x1, P1 ;  /* 0x00000001ff007807 */ /* 0x004fe20000800000 */
[----:B------:R-:W-:Y:S01]  /*b3f0*/  UIADD3 UR20, UPT, UPT, UR36, UR5, URZ ;  /* 0x0000000524147290 */ /* 0x000fe2000fffe0ff */
[----:B------:R-:W-:Y:S01]  /*b400*/  LOP3.LUT R78, R78, R2, RZ, 0x3c, !PT ;  /* 0x000000024e4e7212 */ /* 0x000fe200078e3cff */
[----:B------:R-:W-:Y:S01]  /*b410*/  UIADD3 UR27, UPT, UPT, UR37, UR4, URZ ;  /* 0x00000004251b7290 */ /* 0x000fe2000fffe0ff */
[----:B------:R-:W-:Y:S02]  /*b420*/  LOP3.LUT R79, R79, R0, RZ, 0x3c, !PT ;  /* 0x000000004f4f7212 */ /* 0x000fe400078e3cff */
[----:B------:R-:W-:Y:S02]  /*b430*/  SEL R77, R77, RZ, P0 ;  /* 0x000000ff4d4d7207 */ /* 0x000fe40000000000 */
[----:B------:R-:W-:Y:S01]  /*b440*/  SEL R80, R80, RZ, P1 ;  /* 0x000000ff50507207 */ /* 0x000fe20000800000 */
[----:B------:R-:W-:Y:S06]  /*b450*/  BRA.U UP0, `(.L_x_156) ;  /* 0xffffffb1001c7547 */ /* 0x000fec000b83ffff */
[----:B------:R-:W-:-:S13]  /*b460*/  R2UR UR4, R96 ;  /* 0x00000000600472ca */ /* 0x000fda00000e0000 */
[----:B------:R-:W-:-:S09]  /*b470*/  UISETP.NE.AND UP0, UPT, UR4, URZ, UPT ;  /* 0x000000ff0400728c */ /* 0x000fd2000bf05270 */
[----:B------:R-:W-:Y:S05]  /*b480*/  BRA.U !UP0, `(.L_x_157) ;  /* 0x0000000108487547 */ /* 0x000fea000b800000 */
[----:B------:R-:W2:Y:S02]  /*b490*/  LDCU.64 UR4, c[0x0][0xc90] ;  /* 0x00019200ff0477ac */ /* 0x000ea40008000a00 */
[----:B--2---:R-:W-:-:S04]  /*b4a0*/  UISETP.NE.U32.AND UP0, UPT, UR4, URZ, UPT ;  /* 0x000000ff0400728c */ /* 0x004fc8000bf05070 */
[----:B------:R-:W-:-:S09]  /*b4b0*/  UISETP.NE.AND.EX UP0, UPT, UR5, URZ, UPT, UP0 ;  /* 0x000000ff0500728c */ /* 0x000fd2000bf05300 */
[----:B------:R-:W-:Y:S05]  /*b4c0*/  BRA.U UP0, `(.L_x_158) ;  /* 0x00000001000c7547 */ /* 0x000fea000b800000 */
[----:B------:R-:W-:-:S13]  /*b4d0*/  FSETP.NEU.AND P0, PT, R45, RZ, PT ;  /* 0x000000ff2d00720b */ /* 0x000fda0003f0d000 */
[----:B------:R-:W-:Y:S05]  /*b4e0*/  @!P0 EXIT ;  /* 0x000000000000894d */ /* 0x000fea0003800000 */
[----:B------:R-:W-:Y:S05]  /*b4f0*/  BRA `(.L_x_157) ;  /* 0x00000000002c7947 */ /* 0x000fea0003800000 */
.L_x_158:
[----:B------:R-:W-:Y:S01]  /*b500*/  ISETP.NE.AND P0, PT, R76, RZ, PT ;  /* 0x000000ff4c00720c */ /* 0x000fe20003f05270 */
[----:B------:R-:W-:-:S12]  /*b510*/  BSSY.RECONVERGENT B0, `(.L_x_157) ;  /* 0x0000009000007945 */ /* 0x000fd80003800200 */
[----:B------:R-:W-:Y:S05]  /*b520*/  @P0 BRA `(.L_x_159) ;  /* 0x0000000000140947 */ /* 0x000fea0003800000 */
[----:B------:R-:W2:Y:S02]  /*b530*/  LDCU.64 UR4, c[0x0][0xc88] ;  /* 0x00019100ff0477ac */ /* 0x000ea40008000a00 */
[----:B--2---:R-:W-:-:S04]  /*b540*/  ISETP.NE.U32.AND P0, PT, RZ, UR4, PT ;  /* 0x00000004ff007c0c */ /* 0x004fc8000bf05070 */
[----:B------:R-:W-:-:S13]  /*b550*/  ISETP.NE.AND.EX P0, PT, RZ, UR5, PT, P0 ;  /* 0x00000005ff007c0c */ /* 0x000fda000bf05300 */
[----:B------:R-:W-:Y:S05]  /*b560*/  @!P0 EXIT ;  /* 0x000000000000894d */ /* 0x000fea0003800000 */
[----:B------:R-:W-:Y:S05]  /*b570*/  BRA `(.L_x_160) ;  /* 0x0000000000087947 */ /* 0x000fea0003800000 */
.L_x_159:
[----:B------:R-:W-:-:S13]  /*b580*/  FSETP.NEU.AND P0, PT, R45, RZ, PT ;  /* 0x000000ff2d00720b */ /* 0x000fda0003f0d000 */
[----:B------:R-:W-:Y:S05]  /*b590*/  @!P0 EXIT ;  /* 0x000000000000894d */ /* 0x000fea0003800000 */
.L_x_160:
[----:B------:R-:W-:Y:S05]  /*b5a0*/  BSYNC.RECONVERGENT B0 ;  /* 0x0000000000007941 */ /* 0x000fea0003800200 */
.L_x_157:
[----:B------:R-:W-:Y:S01]  /*b5b0*/  ULEA UR4, UR52, UR43, 0x3 ;  /* 0x0000002b34047291 */ /* 0x000fe2000f8e18ff */
[----:B------:R-:W-:-:S04]  /*b5c0*/  DEPBAR.LE SB0, 0x0 ;  /* 0x000080000000791a */ /* 0x000fc80000000000 */
[----:B------:R-:W-:-:S04]  /*b5d0*/  UIADD3 UR4, UPT, UPT, UR4, 0x98, URZ ;  /* 0x0000009804047890 */ /* 0x000fc8000fffe0ff */
[----:B------:R-:W-:-:S09]  /*b5e0*/  UPRMT UR4, UR54, 0x654, UR4 ;  /* 0x0000065436047896 */ /* 0x000fd20008000004 */
[----:B------:R-:W-:Y:S01]  /*b5f0*/  SYNCS.ARRIVE.TRANS64.RED.A1T0 RZ, [UR4], RZ ;  /* 0x000000ffffff79a7 */ /* 0x000fe20008100404 */
[----:B------:R-:W-:Y:S05]  /*b600*/  EXIT ;  /* 0x000000000000794d */ /* 0x000fea0003800000 */
.L_x_25:
[----:B--2---:R2:W3:Y:S02]  /*b610*/  SYNCS.PHASECHK.TRANS64.TRYWAIT P0, [R0+URZ+0x110], R2 ;  /* 0x00011002000075a7 */ /* 0x0044e400080011ff */
[----:B---3--:R-:W-:Y:S05]  /*b620*/  @!P0 NANOSLEEP.SYNCS 0x989680 ;  /* 0x009896800000895d */ /* 0x008fea0003900000 */
[----:B------:R-:W3:Y:S02]  /*b630*/  @!P0 SYNCS.PHASECHK.TRANS64 P0, [R0+URZ+0x110], R2 ;  /* 0x00011002000085a7 */ /* 0x000ee400080010ff */
[----:B---3--:R-:W-:Y:S05]  /*b640*/  @!P0 BRA `(.L_x_25) ;  /* 0xfffffffc00f08947 */ /* 0x008fea000383ffff */
[----:B------:R-:W-:Y:S05]  /*b650*/  BRA `(.L_x_161) ;  /* 0xffffff6400307947 */ /* 0x000fea000383ffff */
.L_x_28:
[----:B--2---:R-:W-:-:S07]  /*b660*/  MOV R0, UR41 ;  /* 0x0000002900007c02 */ /* 0x004fce0008000f00 */
.L_x_162:
[----:B--2---:R2:W3:Y:S02]  /*b670*/  SYNCS.PHASECHK.TRANS64.TRYWAIT P0, [R0+URZ+0x40], R3 ;  /* 0x00004003000075a7 */ /* 0x0044e400080011ff */
[----:B---3--:R-:W-:Y:S05]  /*b680*/  @!P0 NANOSLEEP.SYNCS 0x989680 ;  /* 0x009896800000895d */ /* 0x008fea0003900000 */
[----:B------:R-:W3:Y:S02]  /*b690*/  @!P0 SYNCS.PHASECHK.TRANS64 P0, [R0+URZ+0x40], R3 ;  /* 0x00004003000085a7 */ /* 0x000ee400080010ff */
[----:B---3--:R-:W-:Y:S05]  /*b6a0*/  @!P0 BRA `(.L_x_162) ;  /* 0xfffffffc00f08947 */ /* 0x008fea000383ffff */
[----:B------:R-:W-:Y:S05]  /*b6b0*/  BRA `(.L_x_27) ;  /* 0xffffff64007c7947 */ /* 0x000fea000383ffff */
.L_x_37:
[----:B-1----:R-:W-:-:S07]  /*b6c0*/  MOV R0, UR41 ;  /* 0x0000002900007c02 */ /* 0x002fce0008000f00 */
.L_x_163:
[----:B-1----:R1:W2:Y:S02]  /*b6d0*/  SYNCS.PHASECHK.TRANS64.TRYWAIT P0, [R0+URZ+0x40], R3 ;  /* 0x00004003000075a7 */ /* 0x0022a400080011ff */
[----:B--2---:R-:W-:Y:S05]  /*b6e0*/  @!P0 NANOSLEEP.SYNCS 0x989680 ;  /* 0x009896800000895d */ /* 0x004fea0003900000 */
[----:B------:R-:W2:Y:S02]  /*b6f0*/  @!P0 SYNCS.PHASECHK.TRANS64 P0, [R0+URZ+0x40], R3 ;  /* 0x00004003000085a7 */ /* 0x000ea400080010ff */
[----:B--2---:R-:W-:Y:S05]  /*b700*/  @!P0 BRA `(.L_x_163) ;  /* 0xfffffffc00f08947 */ /* 0x004fea000383ffff */
[----:B------:R-:W-:Y:S05]  /*b710*/  BRA `(.L_x_36) ;  /* 0xffffff6800907947 */ /* 0x000fea000383ffff */
.L_x_44:
[----:B-1----:R1:W4:Y:S02]  /*b720*/  SYNCS.PHASECHK.TRANS64.TRYWAIT P0, [R3+URZ+0xc0], R0 ;  /* 0x0000c000030075a7 */ /* 0x00232400080011ff */
[----:B----4-:R-:W-:Y:S05]  /*b730*/  @!P0 NANOSLEEP.SYNCS 0x989680 ;  /* 0x009896800000895d */ /* 0x010fea0003900000 */
[----:B------:R-:W4:Y:S02]  /*b740*/  @!P0 SYNCS.PHASECHK.TRANS64 P0, [R3+URZ+0xc0], R0 ;  /* 0x0000c000030085a7 */ /* 0x000f2400080010ff */
[----:B----4-:R-:W-:Y:S05]  /*b750*/  @!P0 BRA `(.L_x_44) ;  /* 0xfffffffc00f08947 */ /* 0x010fea000383ffff */
[----:B------:R-:W-:Y:S05]  /*b760*/  BRA `(.L_x_164) ;  /* 0xffffff6c00847947 */ /* 0x000fea000383ffff */
.L_x_48:
[----:B------:R-:W-:-:S07]  /*b770*/  MOV R0, UR4 ;  /* 0x0000000400007c02 */ /* 0x000fce0008000f00 */
.L_x_165:
[----:B-1----:R1:W2:Y:S02]  /*b780*/  SYNCS.PHASECHK.TRANS64.TRYWAIT P0, [R0+URZ], R2 ;  /* 0x00000002000075a7 */ /* 0x0022a400080011ff */
[----:B--2---:R-:W-:Y:S05]  /*b790*/  @!P0 NANOSLEEP.SYNCS 0x989680 ;  /* 0x009896800000895d */ /* 0x004fea0003900000 */
[----:B------:R-:W2:Y:S02]  /*b7a0*/  @!P0 SYNCS.PHASECHK.TRANS64 P0, [R0+URZ], R2 ;  /* 0x00000002000085a7 */ /* 0x000ea400080010ff */
[----:B--2---:R-:W-:Y:S05]  /*b7b0*/  @!P0 BRA `(.L_x_165) ;  /* 0xfffffffc00f08947 */ /* 0x004fea000383ffff */
[----:B------:R-:W-:Y:S05]  /*b7c0*/  BRA `(.L_x_166) ;  /* 0xffffff7400307947 */ /* 0x000fea000383ffff */
.L_x_49:
[----:B------:R-:W-:-:S07]  /*b7d0*/  MOV R0, UR5 ;  /* 0x0000000500007c02 */ /* 0x000fce0008000f00 */
.L_x_167:
[----:B-1----:R1:W2:Y:S02]  /*b7e0*/  SYNCS.PHASECHK.TRANS64.TRYWAIT P0, [R0+URZ], R3 ;  /* 0x00000003000075a7 */ /* 0x0022a400080011ff */
[----:B--2---:R-:W-:Y:S05]  /*b7f0*/  @!P0 NANOSLEEP.SYNCS 0x989680 ;  /* 0x009896800000895d */ /* 0x004fea0003900000 */
[----:B------:R-:W2:Y:S02]  /*b800*/  @!P0 SYNCS.PHASECHK.TRANS64 P0, [R0+URZ], R3 ;  /* 0x00000003000085a7 */ /* 0x000ea400080010ff */
[----:B--2---:R-:W-:Y:S05]  /*b810*/  @!P0 BRA `(.L_x_167) ;  /* 0xfffffffc00f08947 */ /* 0x004fea000383ffff */
[----:B------:R-:W-:Y:S05]  /*b820*/  BRA `(.L_x_168) ;  /* 0xffffff74003c7947 */ /* 0x000fea000383ffff */
.L_x_50:
[----:B------:R-:W-:-:S07]  /*b830*/  MOV R0, UR5 ;  /* 0x0000000500007c02 */ /* 0x000fce0008000f00 */
.L_x_169:
[----:B-1----:R1:W2:Y:S02]  /*b840*/  SYNCS.PHASECHK.TRANS64.TRYWAIT P0, [R0+URZ], R3 ;  /* 0x00000003000075a7 */ /* 0x0022a400080011ff */
[----:B--2---:R-:W-:Y:S05]  /*b850*/  @!P0 NANOSLEEP.SYNCS 0x989680 ;  /* 0x009896800000895d */ /* 0x004fea0003900000 */
[----:B------:R-:W2:Y:S02]  /*b860*/  @!P0 SYNCS.PHASECHK.TRANS64 P0, [R0+URZ], R3 ;  /* 0x00000003000085a7 */ /* 0x000ea400080010ff */
[----:B--2---:R-:W-:Y:S05]  /*b870*/  @!P0 BRA `(.L_x_169) ;  /* 0xfffffffc00f08947 */ /* 0x004fea000383ffff */
[----:B------:R-:W-:Y:S05]  /*b880*/  BRA `(.L_x_170) ;  /* 0xffffff7400487947 */ /* 0x000fea000383ffff */
.L_x_51:
[----:B------:R-:W-:-:S07]  /*b890*/  MOV R0, UR5 ;  /* 0x0000000500007c02 */ /* 0x000fce0008000f00 */
.L_x_171:
[----:B-1----:R1:W2:Y:S02]  /*b8a0*/  SYNCS.PHASECHK.TRANS64.TRYWAIT P0, [R0+URZ], R3 ;  /* 0x00000003000075a7 */ /* 0x0022a400080011ff */
[----:B--2---:R-:W-:Y:S05]  /*b8b0*/  @!P0 NANOSLEEP.SYNCS 0x989680 ;  /* 0x009896800000895d */ /* 0x004fea0003900000 */
[----:B------:R-:W2:Y:S02]  /*b8c0*/  @!P0 SYNCS.PHASECHK.TRANS64 P0, [R0+URZ], R3 ;  /* 0x00000003000085a7 */ /* 0x000ea400080010ff */
[----:B--2---:R-:W-:Y:S05]  /*b8d0*/  @!P0 BRA `(.L_x_171) ;  /* 0xfffffffc00f08947 */ /* 0x004fea000383ffff */
[----:B------:R-:W-:Y:S05]  /*b8e0*/  BRA `(.L_x_172) ;  /* 0xffffff7400547947 */ /* 0x000fea000383ffff */
.L_x_52:
[----:B------:R-:W-:-:S07]  /*b8f0*/  MOV R0, UR5 ;  /* 0x0000000500007c02 */ /* 0x000fce0008000f00 */
.L_x_173:
[----:B-1----:R1:W2:Y:S02]  /*b900*/  SYNCS.PHASECHK.TRANS64.TRYWAIT P0, [R0+URZ], R3 ;  /* 0x00000003000075a7 */ /* 0x0022a400080011ff */
[----:B--2---:R-:W-:Y:S05]  /*b910*/  @!P0 NANOSLEEP.SYNCS 0x989680 ;  /* 0x009896800000895d */ /* 0x004fea0003900000 */
[----:B------:R-:W2:Y:S02]  /*b920*/  @!P0 SYNCS.PHASECHK.TRANS64 P0, [R0+URZ], R3 ;  /* 0x00000003000085a7 */ /* 0x000ea400080010ff */
[----:B--2---:R-:W-:Y:S05]  /*b930*/  @!P0 BRA `(.L_x_173) ;  /* 0xfffffffc00f08947 */ /* 0x004fea000383ffff */
[----:B------:R-:W-:Y:S05]  /*b940*/  BRA `(.L_x_174) ;  /* 0xffffff7400607947 */ /* 0x000fea000383ffff */
.L_x_53:
[----:B------:R-:W-:-:S07]  /*b950*/  MOV R0, UR5 ;  /* 0x0000000500007c02 */ /* 0x000fce0008000f00 */
.L_x_175:
[----:B-1----:R1:W2:Y:S02]  /*b960*/  SYNCS.PHASECHK.TRANS64.TRYWAIT P0, [R0+URZ], R3 ;  /* 0x00000003000075a7 */ /* 0x0022a400080011ff */
[----:B--2---:R-:W-:Y:S05]  /*b970*/  @!P0 NANOSLEEP.SYNCS 0x989680 ;  /* 0x009896800000895d */ /* 0x004fea0003900000 */
[----:B------:R-:W2:Y:S02]  /*b980*/  @!P0 SYNCS.PHASECHK.TRANS64 P0, [R0+URZ], R3 ;  /* 0x00000003000085a7 */ /* 0x000ea400080010ff */
[----:B--2---:R-:W-:Y:S05]  /*b990*/  @!P0 BRA `(.L_x_175) ;  /* 0xfffffffc00f08947 */ /* 0x004fea000383ffff */
[----:B------:R-:W-:Y:S05]  /*b9a0*/  BRA `(.L_x_176) ;  /* 0xffffff74006c7947 */ /* 0x000fea000383ffff */
.L_x_54:
[----:B------:R-:W-:-:S07]  /*b9b0*/  MOV R0, UR5 ;  /* 0x0000000500007c02 */ /* 0x000fce0008000f00 */
.L_x_177:
[----:B-1----:R1:W2:Y:S02]  /*b9c0*/  SYNCS.PHASECHK.TRANS64.TRYWAIT P0, [R0+URZ], R3 ;  /* 0x00000003000075a7 */ /* 0x0022a400080011ff */
[----:B--2---:R-:W-:Y:S05]  /*b9d0*/  @!P0 NANOSLEEP.SYNCS 0x989680 ;  /* 0x009896800000895d */ /* 0x004fea0003900000 */
[----:B------:R-:W2:Y:S02]  /*b9e0*/  @!P0 SYNCS.PHASECHK.TRANS64 P0, [R0+URZ], R3 ;  /* 0x00000003000085a7 */ /* 0x000ea400080010ff */
[----:B--2---:R-:W-:Y:S05]  /*b9f0*/  @!P0 BRA `(.L_x_177) ;  /* 0xfffffffc00f08947 */ /* 0x004fea000383ffff */
[----:B------:R-:W-:Y:S05]  /*ba00*/  BRA `(.L_x_178) ;  /* 0xffffff7400787947 */ /* 0x000fea000383ffff */
.L_x_57:
[----:B--2---:R2:W3:Y:S02]  /*ba10*/  SYNCS.PHASECHK.TRANS64.TRYWAIT P0, [R2+URZ+0x100], R4 ;  /* 0x00010004020075a7 */ /* 0x0044e400080011ff */
[----:B---3--:R-:W-:Y:S05]  /*ba20*/  @!P0 NANOSLEEP.SYNCS 0x989680 ;  /* 0x009896800000895d */ /* 0x008fea0003900000 */
[----:B------:R-:W3:Y:S02]  /*ba30*/  @!P0 SYNCS.PHASECHK.TRANS64 P0, [R2+URZ+0x100], R4 ;  /* 0x00010004020085a7 */ /* 0x000ee400080010ff */
[----:B---3--:R-:W-:Y:S05]  /*ba40*/  @!P0 BRA `(.L_x_57) ;  /* 0xfffffffc00f08947 */ /* 0x008fea000383ffff */
[----:B------:R-:W-:Y:S05]  /*ba50*/  BRA `(.L_x_179) ;  /* 0xffffff7400d47947 */ /* 0x000fea000383ffff */
.L_x_58:
[----:B------:R-:W-:-:S07]  /*ba60*/  MOV R2, UR4 ;  /* 0x0000000400027c02 */ /* 0x000fce0008000f00 */
.L_x_180:
[----:B--2---:R2:W3:Y:S02]  /*ba70*/  SYNCS.PHASECHK.TRANS64.TRYWAIT P0, [R2+URZ+0xd0], R5 ;  /* 0x0000d005020075a7 */ /* 0x0044e400080011ff */
[----:B---3--:R-:W-:Y:S05]  /*ba80*/  @!P0 NANOSLEEP.SYNCS 0x989680 ;  /* 0x009896800000895d */ /* 0x008fea0003900000 */
[----:B------:R-:W3:Y:S02]  /*ba90*/  @!P0 SYNCS.PHASECHK.TRANS64 P0, [R2+URZ+0xd0], R5 ;  /* 0x0000d005020085a7 */ /* 0x000ee400080010ff */
[----:B---3--:R-:W-:Y:S05]  /*baa0*/  @!P0 BRA `(.L_x_180) ;  /* 0xfffffffc00f08947 */ /* 0x008fea000383ffff */
[----:B------:R-:W-:Y:S05]  /*bab0*/  BRA `(.L_x_181) ;  /* 0xffffff7400e47947 */ /* 0x000fea000383ffff */
.L_x_59:
[----:B--2---:R2:W3:Y:S02]  /*bac0*/  SYNCS.PHASECHK.TRANS64.TRYWAIT P1, [R2+URZ+0xc0], R4 ;  /* 0x0000c004020075a7 */ /* 0x0044e400080211ff */
[----:B---3--:R-:W-:Y:S05]  /*bad0*/  @!P1 NANOSLEEP.SYNCS 0x989680 ;  /* 0x009896800000995d */ /* 0x008fea0003900000 */
[----:B------:R-:W3:Y:S02]  /*bae0*/  @!P1 SYNCS.PHASECHK.TRANS64 P1, [R2+URZ+0xc0], R4 ;  /* 0x0000c004020095a7 */ /* 0x000ee400080210ff */
[----:B---3--:R-:W-:Y:S05]  /*baf0*/  @!P1 BRA `(.L_x_59) ;  /* 0xfffffffc00f09947 */ /* 0x008fea000383ffff */
[----:B------:R-:W-:Y:S05]  /*bb00*/  BRA `(.L_x_182) ;  /* 0xffffff7800147947 */ /* 0x000fea000383ffff */
.L_x_62:
[----:B------:R-:W-:-:S07]  /*bb10*/  MOV R0, UR4 ;  /* 0x0000000400007c02 */ /* 0x000fce0008000f00 */
.L_x_183:
[----:B--2---:R2:W3:Y:S02]  /*bb20*/  SYNCS.PHASECHK.TRANS64.TRYWAIT P0, [R0+URZ+0xd0], R2 ;  /* 0x0000d002000075a7 */ /* 0x0044e400080011ff */
[----:B---3--:R-:W-:Y:S05]  /*bb30*/  @!P0 NANOSLEEP.SYNCS 0x989680 ;  /* 0x009896800000895d */ /* 0x008fea0003900000 */
[----:B------:R-:W3:Y:S02]  /*bb40*/  @!P0 SYNCS.PHASECHK.TRANS64 P0, [R0+URZ+0xd0], R2 ;  /* 0x0000d002000085a7 */ /* 0x000ee400080010ff */
[----:B---3--:R-:W-:Y:S05]  /*bb50*/  @!P0 BRA `(.L_x_183) ;  /* 0xfffffffc00f08947 */ /* 0x008fea000383ffff */
[----:B------:R-:W-:Y:S05]  /*bb60*/  BRA `(.L_x_61) ;  /* 0xffffff7800687947 */ /* 0x000fea000383ffff */
.L_x_69:
[----:B-1----:R1:W2:Y:S02]  /*bb70*/  SYNCS.PHASECHK.TRANS64.TRYWAIT P0, [R2+URZ+0xc0], R0 ;  /* 0x0000c000020075a7 */ /* 0x0022a400080011ff */
[----:B--2---:R-:W-:Y:S05]  /*bb80*/  @!P0 NANOSLEEP.SYNCS 0x989680 ;  /* 0x009896800000895d */ /* 0x004fea0003900000 */
[----:B------:R-:W2:Y:S02]  /*bb90*/  @!P0 SYNCS.PHASECHK.TRANS64 P0, [R2+URZ+0xc0], R0 ;  /* 0x0000c000020085a7 */ /* 0x000ea400080010ff */
[----:B--2---:R-:W-:Y:S05]  /*bba0*/  @!P0 BRA `(.L_x_69) ;  /* 0xfffffffc00f08947 */ /* 0x004fea000383ffff */
[----:B------:R-:W-:Y:S05]  /*bbb0*/  BRA `(.L_x_184) ;  /* 0xffffff8000247947 */ /* 0x000fea000383ffff */
.L_x_72:
[----:B------:R-:W-:-:S07]  /*bbc0*/  MOV R0, UR56 ;  /* 0x0000003800007c02 */ /* 0x000fce0008000f00 */
.L_x_185:
[----:B-1----:R1:W2:Y:S02]  /*bbd0*/  SYNCS.PHASECHK.TRANS64.TRYWAIT P0, [R0+URZ+0xf0], R2 ;  /* 0x0000f002000075a7 */ /* 0x0022a400080011ff */
[----:B--2---:R-:W-:Y:S05]  /*bbe0*/  @!P0 NANOSLEEP.SYNCS 0x989680 ;  /* 0x009896800000895d */ /* 0x004fea0003900000 */
[----:B------:R-:W2:Y:S02]  /*bbf0*/  @!P0 SYNCS.PHASECHK.TRANS64 P0, [R0+URZ+0xf0], R2 ;  /* 0x0000f002000085a7 */ /* 0x000ea400080010ff */
[----:B--2---:R-:W-:Y:S05]  /*bc00*/  @!P0 BRA `(.L_x_185) ;  /* 0xfffffffc00f08947 */ /* 0x004fea000383ffff */
[----:B------:R-:W-:Y:S05]  /*bc10*/  BRA `(.L_x_186) ;  /* 0xffffff8400b47947 */ /* 0x000fea000383ffff */
.L_x_75:
[----:B------:R-:W-:Y:S07]  /*bc20*/  MOV R0, UR7 ;  /* 0x0000000700007c02 */ /* 0x000fee0008000f00 */
.L_x_187:
[----:B-1----:R1:W2:Y:S02]  /*bc30*/  SYNCS.PHASECHK.TRANS64.TRYWAIT P0, [R0+URZ], R2 ;  /* 0x00000002000075a7 */ /* 0x0022a400080011ff */
[----:B--2---:R-:W-:Y:S05]  /*bc40*/  @!P0 NANOSLEEP.SYNCS 0x989680 ;  /* 0x009896800000895d */ /* 0x004fea0003900000 */
[----:B------:R-:W2:Y:S02]  /*bc50*/  @!P0 SYNCS.PHASECHK.TRANS64 P0, [R0+URZ], R2 ;  /* 0x00000002000085a7 */ /* 0x000ea400080010ff */
[----:B--2---:R-:W-:Y:S05]  /*bc60*/  @!P0 BRA `(.L_x_187) ;  /* 0xfffffffc00f08947 */ /* 0x004fea000383ffff */
[----:B------:R-:W-:Y:S05]  /*bc70*/  BRA `(.L_x_74) ;  /* 0xffffff88002c7947 */ /* 0x000fea000383ffff */
.L_x_78:
[----:B------:R-:W-:-:S07]  /*bc80*/  MOV R0, UR4 ;  /* 0x0000000400007c02 */ /* 0x000fce0008000f00 */
.L_x_188:
[----:B--2---:R2:W4:Y:S02]  /*bc90*/  SYNCS.PHASECHK.TRANS64.TRYWAIT P0, [R0+URZ], R2 ;  /* 0x00000002000075a7 */ /* 0x00452400080011ff */
[----:B----4-:R-:W-:Y:S05]  /*bca0*/  @!P0 NANOSLEEP.SYNCS 0x989680 ;  /* 0x009896800000895d */ /* 0x010fea0003900000 */
[----:B------:R-:W4:Y:S02]  /*bcb0*/  @!P0 SYNCS.PHASECHK.TRANS64 P0, [R0+URZ], R2 ;  /* 0x00000002000085a7 */ /* 0x000f2400080010ff */
[----:B----4-:R-:W-:Y:S05]  /*bcc0*/  @!P0 BRA `(.L_x_188) ;  /* 0xfffffffc00f08947 */ /* 0x010fea000383ffff */
[----:B------:R-:W-:Y:S05]  /*bcd0*/  BRA `(.L_x_189) ;  /* 0xffffff8c002c7947 */ /* 0x000fea000383ffff */
.L_x_79:
[----:B------:R-:W-:-:S07]  /*bce0*/  MOV R0, UR4 ;  /* 0x0000000400007c02 */ /* 0x000fce0008000f00 */
.L_x_190:
[----:B-1----:R1:W2:Y:S02]  /*bcf0*/  SYNCS.PHASECHK.TRANS64.TRYWAIT P0, [R0+URZ], R2 ;  /* 0x00000002000075a7 */ /* 0x0022a400080011ff */
[----:B--2---:R-:W-:Y:S05]  /*bd00*/  @!P0 NANOSLEEP.SYNCS 0x989680 ;  /* 0x009896800000895d */ /* 0x004fea0003900000 */
[----:B------:R-:W2:Y:S02]  /*bd10*/  @!P0 SYNCS.PHASECHK.TRANS64 P0, [R0+URZ], R2 ;  /* 0x00000002000085a7 */ /* 0x000ea400080010ff */
[----:B--2---:R-:W-:Y:S05]  /*bd20*/  @!P0 BRA `(.L_x_190) ;  /* 0xfffffffc00f08947 */ /* 0x004fea000383ffff */
[----:B------:R-:W-:Y:S05]  /*bd30*/  BRA `(.L_x_191) ;  /* 0xffffff8c00387947 */ /* 0x000fea000383ffff */
.L_x_84:
[----:B---3--:R3:W4:Y:S02]  /*bd40*/  SYNCS.PHASECHK.TRANS64.TRYWAIT P0, [R12+URZ+0xc0], R0 ;  /* 0x0000c0000c0075a7 */ /* 0x00872400080011ff */
[----:B----4-:R-:W-:Y:S05]  /*bd50*/  @!P0 NANOSLEEP.SYNCS 0x989680 ;  /* 0x009896800000895d */ /* 0x010fea0003900000 */
[----:B------:R-:W4:Y:S02]  /*bd60*/  @!P0 SYNCS.PHASECHK.TRANS64 P0, [R12+URZ+0xc0], R0 ;  /* 0x0000c0000c0085a7 */ /* 0x000f2400080010ff */
[----:B----4-:R-:W-:Y:S05]  /*bd70*/  @!P0 BRA `(.L_x_84) ;  /* 0xfffffffc00f08947 */ /* 0x010fea000383ffff */
[----:B------:R-:W-:Y:S05]  /*bd80*/  BRA `(.L_x_192) ;  /* 0xffffff9000487947 */ /* 0x000fea000383ffff */
.L_x_87:
[----:B-1----:R-:W-:Y:S07]  /*bd90*/  MOV R0, UR29 ;  /* 0x0000001d00007c02 */ /* 0x002fee0008000f00 */
.L_x_193:
[----:B-1----:R1:W3:Y:S02]  /*bda0*/  SYNCS.PHASECHK.TRANS64.TRYWAIT P2, [R0+URZ+0xb8], R6 ;  /* 0x0000b806000075a7 */ /* 0x0022e400080411ff */
[----:B---3--:R-:W-:Y:S05]  /*bdb0*/  @!P2 NANOSLEEP.SYNCS 0x989680 ;  /* 0x009896800000a95d */ /* 0x008fea0003900000 */
[----:B------:R-:W3:Y:S02]  /*bdc0*/  @!P2 SYNCS.PHASECHK.TRANS64 P2, [R0+URZ+0xb8], R6 ;  /* 0x0000b8060000a5a7 */ /* 0x000ee400080410ff */
[----:B---3--:R-:W-:Y:S05]  /*bdd0*/  @!P2 BRA `(.L_x_193) ;  /* 0xfffffffc00f0a947 */ /* 0x008fea000383ffff */
[----:B------:R-:W-:Y:S05]  /*bde0*/  BRA `(.L_x_86) ;  /* 0xffffff9400ac7947 */ /* 0x000fea000383ffff */
.L_x_90:
[----:B------:R-:W-:Y:S07]  /*bdf0*/  MOV R0, UR4 ;  /* 0x0000000400007c02 */ /* 0x000fee0008000f00 */
.L_x_194:
[----:B-1----:R1:W3:Y:S02]  /*be00*/  SYNCS.PHASECHK.TRANS64.TRYWAIT P0, [R0+URZ+0x98], R9 ;  /* 0x00009809000075a7 */ /* 0x0022e400080011ff */
[----:B---3--:R-:W-:Y:S05]  /*be10*/  @!P0 NANOSLEEP.SYNCS 0x989680 ;  /* 0x009896800000895d */ /* 0x008fea0003900000 */
[----:B------:R-:W3:Y:S02]  /*be20*/  @!P0 SYNCS.PHASECHK.TRANS64 P0, [R0+URZ+0x98], R9 ;  /* 0x00009809000085a7 */ /* 0x000ee400080010ff */
[----:B---3--:R-:W-:Y:S05]  /*be30*/  @!P0 BRA `(.L_x_194) ;  /* 0xfffffffc00f08947 */ /* 0x008fea000383ffff */
[----:B------:R-:W-:Y:S05]  /*be40*/  BRA `(.L_x_195) ;  /* 0xffffff98000c7947 */ /* 0x000fea000383ffff */
.L_x_91:
[----:B------:R-:W-:Y:S07]  /*be50*/  MOV R0, UR7 ;  /* 0x0000000700007c02 */ /* 0x000fee0008000f00 */
.L_x_196:
[----:B-1----:R1:W3:Y:S02]  /*be60*/  SYNCS.PHASECHK.TRANS64.TRYWAIT P0, [R0+URZ+0x98], R10 ;  /* 0x0000980a000075a7 */ /* 0x0022e400080011ff */
[----:B---3--:R-:W-:Y:S05]  /*be70*/  @!P0 NANOSLEEP.SYNCS 0x989680 ;  /* 0x009896800000895d */ /* 0x008fea0003900000 */
[----:B------:R-:W3:Y:S02]  /*be80*/  @!P0 SYNCS.PHASECHK.TRANS64 P0, [R0+URZ+0x98], R10 ;  /* 0x0000980a000085a7 */ /* 0x000ee400080010ff */
[----:B---3--:R-:W-:Y:S05]  /*be90*/  @!P0 BRA `(.L_x_196) ;  /* 0xfffffffc00f08947 */ /* 0x008fea000383ffff */
[----:B------:R-:W-:Y:S05]  /*bea0*/  BRA `(.L_x_197) ;  /* 0xffffff9800887947 */ /* 0x000fea000383ffff */
.L_x_92:
[----:B------:R-:W-:Y:S07]  /*beb0*/  MOV R0, UR5 ;  /* 0x0000000500007c02 */ /* 0x000fee0008000f00 */
.L_x_198:
[----:B-1----:R1:W3:Y:S02]  /*bec0*/  SYNCS.PHASECHK.TRANS64.TRYWAIT P0, [R0+URZ+0x98], R10 ;  /* 0x0000980a000075a7 */ /* 0x0022e400080011ff */
[----:B---3--:R-:W-:Y:S05]  /*bed0*/  @!P0 NANOSLEEP.SYNCS 0x989680 ;  /* 0x009896800000895d */ /* 0x008fea0003900000 */
[----:B------:R-:W3:Y:S02]  /*bee0*/  @!P0 SYNCS.PHASECHK.TRANS64 P0, [R0+URZ+0x98], R10 ;  /* 0x0000980a000085a7 */ /* 0x000ee400080010ff */
[----:B---3--:R-:W-:Y:S05]  /*bef0*/  @!P0 BRA `(.L_x_198) ;  /* 0xfffffffc00f08947 */ /* 0x008fea000383ffff */
[----:B------:R-:W-:Y:S05]  /*bf00*/  BRA `(.L_x_199) ;  /* 0xffffff9c000c7947 */ /* 0x000fea000383ffff */
.L_x_93:
[----:B------:R-:W-:Y:S07]  /*bf10*/  MOV R0, UR4 ;  /* 0x0000000400007c02 */ /* 0x000fee0008000f00 */
.L_x_200:
[----:B-1----:R1:W3:Y:S02]  /*bf20*/  SYNCS.PHASECHK.TRANS64.TRYWAIT P0, [R0+URZ+0x98], R6 ;  /* 0x00009806000075a7 */ /* 0x0022e400080011ff */
[----:B---3--:R-:W-:Y:S05]  /*bf30*/  @!P0 NANOSLEEP.SYNCS 0x989680 ;  /* 0x009896800000895d */ /* 0x008fea0003900000 */
[----:B------:R-:W3:Y:S02]  /*bf40*/  @!P0 SYNCS.PHASECHK.TRANS64 P0, [R0+URZ+0x98], R6 ;  /* 0x00009806000085a7 */ /* 0x000ee400080010ff */
[----:B---3--:R-:W-:Y:S05]  /*bf50*/  @!P0 BRA `(.L_x_200) ;  /* 0xfffffffc00f08947 */ /* 0x008fea000383ffff */
[----:B------:R-:W-:Y:S05]  /*bf60*/  BRA `(.L_x_201) ;  /* 0xffffff9c008c7947 */ /* 0x000fea000383ffff */
.L_x_95:
[----:B------:R-:W-:-:S07]  /*bf70*/  MOV R0, UR4 ;  /* 0x0000000400007c02 */ /* 0x000fce0008000f00 */
.L_x_202:
[----:B-1----:R1:W3:Y:S02]  /*bf80*/  SYNCS.PHASECHK.TRANS64.TRYWAIT P0, [R0+URZ], R2 ;  /* 0x00000002000075a7 */ /* 0x0022e400080011ff */
[----:B---3--:R-:W-:Y:S05]  /*bf90*/  @!P0 NANOSLEEP.SYNCS 0x989680 ;  /* 0x009896800000895d */ /* 0x008fea0003900000 */
[----:B------:R-:W3:Y:S02]  /*bfa0*/  @!P0 SYNCS.PHASECHK.TRANS64 P0, [R0+URZ], R2 ;  /* 0x00000002000085a7 */ /* 0x000ee400080010ff */
[----:B---3--:R-:W-:Y:S05]  /*bfb0*/  @!P0 BRA `(.L_x_202) ;  /* 0xfffffffc00f08947 */ /* 0x008fea000383ffff */
[----:B------:R-:W-:Y:S05]  /*bfc0*/  BRA `(.L_x_203) ;  /* 0xffffffa000387947 */ /* 0x000fea000383ffff */
.L_x_96:
[----:B------:R-:W-:-:S07]  /*bfd0*/  MOV R0, UR5 ;  /* 0x0000000500007c02 */ /* 0x000fce0008000f00 */
.L_x_204:
[----:B-1----:R1:W3:Y:S02]  /*bfe0*/  SYNCS.PHASECHK.TRANS64.TRYWAIT P0, [R0+URZ], R2 ;  /* 0x00000002000075a7 */ /* 0x0022e400080011ff */
[----:B---3--:R-:W-:Y:S05]  /*bff0*/  @!P0 NANOSLEEP.SYNCS 0x989680 ;  /* 0x009896800000895d */ /* 0x008fea0003900000 */
[----:B------:R-:W3:Y:S02]  /*c000*/  @!P0 SYNCS.PHASECHK.TRANS64 P0, [R0+URZ], R2 ;  /* 0x00000002000085a7 */ /* 0x000ee400080010ff */
[----:B---3--:R-:W-:Y:S05]  /*c010*/  @!P0 BRA `(.L_x_204) ;  /* 0xfffffffc00f08947 */ /* 0x008fea000383ffff */
[----:B------:R-:W-:Y:S05]  /*c020*/  BRA `(.L_x_205) ;  /* 0xffffffa000447947 */ /* 0x000fea000383ffff */
.L_x_98:
[----:B-1----:R1:W2:Y:S02]  /*c030*/  SYNCS.PHASECHK.TRANS64.TRYWAIT P0, [R0+URZ+0xc0], R2 ;  /* 0x0000c002000075a7 */ /* 0x0022a400080011ff */
[----:B--2---:R-:W-:Y:S05]  /*c040*/  @!P0 NANOSLEEP.SYNCS 0x989680 ;  /* 0x009896800000895d */ /* 0x004fea0003900000 */
[----:B------:R-:W2:Y:S02]  /*c050*/  @!P0 SYNCS.PHASECHK.TRANS64 P0, [R0+URZ+0xc0], R2 ;  /* 0x0000c002000085a7 */ /* 0x000ea400080010ff */
[----:B--2---:R-:W-:Y:S05]  /*c060*/  @!P0 BRA `(.L_x_98) ;  /* 0xfffffffc00f08947 */ /* 0x004fea000383ffff */
[----:B------:R-:W-:Y:S05]  /*c070*/  BRA `(.L_x_206) ;  /* 0xffffffa400347947 */ /* 0x000fea000383ffff */
.L_x_108:
[----:B-1----:R1:W3:Y:S02]  /*c080*/  SYNCS.PHASECHK.TRANS64.TRYWAIT P1, [R0+URZ+0x80], R3 ;  /* 0x00008003000075a7 */ /* 0x0022e400080211ff */
[----:B---3--:R-:W-:Y:S05]  /*c090*/  @!P1 NANOSLEEP.SYNCS 0x989680 ;  /* 0x009896800000995d */ /* 0x008fea0003900000 */
[----:B------:R-:W3:Y:S02]  /*c0a0*/  @!P1 SYNCS.PHASECHK.TRANS64 P1, [R0+URZ+0x80], R3 ;  /* 0x00008003000095a7 */ /* 0x000ee400080210ff */
[----:B---3--:R-:W-:Y:S05]  /*c0b0*/  @!P1 BRA `(.L_x_108) ;  /* 0xfffffffc00f09947 */ /* 0x008fea000383ffff */
[----:B------:R-:W-:Y:S05]  /*c0c0*/  BRA `(.L_x_107) ;  /* 0xffffffb000dc7947 */ /* 0x000fea000383ffff */
.L_x_110:
[----:B-1----:R1:W4:Y:S02]  /*c0d0*/  SYNCS.PHASECHK.TRANS64.TRYWAIT P0, [R104+URZ+0xe0], R2 ;  /* 0x0000e002680075a7 */ /* 0x00232400080011ff */
[----:B----4-:R-:W-:Y:S05]  /*c0e0*/  @!P0 NANOSLEEP.SYNCS 0x989680 ;  /* 0x009896800000895d */ /* 0x010fea0003900000 */
[----:B------:R-:W4:Y:S02]  /*c0f0*/  @!P0 SYNCS.PHASECHK.TRANS64 P0, [R104+URZ+0xe0], R2 ;  /* 0x0000e002680085a7 */ /* 0x000f2400080010ff */
[----:B----4-:R-:W-:Y:S05]  /*c100*/  @!P0 BRA `(.L_x_110) ;  /* 0xfffffffc00f08947 */ /* 0x010fea000383ffff */
[----:B------:R-:W-:Y:S05]  /*c110*/  BRA `(.L_x_109) ;  /* 0xffffffb400107947 */ /* 0x000fea000383ffff */
.L_x_123:
[----:B-1----:R1:W2:Y:S02]  /*c120*/  SYNCS.PHASECHK.TRANS64.TRYWAIT P0, [R20+URZ+0x80], R0 ;  /* 0x00008000140075a7 */ /* 0x0022a400080011ff */
[----:B--2---:R-:W-:Y:S05]  /*c130*/  @!P0 NANOSLEEP.SYNCS 0x989680 ;  /* 0x009896800000895d */ /* 0x004fea0003900000 */
[----:B------:R-:W2:Y:S02]  /*c140*/  @!P0 SYNCS.PHASECHK.TRANS64 P0, [R20+URZ+0x80], R0 ;  /* 0x00008000140085a7 */ /* 0x000ea400080010ff */
[----:B--2---:R-:W-:Y:S05]  /*c150*/  @!P0 BRA `(.L_x_123) ;  /* 0xfffffffc00f08947 */ /* 0x004fea000383ffff */
[----:B------:R-:W-:Y:S05]  /*c160*/  BRA `(.L_x_122) ;  /* 0xffffffc000d07947 */ /* 0x000fea000383ffff */
.L_x_135:
[----:B-1----:R1:W3:Y:S02]  /*c170*/  SYNCS.PHASECHK.TRANS64.TRYWAIT P0, [R21+URZ+0x80], R20 ;  /* 0x00008014150075a7 */ /* 0x0022e400080011ff */
[----:B---3--:R-:W-:Y:S05]  /*c180*/  @!P0 NANOSLEEP.SYNCS 0x989680 ;  /* 0x009896800000895d */ /* 0x008fea0003900000 */
[----:B------:R-:W3:Y:S02]  /*c190*/  @!P0 SYNCS.PHASECHK.TRANS64 P0, [R21+URZ+0x80], R20 ;  /* 0x00008014150085a7 */ /* 0x000ee400080010ff */
[----:B---3--:R-:W-:Y:S05]  /*c1a0*/  @!P0 BRA `(.L_x_135) ;  /* 0xfffffffc00f08947 */ /* 0x008fea000383ffff */
[----:B------:R-:W-:Y:S05]  /*c1b0*/  BRA `(.L_x_134) ;  /* 0xffffffd000b87947 */ /* 0x000fea000383ffff */
.L_x_147:
[----:B-1----:R1:W3:Y:S02]  /*c1c0*/  SYNCS.PHASECHK.TRANS64.TRYWAIT P0, [R2+URZ+0x80], R112 ;  /* 0x00008070020075a7 */ /* 0x0022e400080011ff */
[----:B---3--:R-:W-:Y:S05]  /*c1d0*/  @!P0 NANOSLEEP.SYNCS 0x989680 ;  /* 0x009896800000895d */ /* 0x008fea0003900000 */
[----:B------:R-:W3:Y:S02]  /*c1e0*/  @!P0 SYNCS.PHASECHK.TRANS64 P0, [R2+URZ+0x80], R112 ;  /* 0x00008070020085a7 */ /* 0x000ee400080010ff */
[----:B---3--:R-:W-:Y:S05]  /*c1f0*/  @!P0 BRA `(.L_x_147) ;  /* 0xfffffffc00f08947 */ /* 0x008fea000383ffff */
[----:B------:R-:W-:Y:S05]  /*c200*/  BRA `(.L_x_146) ;  /* 0xffffffe000947947 */ /* 0x000fea000383ffff */
        .weak           $__internal_0_$__cuda_sm10x_tcgen05_guardrail_trap_col_being_dealloced_not_returned_by_alloc
        .type           $__internal_0_$__cuda_sm10x_tcgen05_guardrail_trap_col_being_dealloced_not_returned_by_alloc,@function
        .size           $__internal_0_$__cuda_sm10x_tcgen05_guardrail_trap_col_being_dealloced_not_returned_by_alloc,($__internal_1_$__cuda_sm10x_tcgen05_guardrail_trap_phase_invalid_during_alloc - $__internal_0_$__cuda_sm10x_tcgen05_guardrail_trap_col_being_dealloced_not_returned_by_alloc)
$__internal_0_$__cuda_sm10x_tcgen05_guardrail_trap_col_being_dealloced_not_returned_by_alloc:
[----:B------:R-:W-:Y:S05]  /*c210*/  BPT.TRAP 0x1 ;  /* 0x000000040000795c */ /* 0x000fea0000300000 */
[----:B------:R-:W-:-:S04]  /*c220*/  HFMA2 R3, -RZ, RZ, 0, 0 ;  /* 0x00000000ff037431 */ /* 0x000fc800000001ff */
[----:B------:R-:W-:Y:S05]  /*c230*/  RET.REL.NODEC R2 `(_ZN7cutlass13device_kernelINS_4gemm6kernel13GemmUniversalIN4cute5tupleIJiiiiEEENS1_10collective13CollectiveMmaINS1_46MainloopSm100TmaUmmaWarpSpecializedBlockScaledILi8ELi2ELi2ENS5_IJNS4_1CILi2EEESB_NSA_ILi1EEEEEEEENS5_IJNSA_ILi128EEENSA_ILi64EEESF_EEENS5_IJNS_12float_e5m2_tENS_13float_ue8m0_tEEEENS5_IJNS5_IJlSC_lEEENS4_6LayoutINS5_IJNS5_IJNS5_IJNSA_ILi32EEENSA_ILi4EEEEEEiEEESQ_NS5_IJSC_iEEEEEENS5_IJNS5_IJNS5_IJNSA_ILi16EEESO_EEEiEEENS5_IJNS5_IJNSA_ILi0EEESC_EEENSA_ILi512EEEEEENS5_IJSW_iEEEEEEEEEEESK_S13_NS4_8TiledMMAINS4_8MMA_AtomIJNS4_21SM100_MMA_MXF8F6F4_SSISI_SI_fSJ_Li128ELi64ELNS4_4UMMA5MajorE0ELS18_0ELNS17_7ScaleInE0ELS19_0EEEEEENSM_INS5_IJSC_SC_SC_EEENS5_IJSW_SW_SW_EEEEENS5_IJNS4_10UnderscoreES1F_S1F_EEEEENS5_IJNS4_23SM90_TMA_LOAD_MULTICASTES1I_EEENS5_IJNS4_14ComposedLayoutINS4_7SwizzleILi3ELi4ELi3EEENS4_18smem_ptr_flag_bitsILi8EEENSM_INS5_IJNSA_ILi8EEESF_EEENS5_IJSF_SC_EEEEEEENSM_INS5_IJNS5_IJNS5_IJSP_SC_EEENS5_IJSN_SC_EEEEEESC_NS5_IJSO_SC_EEEEEENS5_IJNS5_IJNS5_IJSU_SY_EEESX_EEESW_NS5_IJSC_SY_EEEEEEEEEEEvNS4_8identityES1J_S24_vS25_EENS_8epilogue10collective18CollectiveEpilogueINS27_23Sm100TmaWarpSpecializedILi3ELi2ELi16ELb1ELb0EEEJNS5_IJSG_SG_SF_EEENS5_IJNSM_ISG_SC_EENSM_INS5_IJST_SB_EEENS5_IJSC_SN_EEEEEEEENS_10bfloat16_tESL_S2I_SL_NS27_6fusion15FusionCallbacksIS2B_NS2J_17LinearCombinationIS2I_fS2I_fLNS_15FloatRoundStyleE2EEES2C_S2H_JEEENS4_5SM1004TMEM4LOAD26SM100_TMEM_LOAD_32dp32b16xENS4_13SM90_TMA_LOADENS1K_INS1L_ILi1ELi4ELi3EEENS1N_ILi16EEENSM_INS5_IJS1P_ST_EEENS5_IJST_SC_EEEEEEENS4_39AutoVectorizingCopyWithAssumedAlignmentILi128EEENS4_14SM90_TMA_STOREES2Z_S31_S31_EEEvvEEEEvNT_6ParamsE) ;  /* 0xffffff3c02707950 */ /* 0x000fea0003c3ffff */
        .weak           $__internal_1_$__cuda_sm10x_tcgen05_guardrail_trap_phase_invalid_during_alloc
        .type           $__internal_1_$__cuda_sm10x_tcgen05_guardrail_trap_phase_invalid_during_alloc,@function
        .size           $__internal_1_$__cuda_sm10x_tcgen05_guardrail_trap_phase_invalid_during_alloc,($__internal_2_$__cuda_sm10x_tcgen05_guardrail_trap_unallocated_columns_being_dealloced - $__internal_1_$__cuda_sm10x_tcgen05_guardrail_trap_phase_invalid_during_alloc)
$__internal_1_$__cuda_sm10x_tcgen05_guardrail_trap_phase_invalid_during_alloc:
[----:B------:R-:W-:Y:S05]  /*c240*/  BPT.TRAP 0x1 ;  /* 0x000000040000795c */ /* 0x000fea0000300000 */
[----:B------:R-:W-:-:S04]  /*c250*/  MOV R5, 0x0 ;  /* 0x0000000000057802 */ /* 0x000fc80000000f00 */
[----:B------:R-:W-:Y:S05]  /*c260*/  RET.REL.NODEC R4 `(_ZN7cutlass13device_kernelINS_4gemm6kernel13GemmUniversalIN4cute5tupleIJiiiiEEENS1_10collective13CollectiveMmaINS1_46MainloopSm100TmaUmmaWarpSpecializedBlockScaledILi8ELi2ELi2ENS5_IJNS4_1CILi2EEESB_NSA_ILi1EEEEEEEENS5_IJNSA_ILi128EEENSA_ILi64EEESF_EEENS5_IJNS_12float_e5m2_tENS_13float_ue8m0_tEEEENS5_IJNS5_IJlSC_lEEENS4_6LayoutINS5_IJNS5_IJNS5_IJNSA_ILi32EEENSA_ILi4EEEEEEiEEESQ_NS5_IJSC_iEEEEEENS5_IJNS5_IJNS5_IJNSA_ILi16EEESO_EEEiEEENS5_IJNS5_IJNSA_ILi0EEESC_EEENSA_ILi512EEEEEENS5_IJSW_iEEEEEEEEEEESK_S13_NS4_8TiledMMAINS4_8MMA_AtomIJNS4_21SM100_MMA_MXF8F6F4_SSISI_SI_fSJ_Li128ELi64ELNS4_4UMMA5MajorE0ELS18_0ELNS17_7ScaleInE0ELS19_0EEEEEENSM_INS5_IJSC_SC_SC_EEENS5_IJSW_SW_SW_EEEEENS5_IJNS4_10UnderscoreES1F_S1F_EEEEENS5_IJNS4_23SM90_TMA_LOAD_MULTICASTES1I_EEENS5_IJNS4_14ComposedLayoutINS4_7SwizzleILi3ELi4ELi3EEENS4_18smem_ptr_flag_bitsILi8EEENSM_INS5_IJNSA_ILi8EEESF_EEENS5_IJSF_SC_EEEEEEENSM_INS5_IJNS5_IJNS5_IJSP_SC_EEENS5_IJSN_SC_EEEEEESC_NS5_IJSO_SC_EEEEEENS5_IJNS5_IJNS5_IJSU_SY_EEESX_EEESW_NS5_IJSC_SY_EEEEEEEEEEEvNS4_8identityES1J_S24_vS25_EENS_8epilogue10collective18CollectiveEpilogueINS27_23Sm100TmaWarpSpecializedILi3ELi2ELi16ELb1ELb0EEEJNS5_IJSG_SG_SF_EEENS5_IJNSM_ISG_SC_EENSM_INS5_IJST_SB_EEENS5_IJSC_SN_EEEEEEEENS_10bfloat16_tESL_S2I_SL_NS27_6fusion15FusionCallbacksIS2B_NS2J_17LinearCombinationIS2I_fS2I_fLNS_15FloatRoundStyleE2EEES2C_S2H_JEEENS4_5SM1004TMEM4LOAD26SM100_TMEM_LOAD_32dp32b16xENS4_13SM90_TMA_LOADENS1K_INS1L_ILi1ELi4ELi3EEENS1N_ILi16EEENSM_INS5_IJS1P_ST_EEENS5_IJST_SC_EEEEEEENS4_39AutoVectorizingCopyWithAssumedAlignmentILi128EEENS4_14SM90_TMA_STOREES2Z_S31_S31_EEEvvEEEEvNT_6ParamsE) ;  /* 0xffffff3c04647950 */ /* 0x000fea0003c3ffff */
        .weak           $__internal_2_$__cuda_sm10x_tcgen05_guardrail_trap_unallocated_columns_being_dealloced
        .type           $__internal_2_$__cuda_sm10x_tcgen05_guardrail_trap_unallocated_columns_being_dealloced,@function
        .size           $__internal_2_$__cuda_sm10x_tcgen05_guardrail_trap_unallocated_columns_being_dealloced,(.L_x_208 - $__internal_2_$__cuda_sm10x_tcgen05_guardrail_trap_unallocated_columns_being_dealloced)
$__internal_2_$__cuda_sm10x_tcgen05_guardrail_trap_unallocated_columns_being_dealloced:
[----:B------:R-:W-:Y:S05]  /*c270*/  BPT.TRAP 0x1 ;  /* 0x000000040000795c */ /* 0x000fea0000300000 */
[----:B------:R-:W-:-:S04]  /*c280*/  HFMA2 R3, -RZ, RZ, 0, 0 ;  /* 0x00000000ff037431 */ /* 0x000fc800000001ff */
[----:B------:R-:W-:Y:S05]  /*c290*/  RET.REL.NODEC R2 `(_ZN7cutlass13device_kernelINS_4gemm6kernel13GemmUniversalIN4cute5tupleIJiiiiEEENS1_10collective13CollectiveMmaINS1_46MainloopSm100TmaUmmaWarpSpecializedBlockScaledILi8ELi2ELi2ENS5_IJNS4_1CILi2EEESB_NSA_ILi1EEEEEEEENS5_IJNSA_ILi128EEENSA_ILi64EEESF_EEENS5_IJNS_12float_e5m2_tENS_13float_ue8m0_tEEEENS5_IJNS5_IJlSC_lEEENS4_6LayoutINS5_IJNS5_IJNS5_IJNSA_ILi32EEENSA_ILi4EEEEEEiEEESQ_NS5_IJSC_iEEEEEENS5_IJNS5_IJNS5_IJNSA_ILi16EEESO_EEEiEEENS5_IJNS5_IJNSA_ILi0EEESC_EEENSA_ILi512EEEEEENS5_IJSW_iEEEEEEEEEEESK_S13_NS4_8TiledMMAINS4_8MMA_AtomIJNS4_21SM100_MMA_MXF8F6F4_SSISI_SI_fSJ_Li128ELi64ELNS4_4UMMA5MajorE0ELS18_0ELNS17_7ScaleInE0ELS19_0EEEEEENSM_INS5_IJSC_SC_SC_EEENS5_IJSW_SW_SW_EEEEENS5_IJNS4_10UnderscoreES1F_S1F_EEEEENS5_IJNS4_23SM90_TMA_LOAD_MULTICASTES1I_EEENS5_IJNS4_14ComposedLayoutINS4_7SwizzleILi3ELi4ELi3EEENS4_18smem_ptr_flag_bitsILi8EEENSM_INS5_IJNSA_ILi8EEESF_EEENS5_IJSF_SC_EEEEEEENSM_INS5_IJNS5_IJNS5_IJSP_SC_EEENS5_IJSN_SC_EEEEEESC_NS5_IJSO_SC_EEEEEENS5_IJNS5_IJNS5_IJSU_SY_EEESX_EEESW_NS5_IJSC_SY_EEEEEEEEEEEvNS4_8identityES1J_S24_vS25_EENS_8epilogue10collective18CollectiveEpilogueINS27_23Sm100TmaWarpSpecializedILi3ELi2ELi16ELb1ELb0EEEJNS5_IJSG_SG_SF_EEENS5_IJNSM_ISG_SC_EENSM_INS5_IJST_SB_EEENS5_IJSC_SN_EEEEEEEENS_10bfloat16_tESL_S2I_SL_NS27_6fusion15FusionCallbacksIS2B_NS2J_17LinearCombinationIS2I_fS2I_fLNS_15FloatRoundStyleE2EEES2C_S2H_JEEENS4_5SM1004TMEM4LOAD26SM100_TMEM_LOAD_32dp32b16xENS4_13SM90_TMA_LOADENS1K_INS1L_ILi1ELi4ELi3EEENS1N_ILi16EEENSM_INS5_IJS1P_ST_EEENS5_IJST_SC_EEEEEEENS4_39AutoVectorizingCopyWithAssumedAlignmentILi128EEENS4_14SM90_TMA_STOREES2Z_S31_S31_EEEvvEEEEvNT_6ParamsE) ;  /* 0xffffff3c02587950 */ /* 0x000fea0003c3ffff */
.L_x_207:
[----:B------:R-:W-:-:S00]  /*c2a0*/  BRA `(.L_x_207) ;  /* 0xfffffffc00fc7947 */ /* 0x000fc0000383ffff */
[----:B------:R-:W-:-:S00]  /*c2b0*/  NOP ;  /* 0x0000000000007918 */ /* 0x000fc00000000000 */
        /* <DEDUP_REMOVED lines=12> */
.L_x_208:


//--------------------- .nv.global.init           --------------------------
	.section	.nv.global.init,"aw",@progbits
.nv.global.init:
	.type		$str$27,@object
	.size		$str$27,($str$28 - $str$27)
$str$27:
        /*0000*/ 	.byte	0x28, 0x61, 0x64, 0x64, 0x72, 0x65, 0x73, 0x73, 0x20, 0x26, 0x20, 0x6d, 0x61, 0x73, 0x6b, 0x29
        /*0010*/ 	.byte	0x20, 0x3d, 0x3d, 0x20, 0x30, 0x00
	.type		$str$28,@object
	.size		$str$28,($str$26 - $str$28)
$str$28:
        /*0016*/ 	.byte	0x2f, 0x74, 0x6d, 0x70, 0x2f, 0x63, 0x75, 0x74, 0x6c, 0x61, 0x73, 0x73, 0x5f, 0x73, 0x77, 0x65
        /*0026*/ 	.byte	0x65, 0x70, 0x5f, 0x73, 0x72, 0x63, 0x2f, 0x69, 0x6e, 0x63, 0x6c, 0x75, 0x64, 0x65, 0x2f, 0x63
        /*0036*/ 	.byte	0x75, 0x74, 0x65, 0x2f, 0x70, 0x6f, 0x69, 0x6e, 0x74, 0x65, 0x72, 0x5f, 0x66, 0x6c, 0x61, 0x67
        /*0046*/ 	.byte	0x67, 0x65, 0x64, 0x2e, 0x68, 0x70, 0x70, 0x00
	.type		$str$26,@object
	.size		$str$26,($str$25 - $str$26)
$str$26:
        /*004e*/ 	.byte	0x2f, 0x74, 0x6d, 0x70, 0x2f, 0x63, 0x75, 0x74, 0x6c, 0x61, 0x73, 0x73, 0x5f, 0x73, 0x77, 0x65
        /*005e*/ 	.byte	0x65, 0x70, 0x5f, 0x73, 0x72, 0x63, 0x2f, 0x69, 0x6e, 0x63, 0x6c, 0x75, 0x64, 0x65, 0x2f, 0x63
        /*006e*/ 	.byte	0x75, 0x74, 0x65, 0x2f, 0x61, 0x74, 0x6f, 0x6d, 0x2f, 0x63, 0x6f, 0x70, 0x79, 0x5f, 0x74, 0x72
        /*007e*/ 	.byte	0x61, 0x69, 0x74, 0x73, 0x5f, 0x73, 0x6d, 0x31, 0x30, 0x30, 0x2e, 0x68, 0x70, 0x70, 0x00
	.type		$str$25,@object
	.size		$str$25,(__unnamed_1 - $str$25)
$str$25:
        /*008d*/ 	.byte	0x28, 0x28, 0x75, 0x69, 0x6e, 0x74, 0x33, 0x32, 0x5f, 0x74, 0x28, 0x74, 0x68, 0x72, 0x65, 0x61
        /*009d*/ 	.byte	0x64, 0x49, 0x64, 0x78, 0x2e, 0x78, 0x29, 0x20, 0x2f, 0x20, 0x33, 0x32, 0x29, 0x20, 0x25, 0x20
        /*00ad*/ 	.byte	0x34, 0x29, 0x20, 0x3d, 0x3d, 0x20, 0x28, 0x28, 0x28, 0x74, 0x6d, 0x65, 0x6d, 0x5f, 0x61, 0x64
        /*00bd*/ 	.byte	0x64, 0x72, 0x20, 0x3e, 0x3e, 0x20, 0x31, 0x36, 0x29, 0x20, 0x2f, 0x20, 0x33, 0x32, 0x29, 0x20
        /*00cd*/ 	.byte	0x25, 0x20, 0x34, 0x29, 0x00
	.type		__unnamed_1,@object
	.size		__unnamed_1,(__unnamed_2 - __unnamed_1)
__unnamed_1:
        /*00d2*/ 	.byte	0x61, 0x75, 0x74, 0x6f, 0x20, 0x63, 0x75, 0x74, 0x65, 0x3a, 0x3a, 0x61, 0x73, 0x5f, 0x70, 0x6f
        /* <DEDUP_REMOVED lines=24> */
        /*0262*/ 	.byte	0x43, 0x3c, 0x32, 0x30, 0x34, 0x38, 0x3e, 0x3e, 0x3e, 0x3e, 0x5d, 0x00
	.type		__unnamed_2,@object
	.size		__unnamed_2,(.L_2 - __unnamed_2)
__unnamed_2:
        /* <DEDUP_REMOVED lines=40> */
        /*04ee*/ 	.byte	0x3a, 0x3a, 0x43, 0x3c, 0x30, 0x3e, 0x3e, 0x3e, 0x3e, 0x5d, 0x00
.L_2:


//--------------------- .nv.shared._ZN7cutlass13device_kernelINS_4gemm6kernel13GemmUniversalIN4cute5tupleIJiiiiEEENS1_10collective13CollectiveMmaINS1_46MainloopSm100TmaUmmaWarpSpecializedBlockScaledILi8ELi2ELi2ENS5_IJNS4_1CILi2EEESB_NSA_ILi1EEEEEEEENS5_IJNSA_ILi128EEENSA_ILi64EEESF_EEENS5_IJNS_12float_e5m2_tENS_13float_ue8m0_tEEEENS5_IJNS5_IJlSC_lEEENS4_6LayoutINS5_IJNS5_IJNS5_IJNSA_ILi32EEENSA_ILi4EEEEEEiEEESQ_NS5_IJSC_iEEEEEENS5_IJNS5_IJNS5_IJNSA_ILi16EEESO_EEEiEEENS5_IJNS5_IJNSA_ILi0EEESC_EEENSA_ILi512EEEEEENS5_IJSW_iEEEEEEEEEEESK_S13_NS4_8TiledMMAINS4_8MMA_AtomIJNS4_21SM100_MMA_MXF8F6F4_SSISI_SI_fSJ_Li128ELi64ELNS4_4UMMA5MajorE0ELS18_0ELNS17_7ScaleInE0ELS19_0EEEEEENSM_INS5_IJSC_SC_SC_EEENS5_IJSW_SW_SW_EEEEENS5_IJNS4_10UnderscoreES1F_S1F_EEEEENS5_IJNS4_23SM90_TMA_LOAD_MULTICASTES1I_EEENS5_IJNS4_14ComposedLayoutINS4_7SwizzleILi3ELi4ELi3EEENS4_18smem_ptr_flag_bitsILi8EEENSM_INS5_IJNSA_ILi8EEESF_EEENS5_IJSF_SC_EEEEEEENSM_INS5_IJNS5_IJNS5_IJSP_SC_EEENS5_IJSN_SC_EEEEEESC_NS5_IJSO_SC_EEEEEENS5_IJNS5_IJNS5_IJSU_SY_EEESX_EEESW_NS5_IJSC_SY_EEEEEEEEEEEvNS4_8identityES1J_S24_vS25_EENS_8epilogue10collective18CollectiveEpilogueINS27_23Sm100TmaWarpSpecializedILi3ELi2ELi16ELb1ELb0EEEJNS5_IJSG_SG_SF_EEENS5_IJNSM_ISG_SC_EENSM_INS5_IJST_SB_EEENS5_IJSC_SN_EEEEEEEENS_10bfloat16_tESL_S2I_SL_NS27_6fusion15FusionCallbacksIS2B_NS2J_17LinearCombinationIS2I_fS2I_fLNS_15FloatRoundStyleE2EEES2C_S2H_JEEENS4_5SM1004TMEM4LOAD26SM100_TMEM_LOAD_32dp32b16xENS4_13SM90_TMA_LOADENS1K_INS1L_ILi1ELi4ELi3EEENS1N_ILi16EEENSM_INS5_IJS1P_ST_EEENS5_IJST_SC_EEEEEEENS4_39AutoVectorizingCopyWithAssumedAlignmentILi128EEENS4_14SM90_TMA_STOREES2Z_S31_S31_EEEvvEEEEvNT_6ParamsE --------------------------
	.section	.nv.shared._ZN7cutlass13device_kernelINS_4gemm6kernel13GemmUniversalIN4cute5tupleIJiiiiEEENS1_10collective13CollectiveMmaINS1_46MainloopSm100TmaUmmaWarpSpecializedBlockScaledILi8ELi2ELi2ENS5_IJNS4_1CILi2EEESB_NSA_ILi1EEEEEEEENS5_IJNSA_ILi128EEENSA_ILi64EEESF_EEENS5_IJNS_12float_e5m2_tENS_13float_ue8m0_tEEEENS5_IJNS5_IJlSC_lEEENS4_6LayoutINS5_IJNS5_IJNS5_IJNSA_ILi32EEENSA_ILi4EEEEEEiEEESQ_NS5_IJSC_iEEEEEENS5_IJNS5_IJNS5_IJNSA_ILi16EEESO_EEEiEEENS5_IJNS5_IJNSA_ILi0EEESC_EEENSA_ILi512EEEEEENS5_IJSW_iEEEEEEEEEEESK_S13_NS4_8TiledMMAINS4_8MMA_AtomIJNS4_21SM100_MMA_MXF8F6F4_SSISI_SI_fSJ_Li128ELi64ELNS4_4UMMA5MajorE0ELS18_0ELNS17_7ScaleInE0ELS19_0EEEEEENSM_INS5_IJSC_SC_SC_EEENS5_IJSW_SW_SW_EEEEENS5_IJNS4_10UnderscoreES1F_S1F_EEEEENS5_IJNS4_23SM90_TMA_LOAD_MULTICASTES1I_EEENS5_IJNS4_14ComposedLayoutINS4_7SwizzleILi3ELi4ELi3EEENS4_18smem_ptr_flag_bitsILi8EEENSM_INS5_IJNSA_ILi8EEESF_EEENS5_IJSF_SC_EEEEEEENSM_INS5_IJNS5_IJNS5_IJSP_SC_EEENS5_IJSN_SC_EEEEEESC_NS5_IJSO_SC_EEEEEENS5_IJNS5_IJNS5_IJSU_SY_EEESX_EEESW_NS5_IJSC_SY_EEEEEEEEEEEvNS4_8identityES1J_S24_vS25_EENS_8epilogue10collective18CollectiveEpilogueINS27_23Sm100TmaWarpSpecializedILi3ELi2ELi16ELb1ELb0EEEJNS5_IJSG_SG_SF_EEENS5_IJNSM_ISG_SC_EENSM_INS5_IJST_SB_EEENS5_IJSC_SN_EEEEEEEENS_10bfloat16_tESL_S2I_SL_NS27_6fusion15FusionCallbacksIS2B_NS2J_17LinearCombinationIS2I_fS2I_fLNS_15FloatRoundStyleE2EEES2C_S2H_JEEENS4_5SM1004TMEM4LOAD26SM100_TMEM_LOAD_32dp32b16xENS4_13SM90_TMA_LOADENS1K_INS1L_ILi1ELi4ELi3EEENS1N_ILi16EEENSM_INS5_IJS1P_ST_EEENS5_IJST_SC_EEEEEEENS4_39AutoVectorizingCopyWithAssumedAlignmentILi128EEENS4_14SM90_TMA_STOREES2Z_S31_S31_EEEvvEEEEvNT_6ParamsE,"aw",@nobits
	.sectionflags	@""
	.align	16
	.zero		1024


//--------------------- .nv.shared.reserved.0     --------------------------
	.section	.nv.shared.reserved.0,"aw",@nobits
	.weak		__nv_reservedSMEM_offset_0_alias
	.size		__nv_reservedSMEM_offset_0_alias, 0, 64
	.other		__nv_reservedSMEM_offset_0_alias,@"STO_CUDA_RESERVED_SHARED STV_DEFAULT"
__nv_reservedSMEM_offset_0_alias:
	.zero		0
.nv.shared.reserved.0:
	.zero		64
	.weak		__nv_reservedSMEM_tcgen05_partition
	.type		__nv_reservedSMEM_tcgen05_partition,@object
	.size		__nv_reservedSMEM_tcgen05_partition,(.L_0 - __nv_reservedSMEM_tcgen05_partition)
__nv_reservedSMEM_tcgen05_partition:
	.zero		32
.L_0:


//--------------------- .nv.global                --------------------------
	.section	.nv.global,"aw",@nobits
.nv.global:
	.type		_ZN40_INTERNAL_82a95fdf_4_k_cu_69453356_172904cute1_E,@object
	.size		_ZN40_INTERNAL_82a95fdf_4_k_cu_69453356_172904cute1_E,(_ZN40_INTERNAL_82a95fdf_4_k_cu_69453356_172904cuda3std3__45__cpo6cbeginE - _ZN40_INTERNAL_82a95fdf_4_k_cu_69453356_172904cute1_E)
_ZN40_INTERNAL_82a95fdf_4_k_cu_69453356_172904cute1_E:
	.zero		1
	.type		_ZN40_INTERNAL_82a95fdf_4_k_cu_69453356_172904cuda3std3__45__cpo6cbeginE,@object
	.size		_ZN40_INTERNAL_82a95fdf_4_k_cu_69453356_172904cuda3std3__45__cpo6cbeginE,(_ZN40_INTERNAL_82a95fdf_4_k_cu_69453356_172904cuda3std3__48in_placeE - _ZN40_INTERNAL_82a95fdf_4_k_cu_69453356_172904cuda3std3__45__cpo6cbeginE)
_ZN40_INTERNAL_82a95fdf_4_k_cu_69453356_172904cuda3std3__45__cpo6cbeginE:
	.zero		1
	.type		_ZN40_INTERNAL_82a95fdf_4_k_cu_69453356_172904cuda3std3__48in_placeE,@object
	.size		_ZN40_INTERNAL_82a95fdf_4_k_cu_69453356_172904cuda3std3__48in_placeE,(_ZN40_INTERNAL_82a95fdf_4_k_cu_69453356_172904cuda3std6ranges3__45__cpo9iter_moveE - _ZN40_INTERNAL_82a95fdf_4_k_cu_69453356_172904cuda3std3__48in_placeE)
_ZN40_INTERNAL_82a95fdf_4_k_cu_69453356_172904cuda3std3__48in_placeE:
	.zero		1
	.type		_ZN40_INTERNAL_82a95fdf_4_k_cu_69453356_172904cuda3std6ranges3__45__cpo9iter_moveE,@object
	.size		_ZN40_INTERNAL_82a95fdf_4_k_cu_69453356_172904cuda3std6ranges3__45__cpo9iter_moveE,(_ZN40_INTERNAL_82a95fdf_4_k_cu_69453356_172904cuda3std3__45__cpo5beginE - _ZN40_INTERNAL_82a95fdf_4_k_cu_69453356_172904cuda3std6ranges3__45__cpo9iter_moveE)
_ZN40_INTERNAL_82a95fdf_4_k_cu_69453356_172904cuda3std6ranges3__45__cpo9iter_moveE:
	.zero		1
	.type		_ZN40_INTERNAL_82a95fdf_4_k_cu_69453356_172904cuda3std3__45__cpo5beginE,@object
	.size		_ZN40_INTERNAL_82a95fdf_4_k_cu_69453356_172904cuda3std3__45__cpo5beginE,(_ZN40_INTERNAL_82a95fdf_4_k_cu_69453356_172904cuda3std3__442_GLOBAL__N__82a95fdf_4_k_cu_69453356_172906ignoreE - _ZN40_INTERNAL_82a95fdf_4_k_cu_69453356_172904cuda3std3__45__cpo5beginE)
_ZN40_INTERNAL_82a95fdf_4_k_cu_69453356_172904cuda3std3__45__cpo5beginE:
	.zero		1
	.type		_ZN40_INTERNAL_82a95fdf_4_k_cu_69453356_172904cuda3std3__442_GLOBAL__N__82a95fdf_4_k_cu_69453356_172906ignoreE,@object
	.size		_ZN40_INTERNAL_82a95fdf_4_k_cu_69453356_172904cuda3std3__442_GLOBAL__N__82a95fdf_4_k_cu_69453356_172906ignoreE,(_ZN40_INTERNAL_82a95fdf_4_k_cu_69453356_172904cute7productE - _ZN40_INTERNAL_82a95fdf_4_k_cu_69453356_172904cuda3std3__442_GLOBAL__N__82a95fdf_4_k_cu_69453356_172906ignoreE)
_ZN40_INTERNAL_82a95fdf_4_k_cu_69453356_172904cuda3std3__442_GLOBAL__N__82a95fdf_4_k_cu_69453356_172906ignoreE:
	.zero		1
	.type		_ZN40_INTERNAL_82a95fdf_4_k_cu_69453356_172904cute7productE,@object
	.size		_ZN40_INTERNAL_82a95fdf_4_k_cu_69453356_172904cute7productE,(_ZN40_INTERNAL_82a95fdf_4_k_cu_69453356_172904cuda3std3__45__cpo3endE - _ZN40_INTERNAL_82a95fdf_4_k_cu_69453356_172904cute7productE)
_ZN40_INTERNAL_82a95fdf_4_k_cu_69453356_172904cute7productE:
	.zero		1
	.type		_ZN40_INTERNAL_82a95fdf_4_k_cu_69453356_172904cuda3std3__45__cpo3endE,@object
	.size		_ZN40_INTERNAL_82a95fdf_4_k_cu_69453356_172904cuda3std3__45__cpo3endE,(_ZN40_INTERNAL_82a95fdf_4_k_cu_69453356_172904cuda3std3__419piecewise_constructE - _ZN40_INTERNAL_82a95fdf_4_k_cu_69453356_172904cuda3std3__45__cpo3endE)
_ZN40_INTERNAL_82a95fdf_4_k_cu_69453356_172904cuda3std3__45__cpo3endE:
	.zero		1
	.type		_ZN40_INTERNAL_82a95fdf_4_k_cu_69453356_172904cuda3std3__419piecewise_constructE,@object
	.size		_ZN40_INTERNAL_82a95fdf_4_k_cu_69453356_172904cuda3std3__419piecewise_constructE,(_ZN40_INTERNAL_82a95fdf_4_k_cu_69453356_172904cuda3std3__45__cpo4cendE - _ZN40_INTERNAL_82a95fdf_4_k_cu_69453356_172904cuda3std3__419piecewise_constructE)
_ZN40_INTERNAL_82a95fdf_4_k_cu_69453356_172904cuda3std3__419piecewise_constructE:
	.zero		1
	.type		_ZN40_INTERNAL_82a95fdf_4_k_cu_69453356_172904cuda3std3__45__cpo4cendE,@object
	.size		_ZN40_INTERNAL_82a95fdf_4_k_cu_69453356_172904cuda3std3__45__cpo4cendE,(_ZN40_INTERNAL_82a95fdf_4_k_cu_69453356_172904cuda3std6ranges3__45__cpo4swapE - _ZN40_INTERNAL_82a95fdf_4_k_cu_69453356_172904cuda3std3__45__cpo4cendE)
_ZN40_INTERNAL_82a95fdf_4_k_cu_69453356_172904cuda3std3__45__cpo4cendE:
	.zero		1
	.type		_ZN40_INTERNAL_82a95fdf_4_k_cu_69453356_172904cuda3std6ranges3__45__cpo4swapE,@object
	.size		_ZN40_INTERNAL_82a95fdf_4_k_cu_69453356_172904cuda3std6ranges3__45__cpo4swapE,(.L_10 - _ZN40_INTERNAL_82a95fdf_4_k_cu_69453356_172904cuda3std6ranges3__45__cpo4swapE)
_ZN40_INTERNAL_82a95fdf_4_k_cu_69453356_172904cuda3std6ranges3__45__cpo4swapE:
	.zero		1
.L_10:


//--------------------- .nv.constant0._ZN7cutlass13device_kernelINS_4gemm6kernel13GemmUniversalIN4cute5tupleIJiiiiEEENS1_10collective13CollectiveMmaINS1_46MainloopSm100TmaUmmaWarpSpecializedBlockScaledILi8ELi2ELi2ENS5_IJNS4_1CILi2EEESB_NSA_ILi1EEEEEEEENS5_IJNSA_ILi128EEENSA_ILi64EEESF_EEENS5_IJNS_12float_e5m2_tENS_13float_ue8m0_tEEEENS5_IJNS5_IJlSC_lEEENS4_6LayoutINS5_IJNS5_IJNS5_IJNSA_ILi32EEENSA_ILi4EEEEEEiEEESQ_NS5_IJSC_iEEEEEENS5_IJNS5_IJNS5_IJNSA_ILi16EEESO_EEEiEEENS5_IJNS5_IJNSA_ILi0EEESC_EEENSA_ILi512EEEEEENS5_IJSW_iEEEEEEEEEEESK_S13_NS4_8TiledMMAINS4_8MMA_AtomIJNS4_21SM100_MMA_MXF8F6F4_SSISI_SI_fSJ_Li128ELi64ELNS4_4UMMA5MajorE0ELS18_0ELNS17_7ScaleInE0ELS19_0EEEEEENSM_INS5_IJSC_SC_SC_EEENS5_IJSW_SW_SW_EEEEENS5_IJNS4_10UnderscoreES1F_S1F_EEEEENS5_IJNS4_23SM90_TMA_LOAD_MULTICASTES1I_EEENS5_IJNS4_14ComposedLayoutINS4_7SwizzleILi3ELi4ELi3EEENS4_18smem_ptr_flag_bitsILi8EEENSM_INS5_IJNSA_ILi8EEESF_EEENS5_IJSF_SC_EEEEEEENSM_INS5_IJNS5_IJNS5_IJSP_SC_EEENS5_IJSN_SC_EEEEEESC_NS5_IJSO_SC_EEEEEENS5_IJNS5_IJNS5_IJSU_SY_EEESX_EEESW_NS5_IJSC_SY_EEEEEEEEEEEvNS4_8identityES1J_S24_vS25_EENS_8epilogue10collective18CollectiveEpilogueINS27_23Sm100TmaWarpSpecializedILi3ELi2ELi16ELb1ELb0EEEJNS5_IJSG_SG_SF_EEENS5_IJNSM_ISG_SC_EENSM_INS5_IJST_SB_EEENS5_IJSC_SN_EEEEEEEENS_10bfloat16_tESL_S2I_SL_NS27_6fusion15FusionCallbacksIS2B_NS2J_17LinearCombinationIS2I_fS2I_fLNS_15FloatRoundStyleE2EEES2C_S2H_JEEENS4_5SM1004TMEM4LOAD26SM100_TMEM_LOAD_32dp32b16xENS4_13SM90_TMA_LOADENS1K_INS1L_ILi1ELi4ELi3EEENS1N_ILi16EEENSM_INS5_IJS1P_ST_EEENS5_IJST_SC_EEEEEEENS4_39AutoVectorizingCopyWithAssumedAlignmentILi128EEENS4_14SM90_TMA_STOREES2Z_S31_S31_EEEvvEEEEvNT_6ParamsE --------------------------
	.section	.nv.constant0._ZN7cutlass13device_kernelINS_4gemm6kernel13GemmUniversalIN4cute5tupleIJiiiiEEENS1_10collective13CollectiveMmaINS1_46MainloopSm100TmaUmmaWarpSpecializedBlockScaledILi8ELi2ELi2ENS5_IJNS4_1CILi2EEESB_NSA_ILi1EEEEEEEENS5_IJNSA_ILi128EEENSA_ILi64EEESF_EEENS5_IJNS_12float_e5m2_tENS_13float_ue8m0_tEEEENS5_IJNS5_IJlSC_lEEENS4_6LayoutINS5_IJNS5_IJNS5_IJNSA_ILi32EEENSA_ILi4EEEEEEiEEESQ_NS5_IJSC_iEEEEEENS5_IJNS5_IJNS5_IJNSA_ILi16EEESO_EEEiEEENS5_IJNS5_IJNSA_ILi0EEESC_EEENSA_ILi512EEEEEENS5_IJSW_iEEEEEEEEEEESK_S13_NS4_8TiledMMAINS4_8MMA_AtomIJNS4_21SM100_MMA_MXF8F6F4_SSISI_SI_fSJ_Li128ELi64ELNS4_4UMMA5MajorE0ELS18_0ELNS17_7ScaleInE0ELS19_0EEEEEENSM_INS5_IJSC_SC_SC_EEENS5_IJSW_SW_SW_EEEEENS5_IJNS4_10UnderscoreES1F_S1F_EEEEENS5_IJNS4_23SM90_TMA_LOAD_MULTICASTES1I_EEENS5_IJNS4_14ComposedLayoutINS4_7SwizzleILi3ELi4ELi3EEENS4_18smem_ptr_flag_bitsILi8EEENSM_INS5_IJNSA_ILi8EEESF_EEENS5_IJSF_SC_EEEEEEENSM_INS5_IJNS5_IJNS5_IJSP_SC_EEENS5_IJSN_SC_EEEEEESC_NS5_IJSO_SC_EEEEEENS5_IJNS5_IJNS5_IJSU_SY_EEESX_EEESW_NS5_IJSC_SY_EEEEEEEEEEEvNS4_8identityES1J_S24_vS25_EENS_8epilogue10collective18CollectiveEpilogueINS27_23Sm100TmaWarpSpecializedILi3ELi2ELi16ELb1ELb0EEEJNS5_IJSG_SG_SF_EEENS5_IJNSM_ISG_SC_EENSM_INS5_IJST_SB_EEENS5_IJSC_SN_EEEEEEEENS_10bfloat16_tESL_S2I_SL_NS27_6fusion15FusionCallbacksIS2B_NS2J_17LinearCombinationIS2I_fS2I_fLNS_15FloatRoundStyleE2EEES2C_S2H_JEEENS4_5SM1004TMEM4LOAD26SM100_TMEM_LOAD_32dp32b16xENS4_13SM90_TMA_LOADENS1K_INS1L_ILi1ELi4ELi3EEENS1N_ILi16EEENSM_INS5_IJS1P_ST_EEENS5_IJST_SC_EEEEEEENS4_39AutoVectorizingCopyWithAssumedAlignmentILi128EEENS4_14SM90_TMA_STOREES2Z_S31_S31_EEEvvEEEEvNT_6ParamsE,"a",@progbits
	.sectionflags	@""
	.align	4
.nv.constant0._ZN7cutlass13device_kernelINS_4gemm6kernel13GemmUniversalIN4cute5tupleIJiiiiEEENS1_10collective13CollectiveMmaINS1_46MainloopSm100TmaUmmaWarpSpecializedBlockScaledILi8ELi2ELi2ENS5_IJNS4_1CILi2EEESB_NSA_ILi1EEEEEEEENS5_IJNSA_ILi128EEENSA_ILi64EEESF_EEENS5_IJNS_12float_e5m2_tENS_13float_ue8m0_tEEEENS5_IJNS5_IJlSC_lEEENS4_6LayoutINS5_IJNS5_IJNS5_IJNSA_ILi32EEENSA_ILi4EEEEEEiEEESQ_NS5_IJSC_iEEEEEENS5_IJNS5_IJNS5_IJNSA_ILi16EEESO_EEEiEEENS5_IJNS5_IJNSA_ILi0EEESC_EEENSA_ILi512EEEEEENS5_IJSW_iEEEEEEEEEEESK_S13_NS4_8TiledMMAINS4_8MMA_AtomIJNS4_21SM100_MMA_MXF8F6F4_SSISI_SI_fSJ_Li128ELi64ELNS4_4UMMA5MajorE0ELS18_0ELNS17_7ScaleInE0ELS19_0EEEEEENSM_INS5_IJSC_SC_SC_EEENS5_IJSW_SW_SW_EEEEENS5_IJNS4_10UnderscoreES1F_S1F_EEEEENS5_IJNS4_23SM90_TMA_LOAD_MULTICASTES1I_EEENS5_IJNS4_14ComposedLayoutINS4_7SwizzleILi3ELi4ELi3EEENS4_18smem_ptr_flag_bitsILi8EEENSM_INS5_IJNSA_ILi8EEESF_EEENS5_IJSF_SC_EEEEEEENSM_INS5_IJNS5_IJNS5_IJSP_SC_EEENS5_IJSN_SC_EEEEEESC_NS5_IJSO_SC_EEEEEENS5_IJNS5_IJNS5_IJSU_SY_EEESX_EEESW_NS5_IJSC_SY_EEEEEEEEEEEvNS4_8identityES1J_S24_vS25_EENS_8epilogue10collective18CollectiveEpilogueINS27_23Sm100TmaWarpSpecializedILi3ELi2ELi16ELb1ELb0EEEJNS5_IJSG_SG_SF_EEENS5_IJNSM_ISG_SC_EENSM_INS5_IJST_SB_EEENS5_IJSC_SN_EEEEEEEENS_10bfloat16_tESL_S2I_SL_NS27_6fusion15FusionCallbacksIS2B_NS2J_17LinearCombinationIS2I_fS2I_fLNS_15FloatRoundStyleE2EEES2C_S2H_JEEENS4_5SM1004TMEM4LOAD26SM100_TMEM_LOAD_32dp32b16xENS4_13SM90_TMA_LOADENS1K_INS1L_ILi1ELi4ELi3EEENS1N_ILi16EEENSM_INS5_IJS1P_ST_EEENS5_IJST_SC_EEEEEEENS4_39AutoVectorizingCopyWithAssumedAlignmentILi128EEENS4_14SM90_TMA_STOREES2Z_S31_S31_EEEvvEEEEvNT_6ParamsE:
	.zero		3968


//--------------------- SYMBOLS --------------------------

	.type		.nv.reservedSmem.offset0,@object
	.size		.nv.reservedSmem.offset0,0x4
	.type		.nv.reservedSmem.cap,@object
	.size		.nv.reservedSmem.cap,0x4
	.type		__assertfail,@function
